	.target	sm_80

	.elftype	@"ET_EXEC"


//--------------------- .note.nv.tkinfo           --------------------------
	.section	.note.nv.tkinfo,"",@"SHT_NOTE"
	.sectionflags	@"SHF_NOTE_NV_TKINFO"
	.tkinfo
        /*0018*/ 	.word	0x00000002
        /*0030*/ 	.string	""
        /*0030*/ 	.string	"ptxas"
        /*0030*/ 	.string	"Cuda compilation tools, release 13.0, V13.0.88"
        /*0030*/ 	.string	"Build cuda_13.0.r13.0/compiler.36424714_0"
        /*0030*/ 	.string	"-arch sm_80 -m 64 "



//--------------------- .note.nv.cuinfo           --------------------------
	.section	.note.nv.cuinfo,"",@"SHT_NOTE"
	.sectionflags	@"SHF_NOTE_NV_CUINFO"
        /*0018*/ 	.short	0x0002
        /*001a*/ 	.short	0x0050
        /*001c*/ 	.short	0x0082
	.zero		2


//--------------------- .nv.info                  --------------------------
	.section	.nv.info,"",@"SHT_CUDA_INFO"
	.align	4


	//----- nvinfo : EIATTR_REGCOUNT
	.align		4
        /*0000*/ 	.byte	0x04, 0x2f
        /*0002*/ 	.short	(.L_41 - .L_40)
	.align		4
.L_40:
        /*0004*/ 	.word	index@(_Z35group_norm_nhwc_fwd_one_pass_kernelI11Fp32IOFp16WLi512ELi10ELi640EEv26Group_norm_nhwc_fwd_params)
        /*0008*/ 	.word	0x00000030


	//----- nvinfo : EIATTR_FRAME_SIZE
	.align		4
.L_41:
        /*000c*/ 	.byte	0x04, 0x11
        /*000e*/ 	.short	(.L_43 - .L_42)
	.align		4
.L_42:
        /*0010*/ 	.word	index@(_Z35group_norm_nhwc_fwd_one_pass_kernelI11Fp32IOFp16WLi512ELi10ELi640EEv26Group_norm_nhwc_fwd_params)
        /*0014*/ 	.word	0x00000000


	//----- nvinfo : EIATTR_REGCOUNT
	.align		4
.L_43:
        /*0018*/ 	.byte	0x04, 0x2f
        /*001a*/ 	.short	(.L_45 - .L_44)
	.align		4
.L_44:
        /*001c*/ 	.word	index@(_Z35group_norm_nhwc_fwd_one_pass_kernelI11Fp32IOFp16WLi256ELi10ELi640EEv26Group_norm_nhwc_fwd_params)
        /*0020*/ 	.word	0x00000020


	//----- nvinfo : EIATTR_FRAME_SIZE
	.align		4
.L_45:
        /*0024*/ 	.byte	0x04, 0x11
        /*0026*/ 	.short	(.L_47 - .L_46)
	.align		4
.L_46:
        /*0028*/ 	.word	index@(_Z35group_norm_nhwc_fwd_one_pass_kernelI11Fp32IOFp16WLi256ELi10ELi640EEv26Group_norm_nhwc_fwd_params)
        /*002c*/ 	.word	0x00000000


	//----- nvinfo : EIATTR_REGCOUNT
	.align		4
.L_47:
        /*0030*/ 	.byte	0x04, 0x2f
        /*0032*/ 	.short	(.L_49 - .L_48)
	.align		4
.L_48:
        /*0034*/ 	.word	index@(_Z35group_norm_nhwc_fwd_one_pass_kernelI11Fp32IOFp16WLi128ELi10ELi640EEv26Group_norm_nhwc_fwd_params)
        /*0038*/ 	.word	0x00000020


	//----- nvinfo : EIATTR_FRAME_SIZE
	.align		4
.L_49:
        /*003c*/ 	.byte	0x04, 0x11
        /*003e*/ 	.short	(.L_51 - .L_50)
	.align		4
.L_50:
        /*0040*/ 	.word	index@(_Z35group_norm_nhwc_fwd_one_pass_kernelI11Fp32IOFp16WLi128ELi10ELi640EEv26Group_norm_nhwc_fwd_params)
        /*0044*/ 	.word	0x00000000


	//----- nvinfo : EIATTR_REGCOUNT
	.align		4
.L_51:
        /*0048*/ 	.byte	0x04, 0x2f
        /*004a*/ 	.short	(.L_53 - .L_52)
	.align		4
.L_52:
        /*004c*/ 	.word	index@(_Z35group_norm_nhwc_fwd_one_pass_kernelI11Fp32IOFp16WLi64ELi10ELi640EEv26Group_norm_nhwc_fwd_params)
        /*0050*/ 	.word	0x00000020


	//----- nvinfo : EIATTR_FRAME_SIZE
	.align		4
.L_53:
        /*0054*/ 	.byte	0x04, 0x11
        /*0056*/ 	.short	(.L_55 - .L_54)
	.align		4
.L_54:
        /*0058*/ 	.word	index@(_Z35group_norm_nhwc_fwd_one_pass_kernelI11Fp32IOFp16WLi64ELi10ELi640EEv26Group_norm_nhwc_fwd_params)
        /*005c*/ 	.word	0x00000000


	//----- nvinfo : EIATTR_REGCOUNT
	.align		4
.L_55:
        /*0060*/ 	.byte	0x04, 0x2f
        /*0062*/ 	.short	(.L_57 - .L_56)
	.align		4
.L_56:
        /*0064*/ 	.word	index@(_Z35group_norm_nhwc_fwd_one_pass_kernelI11Fp32IOBf16WLi512ELi10ELi640EEv26Group_norm_nhwc_fwd_params)
        /*0068*/ 	.word	0x00000030


	//----- nvinfo : EIATTR_FRAME_SIZE
	.align		4
.L_57:
        /*006c*/ 	.byte	0x04, 0x11
        /*006e*/ 	.short	(.L_59 - .L_58)
	.align		4
.L_58:
        /*0070*/ 	.word	index@(_Z35group_norm_nhwc_fwd_one_pass_kernelI11Fp32IOBf16WLi512ELi10ELi640EEv26Group_norm_nhwc_fwd_params)
        /*0074*/ 	.word	0x00000000


	//----- nvinfo : EIATTR_REGCOUNT
	.align		4
.L_59:
        /*0078*/ 	.byte	0x04, 0x2f
        /*007a*/ 	.short	(.L_61 - .L_60)
	.align		4
.L_60:
        /*007c*/ 	.word	index@(_Z35group_norm_nhwc_fwd_one_pass_kernelI11Fp32IOBf16WLi256ELi10ELi640EEv26Group_norm_nhwc_fwd_params)
        /*0080*/ 	.word	0x00000020


	//----- nvinfo : EIATTR_FRAME_SIZE
	.align		4
.L_61:
        /*0084*/ 	.byte	0x04, 0x11
        /*0086*/ 	.short	(.L_63 - .L_62)
	.align		4
.L_62:
        /*0088*/ 	.word	index@(_Z35group_norm_nhwc_fwd_one_pass_kernelI11Fp32IOBf16WLi256ELi10ELi640EEv26Group_norm_nhwc_fwd_params)
        /*008c*/ 	.word	0x00000000


	//----- nvinfo : EIATTR_REGCOUNT
	.align		4
.L_63:
        /*0090*/ 	.byte	0x04, 0x2f
        /*0092*/ 	.short	(.L_65 - .L_64)
	.align		4
.L_64:
        /*0094*/ 	.word	index@(_Z35group_norm_nhwc_fwd_one_pass_kernelI11Fp32IOBf16WLi128ELi10ELi640EEv26Group_norm_nhwc_fwd_params)
        /*0098*/ 	.word	0x00000020


	//----- nvinfo : EIATTR_FRAME_SIZE
	.align		4
.L_65:
        /*009c*/ 	.byte	0x04, 0x11
        /*009e*/ 	.short	(.L_67 - .L_66)
	.align		4
.L_66:
        /*00a0*/ 	.word	index@(_Z35group_norm_nhwc_fwd_one_pass_kernelI11Fp32IOBf16WLi128ELi10ELi640EEv26Group_norm_nhwc_fwd_params)
        /*00a4*/ 	.word	0x00000000


	//----- nvinfo : EIATTR_REGCOUNT
	.align		4
.L_67:
        /*00a8*/ 	.byte	0x04, 0x2f
        /*00aa*/ 	.short	(.L_69 - .L_68)
	.align		4
.L_68:
        /*00ac*/ 	.word	index@(_Z35group_norm_nhwc_fwd_one_pass_kernelI11Fp32IOBf16WLi64ELi10ELi640EEv26Group_norm_nhwc_fwd_params)
        /*00b0*/ 	.word	0x00000020


	//----- nvinfo : EIATTR_FRAME_SIZE
	.align		4
.L_69:
        /*00b4*/ 	.byte	0x04, 0x11
        /*00b6*/ 	.short	(.L_71 - .L_70)
	.align		4
.L_70:
        /*00b8*/ 	.word	index@(_Z35group_norm_nhwc_fwd_one_pass_kernelI11Fp32IOBf16WLi64ELi10ELi640EEv26Group_norm_nhwc_fwd_params)
        /*00bc*/ 	.word	0x00000000


	//----- nvinfo : EIATTR_REGCOUNT
	.align		4
.L_71:
        /*00c0*/ 	.byte	0x04, 0x2f
        /*00c2*/ 	.short	(.L_73 - .L_72)
	.align		4
.L_72:
        /*00c4*/ 	.word	index@(_Z35group_norm_nhwc_fwd_one_pass_kernelI11Fp32IOFp32WLi512ELi10ELi640EEv26Group_norm_nhwc_fwd_params)
        /*00c8*/ 	.word	0x00000030


	//----- nvinfo : EIATTR_FRAME_SIZE
	.align		4
.L_73:
        /*00cc*/ 	.byte	0x04, 0x11
        /*00ce*/ 	.short	(.L_75 - .L_74)
	.align		4
.L_74:
        /*00d0*/ 	.word	index@(_Z35group_norm_nhwc_fwd_one_pass_kernelI11Fp32IOFp32WLi512ELi10ELi640EEv26Group_norm_nhwc_fwd_params)
        /*00d4*/ 	.word	0x00000000


	//----- nvinfo : EIATTR_REGCOUNT
	.align		4
.L_75:
        /*00d8*/ 	.byte	0x04, 0x2f
        /*00da*/ 	.short	(.L_77 - .L_76)
	.align		4
.L_76:
        /*00dc*/ 	.word	index@(_Z35group_norm_nhwc_fwd_one_pass_kernelI11Fp32IOFp32WLi256ELi10ELi640EEv26Group_norm_nhwc_fwd_params)
        /*00e0*/ 	.word	0x00000020


	//----- nvinfo : EIATTR_FRAME_SIZE
	.align		4
.L_77:
        /*00e4*/ 	.byte	0x04, 0x11
        /*00e6*/ 	.short	(.L_79 - .L_78)
	.align		4
.L_78:
        /*00e8*/ 	.word	index@(_Z35group_norm_nhwc_fwd_one_pass_kernelI11Fp32IOFp32WLi256ELi10ELi640EEv26Group_norm_nhwc_fwd_params)
        /*00ec*/ 	.word	0x00000000


	//----- nvinfo : EIATTR_REGCOUNT
	.align		4
.L_79:
        /*00f0*/ 	.byte	0x04, 0x2f
        /*00f2*/ 	.short	(.L_81 - .L_80)
	.align		4
.L_80:
        /*00f4*/ 	.word	index@(_Z35group_norm_nhwc_fwd_one_pass_kernelI11Fp32IOFp32WLi128ELi10ELi640EEv26Group_norm_nhwc_fwd_params)
        /*00f8*/ 	.word	0x00000020


	//----- nvinfo : EIATTR_FRAME_SIZE
	.align		4
.L_81:
        /*00fc*/ 	.byte	0x04, 0x11
        /*00fe*/ 	.short	(.L_83 - .L_82)
	.align		4
.L_82:
        /*0100*/ 	.word	index@(_Z35group_norm_nhwc_fwd_one_pass_kernelI11Fp32IOFp32WLi128ELi10ELi640EEv26Group_norm_nhwc_fwd_params)
        /*0104*/ 	.word	0x00000000


	//----- nvinfo : EIATTR_REGCOUNT
	.align		4
.L_83:
        /*0108*/ 	.byte	0x04, 0x2f
        /*010a*/ 	.short	(.L_85 - .L_84)
	.align		4
.L_84:
        /*010c*/ 	.word	index@(_Z35group_norm_nhwc_fwd_one_pass_kernelI11Fp32IOFp32WLi64ELi10ELi640EEv26Group_norm_nhwc_fwd_params)
        /*0110*/ 	.word	0x00000020


	//----- nvinfo : EIATTR_FRAME_SIZE
	.align		4
.L_85:
        /*0114*/ 	.byte	0x04, 0x11
        /*0116*/ 	.short	(.L_87 - .L_86)
	.align		4
.L_86:
        /*0118*/ 	.word	index@(_Z35group_norm_nhwc_fwd_one_pass_kernelI11Fp32IOFp32WLi64ELi10ELi640EEv26Group_norm_nhwc_fwd_params)
        /*011c*/ 	.word	0x00000000


	//----- nvinfo : EIATTR_REGCOUNT
	.align		4
.L_87:
        /*0120*/ 	.byte	0x04, 0x2f
        /*0122*/ 	.short	(.L_89 - .L_88)
	.align		4
.L_88:
        /*0124*/ 	.word	index@(_Z35group_norm_nhwc_fwd_one_pass_kernelI11Fp16IOFp16WLi512ELi10ELi640EEv26Group_norm_nhwc_fwd_params)
        /*0128*/ 	.word	0x00000030


	//----- nvinfo : EIATTR_FRAME_SIZE
	.align		4
.L_89:
        /*012c*/ 	.byte	0x04, 0x11
        /*012e*/ 	.short	(.L_91 - .L_90)
	.align		4
.L_90:
        /*0130*/ 	.word	index@(_Z35group_norm_nhwc_fwd_one_pass_kernelI11Fp16IOFp16WLi512ELi10ELi640EEv26Group_norm_nhwc_fwd_params)
        /*0134*/ 	.word	0x00000000


	//----- nvinfo : EIATTR_REGCOUNT
	.align		4
.L_91:
        /*0138*/ 	.byte	0x04, 0x2f
        /*013a*/ 	.short	(.L_93 - .L_92)
	.align		4
.L_92:
        /*013c*/ 	.word	index@(_Z35group_norm_nhwc_fwd_one_pass_kernelI11Fp16IOFp16WLi256ELi10ELi640EEv26Group_norm_nhwc_fwd_params)
        /*0140*/ 	.word	0x00000020


	//----- nvinfo : EIATTR_FRAME_SIZE
	.align		4
.L_93:
        /*0144*/ 	.byte	0x04, 0x11
        /*0146*/ 	.short	(.L_95 - .L_94)
	.align		4
.L_94:
        /*0148*/ 	.word	index@(_Z35group_norm_nhwc_fwd_one_pass_kernelI11Fp16IOFp16WLi256ELi10ELi640EEv26Group_norm_nhwc_fwd_params)
        /*014c*/ 	.word	0x00000000


	//----- nvinfo : EIATTR_REGCOUNT
	.align		4
.L_95:
        /*0150*/ 	.byte	0x04, 0x2f
        /*0152*/ 	.short	(.L_97 - .L_96)
	.align		4
.L_96:
        /*0154*/ 	.word	index@(_Z35group_norm_nhwc_fwd_one_pass_kernelI11Fp16IOFp16WLi128ELi10ELi640EEv26Group_norm_nhwc_fwd_params)
        /*0158*/ 	.word	0x00000020


	//----- nvinfo : EIATTR_FRAME_SIZE
	.align		4
.L_97:
        /*015c*/ 	.byte	0x04, 0x11
        /*015e*/ 	.short	(.L_99 - .L_98)
	.align		4
.L_98:
        /*0160*/ 	.word	index@(_Z35group_norm_nhwc_fwd_one_pass_kernelI11Fp16IOFp16WLi128ELi10ELi640EEv26Group_norm_nhwc_fwd_params)
        /*0164*/ 	.word	0x00000000


	//----- nvinfo : EIATTR_REGCOUNT
	.align		4
.L_99:
        /*0168*/ 	.byte	0x04, 0x2f
        /*016a*/ 	.short	(.L_101 - .L_100)
	.align		4
.L_100:
        /*016c*/ 	.word	index@(_Z35group_norm_nhwc_fwd_one_pass_kernelI11Fp16IOFp16WLi64ELi10ELi640EEv26Group_norm_nhwc_fwd_params)
        /*0170*/ 	.word	0x00000020


	//----- nvinfo : EIATTR_FRAME_SIZE
	.align		4
.L_101:
        /*0174*/ 	.byte	0x04, 0x11
        /*0176*/ 	.short	(.L_103 - .L_102)
	.align		4
.L_102:
        /*0178*/ 	.word	index@(_Z35group_norm_nhwc_fwd_one_pass_kernelI11Fp16IOFp16WLi64ELi10ELi640EEv26Group_norm_nhwc_fwd_params)
        /*017c*/ 	.word	0x00000000


	//----- nvinfo : EIATTR_REGCOUNT
	.align		4
.L_103:
        /*0180*/ 	.byte	0x04, 0x2f
        /*0182*/ 	.short	(.L_105 - .L_104)
	.align		4
.L_104:
        /*0184*/ 	.word	index@(_Z35group_norm_nhwc_fwd_one_pass_kernelI11Fp16IOBf16WLi512ELi10ELi640EEv26Group_norm_nhwc_fwd_params)
        /*0188*/ 	.word	0x00000030


	//----- nvinfo : EIATTR_FRAME_SIZE
	.align		4
.L_105:
        /*018c*/ 	.byte	0x04, 0x11
        /*018e*/ 	.short	(.L_107 - .L_106)
	.align		4
.L_106:
        /*0190*/ 	.word	index@(_Z35group_norm_nhwc_fwd_one_pass_kernelI11Fp16IOBf16WLi512ELi10ELi640EEv26Group_norm_nhwc_fwd_params)
        /*0194*/ 	.word	0x00000000


	//----- nvinfo : EIATTR_REGCOUNT
	.align		4
.L_107:
        /*0198*/ 	.byte	0x04, 0x2f
        /*019a*/ 	.short	(.L_109 - .L_108)
	.align		4
.L_108:
        /*019c*/ 	.word	index@(_Z35group_norm_nhwc_fwd_one_pass_kernelI11Fp16IOBf16WLi256ELi10ELi640EEv26Group_norm_nhwc_fwd_params)
        /*01a0*/ 	.word	0x00000020


	//----- nvinfo : EIATTR_FRAME_SIZE
	.align		4
.L_109:
        /*01a4*/ 	.byte	0x04, 0x11
        /*01a6*/ 	.short	(.L_111 - .L_110)
	.align		4
.L_110:
        /*01a8*/ 	.word	index@(_Z35group_norm_nhwc_fwd_one_pass_kernelI11Fp16IOBf16WLi256ELi10ELi640EEv26Group_norm_nhwc_fwd_params)
        /*01ac*/ 	.word	0x00000000


	//----- nvinfo : EIATTR_REGCOUNT
	.align		4
.L_111:
        /*01b0*/ 	.byte	0x04, 0x2f
        /*01b2*/ 	.short	(.L_113 - .L_112)
	.align		4
.L_112:
        /*01b4*/ 	.word	index@(_Z35group_norm_nhwc_fwd_one_pass_kernelI11Fp16IOBf16WLi128ELi10ELi640EEv26Group_norm_nhwc_fwd_params)
        /*01b8*/ 	.word	0x00000020


	//----- nvinfo : EIATTR_FRAME_SIZE
	.align		4
.L_113:
        /*01bc*/ 	.byte	0x04, 0x11
        /*01be*/ 	.short	(.L_115 - .L_114)
	.align		4
.L_114:
        /*01c0*/ 	.word	index@(_Z35group_norm_nhwc_fwd_one_pass_kernelI11Fp16IOBf16WLi128ELi10ELi640EEv26Group_norm_nhwc_fwd_params)
        /*01c4*/ 	.word	0x00000000


	//----- nvinfo : EIATTR_REGCOUNT
	.align		4
.L_115:
        /*01c8*/ 	.byte	0x04, 0x2f
        /*01ca*/ 	.short	(.L_117 - .L_116)
	.align		4
.L_116:
        /*01cc*/ 	.word	index@(_Z35group_norm_nhwc_fwd_one_pass_kernelI11Fp16IOBf16WLi64ELi10ELi640EEv26Group_norm_nhwc_fwd_params)
        /*01d0*/ 	.word	0x00000020


	//----- nvinfo : EIATTR_FRAME_SIZE
	.align		4
.L_117:
        /*01d4*/ 	.byte	0x04, 0x11
        /*01d6*/ 	.short	(.L_119 - .L_118)
	.align		4
.L_118:
        /*01d8*/ 	.word	index@(_Z35group_norm_nhwc_fwd_one_pass_kernelI11Fp16IOBf16WLi64ELi10ELi640EEv26Group_norm_nhwc_fwd_params)
        /*01dc*/ 	.word	0x00000000


	//----- nvinfo : EIATTR_REGCOUNT
	.align		4
.L_119:
        /*01e0*/ 	.byte	0x04, 0x2f
        /*01e2*/ 	.short	(.L_121 - .L_120)
	.align		4
.L_120:
        /*01e4*/ 	.word	index@(_Z35group_norm_nhwc_fwd_one_pass_kernelI11Fp16IOFp32WLi512ELi10ELi640EEv26Group_norm_nhwc_fwd_params)
        /*01e8*/ 	.word	0x0000002d


	//----- nvinfo : EIATTR_FRAME_SIZE
	.align		4
.L_121:
        /*01ec*/ 	.byte	0x04, 0x11
        /*01ee*/ 	.short	(.L_123 - .L_122)
	.align		4
.L_122:
        /*01f0*/ 	.word	index@(_Z35group_norm_nhwc_fwd_one_pass_kernelI11Fp16IOFp32WLi512ELi10ELi640EEv26Group_norm_nhwc_fwd_params)
        /*01f4*/ 	.word	0x00000000


	//----- nvinfo : EIATTR_REGCOUNT
	.align		4
.L_123:
        /*01f8*/ 	.byte	0x04, 0x2f
        /*01fa*/ 	.short	(.L_125 - .L_124)
	.align		4
.L_124:
        /*01fc*/ 	.word	index@(_Z35group_norm_nhwc_fwd_one_pass_kernelI11Fp16IOFp32WLi256ELi10ELi640EEv26Group_norm_nhwc_fwd_params)
        /*0200*/ 	.word	0x00000020


	//----- nvinfo : EIATTR_FRAME_SIZE
	.align		4
.L_125:
        /*0204*/ 	.byte	0x04, 0x11
        /*0206*/ 	.short	(.L_127 - .L_126)
	.align		4
.L_126:
        /*0208*/ 	.word	index@(_Z35group_norm_nhwc_fwd_one_pass_kernelI11Fp16IOFp32WLi256ELi10ELi640EEv26Group_norm_nhwc_fwd_params)
        /*020c*/ 	.word	0x00000000


	//----- nvinfo : EIATTR_REGCOUNT
	.align		4
.L_127:
        /*0210*/ 	.byte	0x04, 0x2f
        /*0212*/ 	.short	(.L_129 - .L_128)
	.align		4
.L_128:
        /*0214*/ 	.word	index@(_Z35group_norm_nhwc_fwd_one_pass_kernelI11Fp16IOFp32WLi128ELi10ELi640EEv26Group_norm_nhwc_fwd_params)
        /*0218*/ 	.word	0x00000020


	//----- nvinfo : EIATTR_FRAME_SIZE
	.align		4
.L_129:
        /*021c*/ 	.byte	0x04, 0x11
        /*021e*/ 	.short	(.L_131 - .L_130)
	.align		4
.L_130:
        /*0220*/ 	.word	index@(_Z35group_norm_nhwc_fwd_one_pass_kernelI11Fp16IOFp32WLi128ELi10ELi640EEv26Group_norm_nhwc_fwd_params)
        /*0224*/ 	.word	0x00000000


	//----- nvinfo : EIATTR_REGCOUNT
	.align		4
.L_131:
        /*0228*/ 	.byte	0x04, 0x2f
        /*022a*/ 	.short	(.L_133 - .L_132)
	.align		4
.L_132:
        /*022c*/ 	.word	index@(_Z35group_norm_nhwc_fwd_one_pass_kernelI11Fp16IOFp32WLi64ELi10ELi640EEv26Group_norm_nhwc_fwd_params)
        /*0230*/ 	.word	0x00000020


	//----- nvinfo : EIATTR_FRAME_SIZE
	.align		4
.L_133:
        /*0234*/ 	.byte	0x04, 0x11
        /*0236*/ 	.short	(.L_135 - .L_134)
	.align		4
.L_134:
        /*0238*/ 	.word	index@(_Z35group_norm_nhwc_fwd_one_pass_kernelI11Fp16IOFp32WLi64ELi10ELi640EEv26Group_norm_nhwc_fwd_params)
        /*023c*/ 	.word	0x00000000


	//----- nvinfo : EIATTR_REGCOUNT
	.align		4
.L_135:
        /*0240*/ 	.byte	0x04, 0x2f
        /*0242*/ 	.short	(.L_137 - .L_136)
	.align		4
.L_136:
        /*0244*/ 	.word	index@(_Z35group_norm_nhwc_fwd_one_pass_kernelI11Bf16IOFp16WLi512ELi10ELi640EEv26Group_norm_nhwc_fwd_params)
        /*0248*/ 	.word	0x0000002c


	//----- nvinfo : EIATTR_FRAME_SIZE
	.align		4
.L_137:
        /*024c*/ 	.byte	0x04, 0x11
        /*024e*/ 	.short	(.L_139 - .L_138)
	.align		4
.L_138:
        /*0250*/ 	.word	index@(_Z35group_norm_nhwc_fwd_one_pass_kernelI11Bf16IOFp16WLi512ELi10ELi640EEv26Group_norm_nhwc_fwd_params)
        /*0254*/ 	.word	0x00000000


	//----- nvinfo : EIATTR_REGCOUNT
	.align		4
.L_139:
        /*0258*/ 	.byte	0x04, 0x2f
        /*025a*/ 	.short	(.L_141 - .L_140)
	.align		4
.L_140:
        /*025c*/ 	.word	index@(_Z35group_norm_nhwc_fwd_one_pass_kernelI11Bf16IOFp16WLi256ELi10ELi640EEv26Group_norm_nhwc_fwd_params)
        /*0260*/ 	.word	0x00000020


	//----- nvinfo : EIATTR_FRAME_SIZE
	.align		4
.L_141:
        /*0264*/ 	.byte	0x04, 0x11
        /*0266*/ 	.short	(.L_143 - .L_142)
	.align		4
.L_142:
        /*0268*/ 	.word	index@(_Z35group_norm_nhwc_fwd_one_pass_kernelI11Bf16IOFp16WLi256ELi10ELi640EEv26Group_norm_nhwc_fwd_params)
        /*026c*/ 	.word	0x00000000


	//----- nvinfo : EIATTR_REGCOUNT
	.align		4
.L_143:
        /*0270*/ 	.byte	0x04, 0x2f
        /*0272*/ 	.short	(.L_145 - .L_144)
	.align		4
.L_144:
        /*0274*/ 	.word	index@(_Z35group_norm_nhwc_fwd_one_pass_kernelI11Bf16IOFp16WLi128ELi10ELi640EEv26Group_norm_nhwc_fwd_params)
        /*0278*/ 	.word	0x00000020


	//----- nvinfo : EIATTR_FRAME_SIZE
	.align		4
.L_145:
        /*027c*/ 	.byte	0x04, 0x11
        /*027e*/ 	.short	(.L_147 - .L_146)
	.align		4
.L_146:
        /*0280*/ 	.word	index@(_Z35group_norm_nhwc_fwd_one_pass_kernelI11Bf16IOFp16WLi128ELi10ELi640EEv26Group_norm_nhwc_fwd_params)
        /*0284*/ 	.word	0x00000000


	//----- nvinfo : EIATTR_REGCOUNT
	.align		4
.L_147:
        /*0288*/ 	.byte	0x04, 0x2f
        /*028a*/ 	.short	(.L_149 - .L_148)
	.align		4
.L_148:
        /*028c*/ 	.word	index@(_Z35group_norm_nhwc_fwd_one_pass_kernelI11Bf16IOFp16WLi64ELi10ELi640EEv26Group_norm_nhwc_fwd_params)
        /*0290*/ 	.word	0x00000020


	//----- nvinfo : EIATTR_FRAME_SIZE
	.align		4
.L_149:
        /*0294*/ 	.byte	0x04, 0x11
        /*0296*/ 	.short	(.L_151 - .L_150)
	.align		4
.L_150:
        /*0298*/ 	.word	index@(_Z35group_norm_nhwc_fwd_one_pass_kernelI11Bf16IOFp16WLi64ELi10ELi640EEv26Group_norm_nhwc_fwd_params)
        /*029c*/ 	.word	0x00000000


	//----- nvinfo : EIATTR_REGCOUNT
	.align		4
.L_151:
        /*02a0*/ 	.byte	0x04, 0x2f
        /*02a2*/ 	.short	(.L_153 - .L_152)
	.align		4
.L_152:
        /*02a4*/ 	.word	index@(_Z35group_norm_nhwc_fwd_one_pass_kernelI11Bf16IOBf16WLi512ELi10ELi640EEv26Group_norm_nhwc_fwd_params)
        /*02a8*/ 	.word	0x0000002c


	//----- nvinfo : EIATTR_FRAME_SIZE
	.align		4
.L_153:
        /*02ac*/ 	.byte	0x04, 0x11
        /*02ae*/ 	.short	(.L_155 - .L_154)
	.align		4
.L_154:
        /*02b0*/ 	.word	index@(_Z35group_norm_nhwc_fwd_one_pass_kernelI11Bf16IOBf16WLi512ELi10ELi640EEv26Group_norm_nhwc_fwd_params)
        /*02b4*/ 	.word	0x00000000


	//----- nvinfo : EIATTR_REGCOUNT
	.align		4
.L_155:
        /*02b8*/ 	.byte	0x04, 0x2f
        /*02ba*/ 	.short	(.L_157 - .L_156)
	.align		4
.L_156:
        /*02bc*/ 	.word	index@(_Z35group_norm_nhwc_fwd_one_pass_kernelI11Bf16IOBf16WLi256ELi10ELi640EEv26Group_norm_nhwc_fwd_params)
        /*02c0*/ 	.word	0x00000020


	//----- nvinfo : EIATTR_FRAME_SIZE
	.align		4
.L_157:
        /*02c4*/ 	.byte	0x04, 0x11
        /*02c6*/ 	.short	(.L_159 - .L_158)
	.align		4
.L_158:
        /*02c8*/ 	.word	index@(_Z35group_norm_nhwc_fwd_one_pass_kernelI11Bf16IOBf16WLi256ELi10ELi640EEv26Group_norm_nhwc_fwd_params)
        /*02cc*/ 	.word	0x00000000


	//----- nvinfo : EIATTR_REGCOUNT
	.align		4
.L_159:
        /*02d0*/ 	.byte	0x04, 0x2f
        /*02d2*/ 	.short	(.L_161 - .L_160)
	.align		4
.L_160:
        /*02d4*/ 	.word	index@(_Z35group_norm_nhwc_fwd_one_pass_kernelI11Bf16IOBf16WLi128ELi10ELi640EEv26Group_norm_nhwc_fwd_params)
        /*02d8*/ 	.word	0x00000020


	//----- nvinfo : EIATTR_FRAME_SIZE
	.align		4
.L_161:
        /*02dc*/ 	.byte	0x04, 0x11
        /*02de*/ 	.short	(.L_163 - .L_162)
	.align		4
.L_162:
        /*02e0*/ 	.word	index@(_Z35group_norm_nhwc_fwd_one_pass_kernelI11Bf16IOBf16WLi128ELi10ELi640EEv26Group_norm_nhwc_fwd_params)
        /*02e4*/ 	.word	0x00000000


	//----- nvinfo : EIATTR_REGCOUNT
	.align		4
.L_163:
        /*02e8*/ 	.byte	0x04, 0x2f
        /*02ea*/ 	.short	(.L_165 - .L_164)
	.align		4
.L_164:
        /*02ec*/ 	.word	index@(_Z35group_norm_nhwc_fwd_one_pass_kernelI11Bf16IOBf16WLi64ELi10ELi640EEv26Group_norm_nhwc_fwd_params)
        /*02f0*/ 	.word	0x00000020


	//----- nvinfo : EIATTR_FRAME_SIZE
	.align		4
.L_165:
        /*02f4*/ 	.byte	0x04, 0x11
        /*02f6*/ 	.short	(.L_167 - .L_166)
	.align		4
.L_166:
        /*02f8*/ 	.word	index@(_Z35group_norm_nhwc_fwd_one_pass_kernelI11Bf16IOBf16WLi64ELi10ELi640EEv26Group_norm_nhwc_fwd_params)
        /*02fc*/ 	.word	0x00000000


	//----- nvinfo : EIATTR_REGCOUNT
	.align		4
.L_167:
        /*0300*/ 	.byte	0x04, 0x2f
        /*0302*/ 	.short	(.L_169 - .L_168)
	.align		4
.L_168:
        /*0304*/ 	.word	index@(_Z35group_norm_nhwc_fwd_one_pass_kernelI11Bf16IOFp32WLi512ELi10ELi640EEv26Group_norm_nhwc_fwd_params)
        /*0308*/ 	.word	0x0000002d


	//----- nvinfo : EIATTR_FRAME_SIZE
	.align		4
.L_169:
        /*030c*/ 	.byte	0x04, 0x11
        /*030e*/ 	.short	(.L_171 - .L_170)
	.align		4
.L_170:
        /*0310*/ 	.word	index@(_Z35group_norm_nhwc_fwd_one_pass_kernelI11Bf16IOFp32WLi512ELi10ELi640EEv26Group_norm_nhwc_fwd_params)
        /*0314*/ 	.word	0x00000000


	//----- nvinfo : EIATTR_REGCOUNT
	.align		4
.L_171:
        /*0318*/ 	.byte	0x04, 0x2f
        /*031a*/ 	.short	(.L_173 - .L_172)
	.align		4
.L_172:
        /*031c*/ 	.word	index@(_Z35group_norm_nhwc_fwd_one_pass_kernelI11Bf16IOFp32WLi256ELi10ELi640EEv26Group_norm_nhwc_fwd_params)
        /*0320*/ 	.word	0x00000020


	//----- nvinfo : EIATTR_FRAME_SIZE
	.align		4
.L_173:
        /*0324*/ 	.byte	0x04, 0x11
        /*0326*/ 	.short	(.L_175 - .L_174)
	.align		4
.L_174:
        /*0328*/ 	.word	index@(_Z35group_norm_nhwc_fwd_one_pass_kernelI11Bf16IOFp32WLi256ELi10ELi640EEv26Group_norm_nhwc_fwd_params)
        /*032c*/ 	.word	0x00000000


	//----- nvinfo : EIATTR_REGCOUNT
	.align		4
.L_175:
        /*0330*/ 	.byte	0x04, 0x2f
        /*0332*/ 	.short	(.L_177 - .L_176)
	.align		4
.L_176:
        /*0334*/ 	.word	index@(_Z35group_norm_nhwc_fwd_one_pass_kernelI11Bf16IOFp32WLi128ELi10ELi640EEv26Group_norm_nhwc_fwd_params)
        /*0338*/ 	.word	0x00000020


	//----- nvinfo : EIATTR_FRAME_SIZE
	.align		4
.L_177:
        /*033c*/ 	.byte	0x04, 0x11
        /*033e*/ 	.short	(.L_179 - .L_178)
	.align		4
.L_178:
        /*0340*/ 	.word	index@(_Z35group_norm_nhwc_fwd_one_pass_kernelI11Bf16IOFp32WLi128ELi10ELi640EEv26Group_norm_nhwc_fwd_params)
        /*0344*/ 	.word	0x00000000


	//----- nvinfo : EIATTR_REGCOUNT
	.align		4
.L_179:
        /*0348*/ 	.byte	0x04, 0x2f
        /*034a*/ 	.short	(.L_181 - .L_180)
	.align		4
.L_180:
        /*034c*/ 	.word	index@(_Z35group_norm_nhwc_fwd_one_pass_kernelI11Bf16IOFp32WLi64ELi10ELi640EEv26Group_norm_nhwc_fwd_params)
        /*0350*/ 	.word	0x00000020


	//----- nvinfo : EIATTR_FRAME_SIZE
	.align		4
.L_181:
        /*0354*/ 	.byte	0x04, 0x11
        /*0356*/ 	.short	(.L_183 - .L_182)
	.align		4
.L_182:
        /*0358*/ 	.word	index@(_Z35group_norm_nhwc_fwd_one_pass_kernelI11Bf16IOFp32WLi64ELi10ELi640EEv26Group_norm_nhwc_fwd_params)
        /*035c*/ 	.word	0x00000000


	//----- nvinfo : EIATTR_REGCOUNT
	.align		4
.L_183:
        /*0360*/ 	.byte	0x04, 0x2f
        /*0362*/ 	.short	(.L_185 - .L_184)
	.align		4
.L_184:
        /*0364*/ 	.word	index@(_Z35group_norm_nhwc_bwd_one_pass_kernelI11Fp32IOFp16WLi512ELi10ELi640EEv26Group_norm_nhwc_bwd_params)
        /*0368*/ 	.word	0x0000005a


	//----- nvinfo : EIATTR_FRAME_SIZE
	.align		4
.L_185:
        /*036c*/ 	.byte	0x04, 0x11
        /*036e*/ 	.short	(.L_187 - .L_186)
	.align		4
.L_186:
        /*0370*/ 	.word	index@(_Z35group_norm_nhwc_bwd_one_pass_kernelI11Fp32IOFp16WLi512ELi10ELi640EEv26Group_norm_nhwc_bwd_params)
        /*0374*/ 	.word	0x00000000


	//----- nvinfo : EIATTR_REGCOUNT
	.align		4
.L_187:
        /*0378*/ 	.byte	0x04, 0x2f
        /*037a*/ 	.short	(.L_189 - .L_188)
	.align		4
.L_188:
        /*037c*/ 	.word	index@(_Z35group_norm_nhwc_bwd_one_pass_kernelI11Fp32IOFp16WLi256ELi10ELi640EEv26Group_norm_nhwc_bwd_params)
        /*0380*/ 	.word	0x00000030


	//----- nvinfo : EIATTR_FRAME_SIZE
	.align		4
.L_189:
        /*0384*/ 	.byte	0x04, 0x11
        /*0386*/ 	.short	(.L_191 - .L_190)
	.align		4
.L_190:
        /*0388*/ 	.word	index@(_Z35group_norm_nhwc_bwd_one_pass_kernelI11Fp32IOFp16WLi256ELi10ELi640EEv26Group_norm_nhwc_bwd_params)
        /*038c*/ 	.word	0x00000000


	//----- nvinfo : EIATTR_REGCOUNT
	.align		4
.L_191:
        /*0390*/ 	.byte	0x04, 0x2f
        /*0392*/ 	.short	(.L_193 - .L_192)
	.align		4
.L_192:
        /*0394*/ 	.word	index@(_Z35group_norm_nhwc_bwd_one_pass_kernelI11Fp32IOFp16WLi128ELi10ELi640EEv26Group_norm_nhwc_bwd_params)
        /*0398*/ 	.word	0x00000030


	//----- nvinfo : EIATTR_FRAME_SIZE
	.align		4
.L_193:
        /*039c*/ 	.byte	0x04, 0x11
        /*039e*/ 	.short	(.L_195 - .L_194)
	.align		4
.L_194:
        /*03a0*/ 	.word	index@(_Z35group_norm_nhwc_bwd_one_pass_kernelI11Fp32IOFp16WLi128ELi10ELi640EEv26Group_norm_nhwc_bwd_params)
        /*03a4*/ 	.word	0x00000000


	//----- nvinfo : EIATTR_REGCOUNT
	.align		4
.L_195:
        /*03a8*/ 	.byte	0x04, 0x2f
        /*03aa*/ 	.short	(.L_197 - .L_196)
	.align		4
.L_196:
        /*03ac*/ 	.word	index@(_Z35group_norm_nhwc_bwd_one_pass_kernelI11Fp32IOFp16WLi64ELi10ELi640EEv26Group_norm_nhwc_bwd_params)
        /*03b0*/ 	.word	0x00000030


	//----- nvinfo : EIATTR_FRAME_SIZE
	.align		4
.L_197:
        /*03b4*/ 	.byte	0x04, 0x11
        /*03b6*/ 	.short	(.L_199 - .L_198)
	.align		4
.L_198:
        /*03b8*/ 	.word	index@(_Z35group_norm_nhwc_bwd_one_pass_kernelI11Fp32IOFp16WLi64ELi10ELi640EEv26Group_norm_nhwc_bwd_params)
        /*03bc*/ 	.word	0x00000000


	//----- nvinfo : EIATTR_REGCOUNT
	.align		4
.L_199:
        /*03c0*/ 	.byte	0x04, 0x2f
        /*03c2*/ 	.short	(.L_201 - .L_200)
	.align		4
.L_200:
        /*03c4*/ 	.word	index@(_Z35group_norm_nhwc_bwd_one_pass_kernelI11Fp32IOBf16WLi512ELi10ELi640EEv26Group_norm_nhwc_bwd_params)
        /*03c8*/ 	.word	0x0000005a


	//----- nvinfo : EIATTR_FRAME_SIZE
	.align		4
.L_201:
        /*03cc*/ 	.byte	0x04, 0x11
        /*03ce*/ 	.short	(.L_203 - .L_202)
	.align		4
.L_202:
        /*03d0*/ 	.word	index@(_Z35group_norm_nhwc_bwd_one_pass_kernelI11Fp32IOBf16WLi512ELi10ELi640EEv26Group_norm_nhwc_bwd_params)
        /*03d4*/ 	.word	0x00000000


	//----- nvinfo : EIATTR_REGCOUNT
	.align		4
.L_203:
        /*03d8*/ 	.byte	0x04, 0x2f
        /*03da*/ 	.short	(.L_205 - .L_204)
	.align		4
.L_204:
        /*03dc*/ 	.word	index@(_Z35group_norm_nhwc_bwd_one_pass_kernelI11Fp32IOBf16WLi256ELi10ELi640EEv26Group_norm_nhwc_bwd_params)
        /*03e0*/ 	.word	0x00000030


	//----- nvinfo : EIATTR_FRAME_SIZE
	.align		4
.L_205:
        /*03e4*/ 	.byte	0x04, 0x11
        /*03e6*/ 	.short	(.L_207 - .L_206)
	.align		4
.L_206:
        /*03e8*/ 	.word	index@(_Z35group_norm_nhwc_bwd_one_pass_kernelI11Fp32IOBf16WLi256ELi10ELi640EEv26Group_norm_nhwc_bwd_params)
        /*03ec*/ 	.word	0x00000000


	//----- nvinfo : EIATTR_REGCOUNT
	.align		4
.L_207:
        /*03f0*/ 	.byte	0x04, 0x2f
        /*03f2*/ 	.short	(.L_209 - .L_208)
	.align		4
.L_208:
        /*03f4*/ 	.word	index@(_Z35group_norm_nhwc_bwd_one_pass_kernelI11Fp32IOBf16WLi128ELi10ELi640EEv26Group_norm_nhwc_bwd_params)
        /*03f8*/ 	.word	0x00000030


	//----- nvinfo : EIATTR_FRAME_SIZE
	.align		4
.L_209:
        /*03fc*/ 	.byte	0x04, 0x11
        /*03fe*/ 	.short	(.L_211 - .L_210)
	.align		4
.L_210:
        /*0400*/ 	.word	index@(_Z35group_norm_nhwc_bwd_one_pass_kernelI11Fp32IOBf16WLi128ELi10ELi640EEv26Group_norm_nhwc_bwd_params)
        /*0404*/ 	.word	0x00000000


	//----- nvinfo : EIATTR_REGCOUNT
	.align		4
.L_211:
        /*0408*/ 	.byte	0x04, 0x2f
        /*040a*/ 	.short	(.L_213 - .L_212)
	.align		4
.L_212:
        /*040c*/ 	.word	index@(_Z35group_norm_nhwc_bwd_one_pass_kernelI11Fp32IOBf16WLi64ELi10ELi640EEv26Group_norm_nhwc_bwd_params)
        /*0410*/ 	.word	0x00000030


	//----- nvinfo : EIATTR_FRAME_SIZE
	.align		4
.L_213:
        /*0414*/ 	.byte	0x04, 0x11
        /*0416*/ 	.short	(.L_215 - .L_214)
	.align		4
.L_214:
        /*0418*/ 	.word	index@(_Z35group_norm_nhwc_bwd_one_pass_kernelI11Fp32IOBf16WLi64ELi10ELi640EEv26Group_norm_nhwc_bwd_params)
        /*041c*/ 	.word	0x00000000


	//----- nvinfo : EIATTR_REGCOUNT
	.align		4
.L_215:
        /*0420*/ 	.byte	0x04, 0x2f
        /*0422*/ 	.short	(.L_217 - .L_216)
	.align		4
.L_216:
        /*0424*/ 	.word	index@(_Z35group_norm_nhwc_bwd_one_pass_kernelI11Fp32IOFp32WLi512ELi10ELi640EEv26Group_norm_nhwc_bwd_params)
        /*0428*/ 	.word	0x0000005a


	//----- nvinfo : EIATTR_FRAME_SIZE
	.align		4
.L_217:
        /*042c*/ 	.byte	0x04, 0x11
        /*042e*/ 	.short	(.L_219 - .L_218)
	.align		4
.L_218:
        /*0430*/ 	.word	index@(_Z35group_norm_nhwc_bwd_one_pass_kernelI11Fp32IOFp32WLi512ELi10ELi640EEv26Group_norm_nhwc_bwd_params)
        /*0434*/ 	.word	0x00000000


	//----- nvinfo : EIATTR_REGCOUNT
	.align		4
.L_219:
        /*0438*/ 	.byte	0x04, 0x2f
        /*043a*/ 	.short	(.L_221 - .L_220)
	.align		4
.L_220:
        /*043c*/ 	.word	index@(_Z35group_norm_nhwc_bwd_one_pass_kernelI11Fp32IOFp32WLi256ELi10ELi640EEv26Group_norm_nhwc_bwd_params)
        /*0440*/ 	.word	0x00000030


	//----- nvinfo : EIATTR_FRAME_SIZE
	.align		4
.L_221:
        /*0444*/ 	.byte	0x04, 0x11
        /*0446*/ 	.short	(.L_223 - .L_222)
	.align		4
.L_222:
        /*0448*/ 	.word	index@(_Z35group_norm_nhwc_bwd_one_pass_kernelI11Fp32IOFp32WLi256ELi10ELi640EEv26Group_norm_nhwc_bwd_params)
        /*044c*/ 	.word	0x00000000


	//----- nvinfo : EIATTR_REGCOUNT
	.align		4
.L_223:
        /*0450*/ 	.byte	0x04, 0x2f
        /*0452*/ 	.short	(.L_225 - .L_224)
	.align		4
.L_224:
        /*0454*/ 	.word	index@(_Z35group_norm_nhwc_bwd_one_pass_kernelI11Fp32IOFp32WLi128ELi10ELi640EEv26Group_norm_nhwc_bwd_params)
        /*0458*/ 	.word	0x00000030


	//----- nvinfo : EIATTR_FRAME_SIZE
	.align		4
.L_225:
        /*045c*/ 	.byte	0x04, 0x11
        /*045e*/ 	.short	(.L_227 - .L_226)
	.align		4
.L_226:
        /*0460*/ 	.word	index@(_Z35group_norm_nhwc_bwd_one_pass_kernelI11Fp32IOFp32WLi128ELi10ELi640EEv26Group_norm_nhwc_bwd_params)
        /*0464*/ 	.word	0x00000000


	//----- nvinfo : EIATTR_REGCOUNT
	.align		4
.L_227:
        /*0468*/ 	.byte	0x04, 0x2f
        /*046a*/ 	.short	(.L_229 - .L_228)
	.align		4
.L_228:
        /*046c*/ 	.word	index@(_Z35group_norm_nhwc_bwd_one_pass_kernelI11Fp32IOFp32WLi64ELi10ELi640EEv26Group_norm_nhwc_bwd_params)
        /*0470*/ 	.word	0x00000030


	//----- nvinfo : EIATTR_FRAME_SIZE
	.align		4
.L_229:
        /*0474*/ 	.byte	0x04, 0x11
        /*0476*/ 	.short	(.L_231 - .L_230)
	.align		4
.L_230:
        /*0478*/ 	.word	index@(_Z35group_norm_nhwc_bwd_one_pass_kernelI11Fp32IOFp32WLi64ELi10ELi640EEv26Group_norm_nhwc_bwd_params)
        /*047c*/ 	.word	0x00000000


	//----- nvinfo : EIATTR_REGCOUNT
	.align		4
.L_231:
        /*0480*/ 	.byte	0x04, 0x2f
        /*0482*/ 	.short	(.L_233 - .L_232)
	.align		4
.L_232:
        /*0484*/ 	.word	index@(_Z35group_norm_nhwc_bwd_one_pass_kernelI11Fp16IOFp16WLi512ELi10ELi640EEv26Group_norm_nhwc_bwd_params)
        /*0488*/ 	.word	0x00000030


	//----- nvinfo : EIATTR_FRAME_SIZE
	.align		4
.L_233:
        /*048c*/ 	.byte	0x04, 0x11
        /*048e*/ 	.short	(.L_235 - .L_234)
	.align		4
.L_234:
        /*0490*/ 	.word	index@(_Z35group_norm_nhwc_bwd_one_pass_kernelI11Fp16IOFp16WLi512ELi10ELi640EEv26Group_norm_nhwc_bwd_params)
        /*0494*/ 	.word	0x00000000


	//----- nvinfo : EIATTR_REGCOUNT
	.align		4
.L_235:
        /*0498*/ 	.byte	0x04, 0x2f
        /*049a*/ 	.short	(.L_237 - .L_236)
	.align		4
.L_236:
        /*049c*/ 	.word	index@(_Z35group_norm_nhwc_bwd_one_pass_kernelI11Fp16IOFp16WLi256ELi10ELi640EEv26Group_norm_nhwc_bwd_params)
        /*04a0*/ 	.word	0x00000030


	//----- nvinfo : EIATTR_FRAME_SIZE
	.align		4
.L_237:
        /*04a4*/ 	.byte	0x04, 0x11
        /*04a6*/ 	.short	(.L_239 - .L_238)
	.align		4
.L_238:
        /*04a8*/ 	.word	index@(_Z35group_norm_nhwc_bwd_one_pass_kernelI11Fp16IOFp16WLi256ELi10ELi640EEv26Group_norm_nhwc_bwd_params)
        /*04ac*/ 	.word	0x00000000


	//----- nvinfo : EIATTR_REGCOUNT
	.align		4
.L_239:
        /*04b0*/ 	.byte	0x04, 0x2f
        /*04b2*/ 	.short	(.L_241 - .L_240)
	.align		4
.L_240:
        /*04b4*/ 	.word	index@(_Z35group_norm_nhwc_bwd_one_pass_kernelI11Fp16IOFp16WLi128ELi10ELi640EEv26Group_norm_nhwc_bwd_params)
        /*04b8*/ 	.word	0x00000030


	//----- nvinfo : EIATTR_FRAME_SIZE
	.align		4
.L_241:
        /*04bc*/ 	.byte	0x04, 0x11
        /*04be*/ 	.short	(.L_243 - .L_242)
	.align		4
.L_242:
        /*04c0*/ 	.word	index@(_Z35group_norm_nhwc_bwd_one_pass_kernelI11Fp16IOFp16WLi128ELi10ELi640EEv26Group_norm_nhwc_bwd_params)
        /*04c4*/ 	.word	0x00000000


	//----- nvinfo : EIATTR_REGCOUNT
	.align		4
.L_243:
        /*04c8*/ 	.byte	0x04, 0x2f
        /*04ca*/ 	.short	(.L_245 - .L_244)
	.align		4
.L_244:
        /*04cc*/ 	.word	index@(_Z35group_norm_nhwc_bwd_one_pass_kernelI11Fp16IOFp16WLi64ELi10ELi640EEv26Group_norm_nhwc_bwd_params)
        /*04d0*/ 	.word	0x00000030


	//----- nvinfo : EIATTR_FRAME_SIZE
	.align		4
.L_245:
        /*04d4*/ 	.byte	0x04, 0x11
        /*04d6*/ 	.short	(.L_247 - .L_246)
	.align		4
.L_246:
        /*04d8*/ 	.word	index@(_Z35group_norm_nhwc_bwd_one_pass_kernelI11Fp16IOFp16WLi64ELi10ELi640EEv26Group_norm_nhwc_bwd_params)
        /*04dc*/ 	.word	0x00000000


	//----- nvinfo : EIATTR_REGCOUNT
	.align		4
.L_247:
        /*04e0*/ 	.byte	0x04, 0x2f
        /*04e2*/ 	.short	(.L_249 - .L_248)
	.align		4
.L_248:
        /*04e4*/ 	.word	index@(_Z35group_norm_nhwc_bwd_one_pass_kernelI11Fp16IOBf16WLi512ELi10ELi640EEv26Group_norm_nhwc_bwd_params)
        /*04e8*/ 	.word	0x00000030


	//----- nvinfo : EIATTR_FRAME_SIZE
	.align		4
.L_249:
        /*04ec*/ 	.byte	0x04, 0x11
        /*04ee*/ 	.short	(.L_251 - .L_250)
	.align		4
.L_250:
        /*04f0*/ 	.word	index@(_Z35group_norm_nhwc_bwd_one_pass_kernelI11Fp16IOBf16WLi512ELi10ELi640EEv26Group_norm_nhwc_bwd_params)
        /*04f4*/ 	.word	0x00000000


	//----- nvinfo : EIATTR_REGCOUNT
	.align		4
.L_251:
        /*04f8*/ 	.byte	0x04, 0x2f
        /*04fa*/ 	.short	(.L_253 - .L_252)
	.align		4
.L_252:
        /*04fc*/ 	.word	index@(_Z35group_norm_nhwc_bwd_one_pass_kernelI11Fp16IOBf16WLi256ELi10ELi640EEv26Group_norm_nhwc_bwd_params)
        /*0500*/ 	.word	0x00000030


	//----- nvinfo : EIATTR_FRAME_SIZE
	.align		4
.L_253:
        /*0504*/ 	.byte	0x04, 0x11
        /*0506*/ 	.short	(.L_255 - .L_254)
	.align		4
.L_254:
        /*0508*/ 	.word	index@(_Z35group_norm_nhwc_bwd_one_pass_kernelI11Fp16IOBf16WLi256ELi10ELi640EEv26Group_norm_nhwc_bwd_params)
        /*050c*/ 	.word	0x00000000


	//----- nvinfo : EIATTR_REGCOUNT
	.align		4
.L_255:
        /*0510*/ 	.byte	0x04, 0x2f
        /*0512*/ 	.short	(.L_257 - .L_256)
	.align		4
.L_256:
        /*0514*/ 	.word	index@(_Z35group_norm_nhwc_bwd_one_pass_kernelI11Fp16IOBf16WLi128ELi10ELi640EEv26Group_norm_nhwc_bwd_params)
        /*0518*/ 	.word	0x00000030


	//----- nvinfo : EIATTR_FRAME_SIZE
	.align		4
.L_257:
        /*051c*/ 	.byte	0x04, 0x11
        /*051e*/ 	.short	(.L_259 - .L_258)
	.align		4
.L_258:
        /*0520*/ 	.word	index@(_Z35group_norm_nhwc_bwd_one_pass_kernelI11Fp16IOBf16WLi128ELi10ELi640EEv26Group_norm_nhwc_bwd_params)
        /*0524*/ 	.word	0x00000000


	//----- nvinfo : EIATTR_REGCOUNT
	.align		4
.L_259:
        /*0528*/ 	.byte	0x04, 0x2f
        /*052a*/ 	.short	(.L_261 - .L_260)
	.align		4
.L_260:
        /*052c*/ 	.word	index@(_Z35group_norm_nhwc_bwd_one_pass_kernelI11Fp16IOBf16WLi64ELi10ELi640EEv26Group_norm_nhwc_bwd_params)
        /*0530*/ 	.word	0x00000030


	//----- nvinfo : EIATTR_FRAME_SIZE
	.align		4
.L_261:
        /*0534*/ 	.byte	0x04, 0x11
        /*0536*/ 	.short	(.L_263 - .L_262)
	.align		4
.L_262:
        /*0538*/ 	.word	index@(_Z35group_norm_nhwc_bwd_one_pass_kernelI11Fp16IOBf16WLi64ELi10ELi640EEv26Group_norm_nhwc_bwd_params)
        /*053c*/ 	.word	0x00000000


	//----- nvinfo : EIATTR_REGCOUNT
	.align		4
.L_263:
        /*0540*/ 	.byte	0x04, 0x2f
        /*0542*/ 	.short	(.L_265 - .L_264)
	.align		4
.L_264:
        /*0544*/ 	.word	index@(_Z35group_norm_nhwc_bwd_one_pass_kernelI11Fp16IOFp32WLi512ELi10ELi640EEv26Group_norm_nhwc_bwd_params)
        /*0548*/ 	.word	0x00000030


	//----- nvinfo : EIATTR_FRAME_SIZE
	.align		4
.L_265:
        /*054c*/ 	.byte	0x04, 0x11
        /*054e*/ 	.short	(.L_267 - .L_266)
	.align		4
.L_266:
        /*0550*/ 	.word	index@(_Z35group_norm_nhwc_bwd_one_pass_kernelI11Fp16IOFp32WLi512ELi10ELi640EEv26Group_norm_nhwc_bwd_params)
        /*0554*/ 	.word	0x00000000


	//----- nvinfo : EIATTR_REGCOUNT
	.align		4
.L_267:
        /*0558*/ 	.byte	0x04, 0x2f
        /*055a*/ 	.short	(.L_269 - .L_268)
	.align		4
.L_268:
        /*055c*/ 	.word	index@(_Z35group_norm_nhwc_bwd_one_pass_kernelI11Fp16IOFp32WLi256ELi10ELi640EEv26Group_norm_nhwc_bwd_params)
        /*0560*/ 	.word	0x00000030


	//----- nvinfo : EIATTR_FRAME_SIZE
	.align		4
.L_269:
        /*0564*/ 	.byte	0x04, 0x11
        /*0566*/ 	.short	(.L_271 - .L_270)
	.align		4
.L_270:
        /*0568*/ 	.word	index@(_Z35group_norm_nhwc_bwd_one_pass_kernelI11Fp16IOFp32WLi256ELi10ELi640EEv26Group_norm_nhwc_bwd_params)
        /*056c*/ 	.word	0x00000000


	//----- nvinfo : EIATTR_REGCOUNT
	.align		4
.L_271:
        /*0570*/ 	.byte	0x04, 0x2f
        /*0572*/ 	.short	(.L_273 - .L_272)
	.align		4
.L_272:
        /*0574*/ 	.word	index@(_Z35group_norm_nhwc_bwd_one_pass_kernelI11Fp16IOFp32WLi128ELi10ELi640EEv26Group_norm_nhwc_bwd_params)
        /*0578*/ 	.word	0x00000030


	//----- nvinfo : EIATTR_FRAME_SIZE
	.align		4
.L_273:
        /*057c*/ 	.byte	0x04, 0x11
        /*057e*/ 	.short	(.L_275 - .L_274)
	.align		4
.L_274:
        /*0580*/ 	.word	index@(_Z35group_norm_nhwc_bwd_one_pass_kernelI11Fp16IOFp32WLi128ELi10ELi640EEv26Group_norm_nhwc_bwd_params)
        /*0584*/ 	.word	0x00000000


	//----- nvinfo : EIATTR_REGCOUNT
	.align		4
.L_275:
        /*0588*/ 	.byte	0x04, 0x2f
        /*058a*/ 	.short	(.L_277 - .L_276)
	.align		4
.L_276:
        /*058c*/ 	.word	index@(_Z35group_norm_nhwc_bwd_one_pass_kernelI11Fp16IOFp32WLi64ELi10ELi640EEv26Group_norm_nhwc_bwd_params)
        /*0590*/ 	.word	0x00000030


	//----- nvinfo : EIATTR_FRAME_SIZE
	.align		4
.L_277:
        /*0594*/ 	.byte	0x04, 0x11
        /*0596*/ 	.short	(.L_279 - .L_278)
	.align		4
.L_278:
        /*0598*/ 	.word	index@(_Z35group_norm_nhwc_bwd_one_pass_kernelI11Fp16IOFp32WLi64ELi10ELi640EEv26Group_norm_nhwc_bwd_params)
        /*059c*/ 	.word	0x00000000


	//----- nvinfo : EIATTR_REGCOUNT
	.align		4
.L_279:
        /*05a0*/ 	.byte	0x04, 0x2f
        /*05a2*/ 	.short	(.L_281 - .L_280)
	.align		4
.L_280:
        /*05a4*/ 	.word	index@(_Z35group_norm_nhwc_bwd_one_pass_kernelI11Bf16IOFp16WLi512ELi10ELi640EEv26Group_norm_nhwc_bwd_params)
        /*05a8*/ 	.word	0x00000030


	//----- nvinfo : EIATTR_FRAME_SIZE
	.align		4
.L_281:
        /*05ac*/ 	.byte	0x04, 0x11
        /*05ae*/ 	.short	(.L_283 - .L_282)
	.align		4
.L_282:
        /*05b0*/ 	.word	index@(_Z35group_norm_nhwc_bwd_one_pass_kernelI11Bf16IOFp16WLi512ELi10ELi640EEv26Group_norm_nhwc_bwd_params)
        /*05b4*/ 	.word	0x00000000


	//----- nvinfo : EIATTR_REGCOUNT
	.align		4
.L_283:
        /*05b8*/ 	.byte	0x04, 0x2f
        /*05ba*/ 	.short	(.L_285 - .L_284)
	.align		4
.L_284:
        /*05bc*/ 	.word	index@(_Z35group_norm_nhwc_bwd_one_pass_kernelI11Bf16IOFp16WLi256ELi10ELi640EEv26Group_norm_nhwc_bwd_params)
        /*05c0*/ 	.word	0x00000030


	//----- nvinfo : EIATTR_FRAME_SIZE
	.align		4
.L_285:
        /*05c4*/ 	.byte	0x04, 0x11
        /*05c6*/ 	.short	(.L_287 - .L_286)
	.align		4
.L_286:
        /*05c8*/ 	.word	index@(_Z35group_norm_nhwc_bwd_one_pass_kernelI11Bf16IOFp16WLi256ELi10ELi640EEv26Group_norm_nhwc_bwd_params)
        /*05cc*/ 	.word	0x00000000


	//----- nvinfo : EIATTR_REGCOUNT
	.align		4
.L_287:
        /*05d0*/ 	.byte	0x04, 0x2f
        /*05d2*/ 	.short	(.L_289 - .L_288)
	.align		4
.L_288:
        /*05d4*/ 	.word	index@(_Z35group_norm_nhwc_bwd_one_pass_kernelI11Bf16IOFp16WLi128ELi10ELi640EEv26Group_norm_nhwc_bwd_params)
        /*05d8*/ 	.word	0x00000030


	//----- nvinfo : EIATTR_FRAME_SIZE
	.align		4
.L_289:
        /*05dc*/ 	.byte	0x04, 0x11
        /*05de*/ 	.short	(.L_291 - .L_290)
	.align		4
.L_290:
        /*05e0*/ 	.word	index@(_Z35group_norm_nhwc_bwd_one_pass_kernelI11Bf16IOFp16WLi128ELi10ELi640EEv26Group_norm_nhwc_bwd_params)
        /*05e4*/ 	.word	0x00000000


	//----- nvinfo : EIATTR_REGCOUNT
	.align		4
.L_291:
        /*05e8*/ 	.byte	0x04, 0x2f
        /*05ea*/ 	.short	(.L_293 - .L_292)
	.align		4
.L_292:
        /*05ec*/ 	.word	index@(_Z35group_norm_nhwc_bwd_one_pass_kernelI11Bf16IOFp16WLi64ELi10ELi640EEv26Group_norm_nhwc_bwd_params)
        /*05f0*/ 	.word	0x00000030


	//----- nvinfo : EIATTR_FRAME_SIZE
	.align		4
.L_293:
        /*05f4*/ 	.byte	0x04, 0x11
        /*05f6*/ 	.short	(.L_295 - .L_294)
	.align		4
.L_294:
        /*05f8*/ 	.word	index@(_Z35group_norm_nhwc_bwd_one_pass_kernelI11Bf16IOFp16WLi64ELi10ELi640EEv26Group_norm_nhwc_bwd_params)
        /*05fc*/ 	.word	0x00000000


	//----- nvinfo : EIATTR_REGCOUNT
	.align		4
.L_295:
        /*0600*/ 	.byte	0x04, 0x2f
        /*0602*/ 	.short	(.L_297 - .L_296)
	.align		4
.L_296:
        /*0604*/ 	.word	index@(_Z35group_norm_nhwc_bwd_one_pass_kernelI11Bf16IOBf16WLi512ELi10ELi640EEv26Group_norm_nhwc_bwd_params)
        /*0608*/ 	.word	0x00000030


	//----- nvinfo : EIATTR_FRAME_SIZE
	.align		4
.L_297:
        /*060c*/ 	.byte	0x04, 0x11
        /*060e*/ 	.short	(.L_299 - .L_298)
	.align		4
.L_298:
        /*0610*/ 	.word	index@(_Z35group_norm_nhwc_bwd_one_pass_kernelI11Bf16IOBf16WLi512ELi10ELi640EEv26Group_norm_nhwc_bwd_params)
        /*0614*/ 	.word	0x00000000


	//----- nvinfo : EIATTR_REGCOUNT
	.align		4
.L_299:
        /*0618*/ 	.byte	0x04, 0x2f
        /*061a*/ 	.short	(.L_301 - .L_300)
	.align		4
.L_300:
        /*061c*/ 	.word	index@(_Z35group_norm_nhwc_bwd_one_pass_kernelI11Bf16IOBf16WLi256ELi10ELi640EEv26Group_norm_nhwc_bwd_params)
        /*0620*/ 	.word	0x00000030


	//----- nvinfo : EIATTR_FRAME_SIZE
	.align		4
.L_301:
        /*0624*/ 	.byte	0x04, 0x11
        /*0626*/ 	.short	(.L_303 - .L_302)
	.align		4
.L_302:
        /*0628*/ 	.word	index@(_Z35group_norm_nhwc_bwd_one_pass_kernelI11Bf16IOBf16WLi256ELi10ELi640EEv26Group_norm_nhwc_bwd_params)
        /*062c*/ 	.word	0x00000000


	//----- nvinfo : EIATTR_REGCOUNT
	.align		4
.L_303:
        /*0630*/ 	.byte	0x04, 0x2f
        /*0632*/ 	.short	(.L_305 - .L_304)
	.align		4
.L_304:
        /*0634*/ 	.word	index@(_Z35group_norm_nhwc_bwd_one_pass_kernelI11Bf16IOBf16WLi128ELi10ELi640EEv26Group_norm_nhwc_bwd_params)
        /*0638*/ 	.word	0x00000030


	//----- nvinfo : EIATTR_FRAME_SIZE
	.align		4
.L_305:
        /*063c*/ 	.byte	0x04, 0x11
        /*063e*/ 	.short	(.L_307 - .L_306)
	.align		4
.L_306:
        /*0640*/ 	.word	index@(_Z35group_norm_nhwc_bwd_one_pass_kernelI11Bf16IOBf16WLi128ELi10ELi640EEv26Group_norm_nhwc_bwd_params)
        /*0644*/ 	.word	0x00000000


	//----- nvinfo : EIATTR_REGCOUNT
	.align		4
.L_307:
        /*0648*/ 	.byte	0x04, 0x2f
        /*064a*/ 	.short	(.L_309 - .L_308)
	.align		4
.L_308:
        /*064c*/ 	.word	index@(_Z35group_norm_nhwc_bwd_one_pass_kernelI11Bf16IOBf16WLi64ELi10ELi640EEv26Group_norm_nhwc_bwd_params)
        /*0650*/ 	.word	0x00000030


	//----- nvinfo : EIATTR_FRAME_SIZE
	.align		4
.L_309:
        /*0654*/ 	.byte	0x04, 0x11
        /*0656*/ 	.short	(.L_311 - .L_310)
	.align		4
.L_310:
        /*0658*/ 	.word	index@(_Z35group_norm_nhwc_bwd_one_pass_kernelI11Bf16IOBf16WLi64ELi10ELi640EEv26Group_norm_nhwc_bwd_params)
        /*065c*/ 	.word	0x00000000


	//----- nvinfo : EIATTR_REGCOUNT
	.align		4
.L_311:
        /*0660*/ 	.byte	0x04, 0x2f
        /*0662*/ 	.short	(.L_313 - .L_312)
	.align		4
.L_312:
        /*0664*/ 	.word	index@(_Z35group_norm_nhwc_bwd_one_pass_kernelI11Bf16IOFp32WLi512ELi10ELi640EEv26Group_norm_nhwc_bwd_params)
        /*0668*/ 	.word	0x00000030


	//----- nvinfo : EIATTR_FRAME_SIZE
	.align		4
.L_313:
        /*066c*/ 	.byte	0x04, 0x11
        /*066e*/ 	.short	(.L_315 - .L_314)
	.align		4
.L_314:
        /*0670*/ 	.word	index@(_Z35group_norm_nhwc_bwd_one_pass_kernelI11Bf16IOFp32WLi512ELi10ELi640EEv26Group_norm_nhwc_bwd_params)
        /*0674*/ 	.word	0x00000000


	//----- nvinfo : EIATTR_REGCOUNT
	.align		4
.L_315:
        /*0678*/ 	.byte	0x04, 0x2f
        /*067a*/ 	.short	(.L_317 - .L_316)
	.align		4
.L_316:
        /*067c*/ 	.word	index@(_Z35group_norm_nhwc_bwd_one_pass_kernelI11Bf16IOFp32WLi256ELi10ELi640EEv26Group_norm_nhwc_bwd_params)
        /*0680*/ 	.word	0x00000030


	//----- nvinfo : EIATTR_FRAME_SIZE
	.align		4
.L_317:
        /*0684*/ 	.byte	0x04, 0x11
        /*0686*/ 	.short	(.L_319 - .L_318)
	.align		4
.L_318:
        /*0688*/ 	.word	index@(_Z35group_norm_nhwc_bwd_one_pass_kernelI11Bf16IOFp32WLi256ELi10ELi640EEv26Group_norm_nhwc_bwd_params)
        /*068c*/ 	.word	0x00000000


	//----- nvinfo : EIATTR_REGCOUNT
	.align		4
.L_319:
        /*0690*/ 	.byte	0x04, 0x2f
        /*0692*/ 	.short	(.L_321 - .L_320)
	.align		4
.L_320:
        /*0694*/ 	.word	index@(_Z35group_norm_nhwc_bwd_one_pass_kernelI11Bf16IOFp32WLi128ELi10ELi640EEv26Group_norm_nhwc_bwd_params)
        /*0698*/ 	.word	0x00000030


	//----- nvinfo : EIATTR_FRAME_SIZE
	.align		4
.L_321:
        /*069c*/ 	.byte	0x04, 0x11
        /*069e*/ 	.short	(.L_323 - .L_322)
	.align		4
.L_322:
        /*06a0*/ 	.word	index@(_Z35group_norm_nhwc_bwd_one_pass_kernelI11Bf16IOFp32WLi128ELi10ELi640EEv26Group_norm_nhwc_bwd_params)
        /*06a4*/ 	.word	0x00000000


	//----- nvinfo : EIATTR_REGCOUNT
	.align		4
.L_323:
        /*06a8*/ 	.byte	0x04, 0x2f
        /*06aa*/ 	.short	(.L_325 - .L_324)
	.align		4
.L_324:
        /*06ac*/ 	.word	index@(_Z35group_norm_nhwc_bwd_one_pass_kernelI11Bf16IOFp32WLi64ELi10ELi640EEv26Group_norm_nhwc_bwd_params)
        /*06b0*/ 	.word	0x00000030


	//----- nvinfo : EIATTR_FRAME_SIZE
	.align		4
.L_325:
        /*06b4*/ 	.byte	0x04, 0x11
        /*06b6*/ 	.short	(.L_327 - .L_326)
	.align		4
.L_326:
        /*06b8*/ 	.word	index@(_Z35group_norm_nhwc_bwd_one_pass_kernelI11Bf16IOFp32WLi64ELi10ELi640EEv26Group_norm_nhwc_bwd_params)
        /*06bc*/ 	.word	0x00000000


	//----- nvinfo : EIATTR_REGCOUNT
	.align		4
.L_327:
        /*06c0*/ 	.byte	0x04, 0x2f
        /*06c2*/ 	.short	(.L_329 - .L_328)
	.align		4
.L_328:
        /*06c4*/ 	.word	index@(_ZN3cub17CUB_300001_SM_8006detail11EmptyKernelIvEEvv)
        /*06c8*/ 	.word	0x00000004


	//----- nvinfo : EIATTR_FRAME_SIZE
	.align		4
.L_329:
        /*06cc*/ 	.byte	0x04, 0x11
        /*06ce*/ 	.short	(.L_331 - .L_330)
	.align		4
.L_330:
        /*06d0*/ 	.word	index@(_ZN3cub17CUB_300001_SM_8006detail11EmptyKernelIvEEvv)
        /*06d4*/ 	.word	0x00000000


	//----- nvinfo : EIATTR_MIN_STACK_SIZE
	.align		4
.L_331:
        /*06d8*/ 	.byte	0x04, 0x12
        /*06da*/ 	.short	(.L_333 - .L_332)
	.align		4
.L_332:
        /*06dc*/ 	.word	index@(_ZN3cub17CUB_300001_SM_8006detail11EmptyKernelIvEEvv)
        /*06e0*/ 	.word	0x00000000


	//----- nvinfo : EIATTR_MIN_STACK_SIZE
	.align		4
.L_333:
        /*06e4*/ 	.byte	0x04, 0x12
        /*06e6*/ 	.short	(.L_335 - .L_334)
	.align		4
.L_334:
        /*06e8*/ 	.word	index@(_Z35group_norm_nhwc_bwd_one_pass_kernelI11Bf16IOFp32WLi64ELi10ELi640EEv26Group_norm_nhwc_bwd_params)
        /*06ec*/ 	.word	0x00000000


	//----- nvinfo : EIATTR_MIN_STACK_SIZE
	.align		4
.L_335:
        /*06f0*/ 	.byte	0x04, 0x12
        /*06f2*/ 	.short	(.L_337 - .L_336)
	.align		4
.L_336:
        /*06f4*/ 	.word	index@(_Z35group_norm_nhwc_bwd_one_pass_kernelI11Bf16IOFp32WLi128ELi10ELi640EEv26Group_norm_nhwc_bwd_params)
        /*06f8*/ 	.word	0x00000000


	//----- nvinfo : EIATTR_MIN_STACK_SIZE
	.align		4
.L_337:
        /*06fc*/ 	.byte	0x04, 0x12
        /*06fe*/ 	.short	(.L_339 - .L_338)
	.align		4
.L_338:
        /*0700*/ 	.word	index@(_Z35group_norm_nhwc_bwd_one_pass_kernelI11Bf16IOFp32WLi256ELi10ELi640EEv26Group_norm_nhwc_bwd_params)
        /*0704*/ 	.word	0x00000000


	//----- nvinfo : EIATTR_MIN_STACK_SIZE
	.align		4
.L_339:
        /*0708*/ 	.byte	0x04, 0x12
        /*070a*/ 	.short	(.L_341 - .L_340)
	.align		4
.L_340:
        /*070c*/ 	.word	index@(_Z35group_norm_nhwc_bwd_one_pass_kernelI11Bf16IOFp32WLi512ELi10ELi640EEv26Group_norm_nhwc_bwd_params)
        /*0710*/ 	.word	0x00000000


	//----- nvinfo : EIATTR_MIN_STACK_SIZE
	.align		4
.L_341:
        /*0714*/ 	.byte	0x04, 0x12
        /*0716*/ 	.short	(.L_343 - .L_342)
	.align		4
.L_342:
        /*0718*/ 	.word	index@(_Z35group_norm_nhwc_bwd_one_pass_kernelI11Bf16IOBf16WLi64ELi10ELi640EEv26Group_norm_nhwc_bwd_params)
        /*071c*/ 	.word	0x00000000


	//----- nvinfo : EIATTR_MIN_STACK_SIZE
	.align		4
.L_343:
        /*0720*/ 	.byte	0x04, 0x12
        /*0722*/ 	.short	(.L_345 - .L_344)
	.align		4
.L_344:
        /*0724*/ 	.word	index@(_Z35group_norm_nhwc_bwd_one_pass_kernelI11Bf16IOBf16WLi128ELi10ELi640EEv26Group_norm_nhwc_bwd_params)
        /*0728*/ 	.word	0x00000000


	//----- nvinfo : EIATTR_MIN_STACK_SIZE
	.align		4
.L_345:
        /*072c*/ 	.byte	0x04, 0x12
        /*072e*/ 	.short	(.L_347 - .L_346)
	.align		4
.L_346:
        /*0730*/ 	.word	index@(_Z35group_norm_nhwc_bwd_one_pass_kernelI11Bf16IOBf16WLi256ELi10ELi640EEv26Group_norm_nhwc_bwd_params)
        /*0734*/ 	.word	0x00000000


	//----- nvinfo : EIATTR_MIN_STACK_SIZE
	.align		4
.L_347:
        /*0738*/ 	.byte	0x04, 0x12
        /*073a*/ 	.short	(.L_349 - .L_348)
	.align		4
.L_348:
        /*073c*/ 	.word	index@(_Z35group_norm_nhwc_bwd_one_pass_kernelI11Bf16IOBf16WLi512ELi10ELi640EEv26Group_norm_nhwc_bwd_params)
        /*0740*/ 	.word	0x00000000


	//----- nvinfo : EIATTR_MIN_STACK_SIZE
	.align		4
.L_349:
        /*0744*/ 	.byte	0x04, 0x12
        /*0746*/ 	.short	(.L_351 - .L_350)
	.align		4
.L_350:
        /*0748*/ 	.word	index@(_Z35group_norm_nhwc_bwd_one_pass_kernelI11Bf16IOFp16WLi64ELi10ELi640EEv26Group_norm_nhwc_bwd_params)
        /*074c*/ 	.word	0x00000000


	//----- nvinfo : EIATTR_MIN_STACK_SIZE
	.align		4
.L_351:
        /*0750*/ 	.byte	0x04, 0x12
        /*0752*/ 	.short	(.L_353 - .L_352)
	.align		4
.L_352:
        /*0754*/ 	.word	index@(_Z35group_norm_nhwc_bwd_one_pass_kernelI11Bf16IOFp16WLi128ELi10ELi640EEv26Group_norm_nhwc_bwd_params)
        /*0758*/ 	.word	0x00000000


	//----- nvinfo : EIATTR_MIN_STACK_SIZE
	.align		4
.L_353:
        /*075c*/ 	.byte	0x04, 0x12
        /*075e*/ 	.short	(.L_355 - .L_354)
	.align		4
.L_354:
        /*0760*/ 	.word	index@(_Z35group_norm_nhwc_bwd_one_pass_kernelI11Bf16IOFp16WLi256ELi10ELi640EEv26Group_norm_nhwc_bwd_params)
        /*0764*/ 	.word	0x00000000


	//----- nvinfo : EIATTR_MIN_STACK_SIZE
	.align		4
.L_355:
        /*0768*/ 	.byte	0x04, 0x12
        /*076a*/ 	.short	(.L_357 - .L_356)
	.align		4
.L_356:
        /*076c*/ 	.word	index@(_Z35group_norm_nhwc_bwd_one_pass_kernelI11Bf16IOFp16WLi512ELi10ELi640EEv26Group_norm_nhwc_bwd_params)
        /*0770*/ 	.word	0x00000000


	//----- nvinfo : EIATTR_MIN_STACK_SIZE
	.align		4
.L_357:
        /*0774*/ 	.byte	0x04, 0x12
        /*0776*/ 	.short	(.L_359 - .L_358)
	.align		4
.L_358:
        /*0778*/ 	.word	index@(_Z35group_norm_nhwc_bwd_one_pass_kernelI11Fp16IOFp32WLi64ELi10ELi640EEv26Group_norm_nhwc_bwd_params)
        /*077c*/ 	.word	0x00000000


	//----- nvinfo : EIATTR_MIN_STACK_SIZE
	.align		4
.L_359:
        /*0780*/ 	.byte	0x04, 0x12
        /*0782*/ 	.short	(.L_361 - .L_360)
	.align		4
.L_360:
        /*0784*/ 	.word	index@(_Z35group_norm_nhwc_bwd_one_pass_kernelI11Fp16IOFp32WLi128ELi10ELi640EEv26Group_norm_nhwc_bwd_params)
        /*0788*/ 	.word	0x00000000


	//----- nvinfo : EIATTR_MIN_STACK_SIZE
	.align		4
.L_361:
        /*078c*/ 	.byte	0x04, 0x12
        /*078e*/ 	.short	(.L_363 - .L_362)
	.align		4
.L_362:
        /*0790*/ 	.word	index@(_Z35group_norm_nhwc_bwd_one_pass_kernelI11Fp16IOFp32WLi256ELi10ELi640EEv26Group_norm_nhwc_bwd_params)
        /*0794*/ 	.word	0x00000000


	//----- nvinfo : EIATTR_MIN_STACK_SIZE
	.align		4
.L_363:
        /*0798*/ 	.byte	0x04, 0x12
        /*079a*/ 	.short	(.L_365 - .L_364)
	.align		4
.L_364:
        /*079c*/ 	.word	index@(_Z35group_norm_nhwc_bwd_one_pass_kernelI11Fp16IOFp32WLi512ELi10ELi640EEv26Group_norm_nhwc_bwd_params)
        /*07a0*/ 	.word	0x00000000


	//----- nvinfo : EIATTR_MIN_STACK_SIZE
	.align		4
.L_365:
        /*07a4*/ 	.byte	0x04, 0x12
        /*07a6*/ 	.short	(.L_367 - .L_366)
	.align		4
.L_366:
        /*07a8*/ 	.word	index@(_Z35group_norm_nhwc_bwd_one_pass_kernelI11Fp16IOBf16WLi64ELi10ELi640EEv26Group_norm_nhwc_bwd_params)
        /*07ac*/ 	.word	0x00000000


	//----- nvinfo : EIATTR_MIN_STACK_SIZE
	.align		4
.L_367:
        /*07b0*/ 	.byte	0x04, 0x12
        /*07b2*/ 	.short	(.L_369 - .L_368)
	.align		4
.L_368:
        /*07b4*/ 	.word	index@(_Z35group_norm_nhwc_bwd_one_pass_kernelI11Fp16IOBf16WLi128ELi10ELi640EEv26Group_norm_nhwc_bwd_params)
        /*07b8*/ 	.word	0x00000000


	//----- nvinfo : EIATTR_MIN_STACK_SIZE
	.align		4
.L_369:
        /*07bc*/ 	.byte	0x04, 0x12
        /*07be*/ 	.short	(.L_371 - .L_370)
	.align		4
.L_370:
        /*07c0*/ 	.word	index@(_Z35group_norm_nhwc_bwd_one_pass_kernelI11Fp16IOBf16WLi256ELi10ELi640EEv26Group_norm_nhwc_bwd_params)
        /*07c4*/ 	.word	0x00000000


	//----- nvinfo : EIATTR_MIN_STACK_SIZE
	.align		4
.L_371:
        /*07c8*/ 	.byte	0x04, 0x12
        /*07ca*/ 	.short	(.L_373 - .L_372)
	.align		4
.L_372:
        /*07cc*/ 	.word	index@(_Z35group_norm_nhwc_bwd_one_pass_kernelI11Fp16IOBf16WLi512ELi10ELi640EEv26Group_norm_nhwc_bwd_params)
        /*07d0*/ 	.word	0x00000000


	//----- nvinfo : EIATTR_MIN_STACK_SIZE
	.align		4
.L_373:
        /*07d4*/ 	.byte	0x04, 0x12
        /*07d6*/ 	.short	(.L_375 - .L_374)
	.align		4
.L_374:
        /*07d8*/ 	.word	index@(_Z35group_norm_nhwc_bwd_one_pass_kernelI11Fp16IOFp16WLi64ELi10ELi640EEv26Group_norm_nhwc_bwd_params)
        /*07dc*/ 	.word	0x00000000


	//----- nvinfo : EIATTR_MIN_STACK_SIZE
	.align		4
.L_375:
        /*07e0*/ 	.byte	0x04, 0x12
        /*07e2*/ 	.short	(.L_377 - .L_376)
	.align		4
.L_376:
        /*07e4*/ 	.word	index@(_Z35group_norm_nhwc_bwd_one_pass_kernelI11Fp16IOFp16WLi128ELi10ELi640EEv26Group_norm_nhwc_bwd_params)
        /*07e8*/ 	.word	0x00000000


	//----- nvinfo : EIATTR_MIN_STACK_SIZE
	.align		4
.L_377:
        /*07ec*/ 	.byte	0x04, 0x12
        /*07ee*/ 	.short	(.L_379 - .L_378)
	.align		4
.L_378:
        /*07f0*/ 	.word	index@(_Z35group_norm_nhwc_bwd_one_pass_kernelI11Fp16IOFp16WLi256ELi10ELi640EEv26Group_norm_nhwc_bwd_params)
        /*07f4*/ 	.word	0x00000000


	//----- nvinfo : EIATTR_MIN_STACK_SIZE
	.align		4
.L_379:
        /*07f8*/ 	.byte	0x04, 0x12
        /*07fa*/ 	.short	(.L_381 - .L_380)
	.align		4
.L_380:
        /*07fc*/ 	.word	index@(_Z35group_norm_nhwc_bwd_one_pass_kernelI11Fp16IOFp16WLi512ELi10ELi640EEv26Group_norm_nhwc_bwd_params)
        /*0800*/ 	.word	0x00000000


	//----- nvinfo : EIATTR_MIN_STACK_SIZE
	.align		4
.L_381:
        /*0804*/ 	.byte	0x04, 0x12
        /*0806*/ 	.short	(.L_383 - .L_382)
	.align		4
.L_382:
        /*0808*/ 	.word	index@(_Z35group_norm_nhwc_bwd_one_pass_kernelI11Fp32IOFp32WLi64ELi10ELi640EEv26Group_norm_nhwc_bwd_params)
        /*080c*/ 	.word	0x00000000


	//----- nvinfo : EIATTR_MIN_STACK_SIZE
	.align		4
.L_383:
        /*0810*/ 	.byte	0x04, 0x12
        /*0812*/ 	.short	(.L_385 - .L_384)
	.align		4
.L_384:
        /*0814*/ 	.word	index@(_Z35group_norm_nhwc_bwd_one_pass_kernelI11Fp32IOFp32WLi128ELi10ELi640EEv26Group_norm_nhwc_bwd_params)
        /*0818*/ 	.word	0x00000000


	//----- nvinfo : EIATTR_MIN_STACK_SIZE
	.align		4
.L_385:
        /*081c*/ 	.byte	0x04, 0x12
        /*081e*/ 	.short	(.L_387 - .L_386)
	.align		4
.L_386:
        /*0820*/ 	.word	index@(_Z35group_norm_nhwc_bwd_one_pass_kernelI11Fp32IOFp32WLi256ELi10ELi640EEv26Group_norm_nhwc_bwd_params)
        /*0824*/ 	.word	0x00000000


	//----- nvinfo : EIATTR_MIN_STACK_SIZE
	.align		4
.L_387:
        /*0828*/ 	.byte	0x04, 0x12
        /*082a*/ 	.short	(.L_389 - .L_388)
	.align		4
.L_388:
        /*082c*/ 	.word	index@(_Z35group_norm_nhwc_bwd_one_pass_kernelI11Fp32IOFp32WLi512ELi10ELi640EEv26Group_norm_nhwc_bwd_params)
        /*0830*/ 	.word	0x00000000


	//----- nvinfo : EIATTR_MIN_STACK_SIZE
	.align		4
.L_389:
        /*0834*/ 	.byte	0x04, 0x12
        /*0836*/ 	.short	(.L_391 - .L_390)
	.align		4
.L_390:
        /*0838*/ 	.word	index@(_Z35group_norm_nhwc_bwd_one_pass_kernelI11Fp32IOBf16WLi64ELi10ELi640EEv26Group_norm_nhwc_bwd_params)
        /*083c*/ 	.word	0x00000000


	//----- nvinfo : EIATTR_MIN_STACK_SIZE
	.align		4
.L_391:
        /*0840*/ 	.byte	0x04, 0x12
        /*0842*/ 	.short	(.L_393 - .L_392)
	.align		4
.L_392:
        /*0844*/ 	.word	index@(_Z35group_norm_nhwc_bwd_one_pass_kernelI11Fp32IOBf16WLi128ELi10ELi640EEv26Group_norm_nhwc_bwd_params)
        /*0848*/ 	.word	0x00000000


	//----- nvinfo : EIATTR_MIN_STACK_SIZE
	.align		4
.L_393:
        /*084c*/ 	.byte	0x04, 0x12
        /*084e*/ 	.short	(.L_395 - .L_394)
	.align		4
.L_394:
        /*0850*/ 	.word	index@(_Z35group_norm_nhwc_bwd_one_pass_kernelI11Fp32IOBf16WLi256ELi10ELi640EEv26Group_norm_nhwc_bwd_params)
        /*0854*/ 	.word	0x00000000


	//----- nvinfo : EIATTR_MIN_STACK_SIZE
	.align		4
.L_395:
        /*0858*/ 	.byte	0x04, 0x12
        /*085a*/ 	.short	(.L_397 - .L_396)
	.align		4
.L_396:
        /*085c*/ 	.word	index@(_Z35group_norm_nhwc_bwd_one_pass_kernelI11Fp32IOBf16WLi512ELi10ELi640EEv26Group_norm_nhwc_bwd_params)
        /*0860*/ 	.word	0x00000000


	//----- nvinfo : EIATTR_MIN_STACK_SIZE
	.align		4
.L_397:
        /*0864*/ 	.byte	0x04, 0x12
        /*0866*/ 	.short	(.L_399 - .L_398)
	.align		4
.L_398:
        /*0868*/ 	.word	index@(_Z35group_norm_nhwc_bwd_one_pass_kernelI11Fp32IOFp16WLi64ELi10ELi640EEv26Group_norm_nhwc_bwd_params)
        /*086c*/ 	.word	0x00000000


	//----- nvinfo : EIATTR_MIN_STACK_SIZE
	.align		4
.L_399:
        /*0870*/ 	.byte	0x04, 0x12
        /*0872*/ 	.short	(.L_401 - .L_400)
	.align		4
.L_400:
        /*0874*/ 	.word	index@(_Z35group_norm_nhwc_bwd_one_pass_kernelI11Fp32IOFp16WLi128ELi10ELi640EEv26Group_norm_nhwc_bwd_params)
        /*0878*/ 	.word	0x00000000


	//----- nvinfo : EIATTR_MIN_STACK_SIZE
	.align		4
.L_401:
        /*087c*/ 	.byte	0x04, 0x12
        /*087e*/ 	.short	(.L_403 - .L_402)
	.align		4
.L_402:
        /*0880*/ 	.word	index@(_Z35group_norm_nhwc_bwd_one_pass_kernelI11Fp32IOFp16WLi256ELi10ELi640EEv26Group_norm_nhwc_bwd_params)
        /*0884*/ 	.word	0x00000000


	//----- nvinfo : EIATTR_MIN_STACK_SIZE
	.align		4
.L_403:
        /*0888*/ 	.byte	0x04, 0x12
        /*088a*/ 	.short	(.L_405 - .L_404)
	.align		4
.L_404:
        /*088c*/ 	.word	index@(_Z35group_norm_nhwc_bwd_one_pass_kernelI11Fp32IOFp16WLi512ELi10ELi640EEv26Group_norm_nhwc_bwd_params)
        /*0890*/ 	.word	0x00000000


	//----- nvinfo : EIATTR_MIN_STACK_SIZE
	.align		4
.L_405:
        /*0894*/ 	.byte	0x04, 0x12
        /*0896*/ 	.short	(.L_407 - .L_406)
	.align		4
.L_406:
        /*0898*/ 	.word	index@(_Z35group_norm_nhwc_fwd_one_pass_kernelI11Bf16IOFp32WLi64ELi10ELi640EEv26Group_norm_nhwc_fwd_params)
        /*089c*/ 	.word	0x00000000


	//----- nvinfo : EIATTR_MIN_STACK_SIZE
	.align		4
.L_407:
        /*08a0*/ 	.byte	0x04, 0x12
        /*08a2*/ 	.short	(.L_409 - .L_408)
	.align		4
.L_408:
        /*08a4*/ 	.word	index@(_Z35group_norm_nhwc_fwd_one_pass_kernelI11Bf16IOFp32WLi128ELi10ELi640EEv26Group_norm_nhwc_fwd_params)
        /*08a8*/ 	.word	0x00000000


	//----- nvinfo : EIATTR_MIN_STACK_SIZE
	.align		4
.L_409:
        /*08ac*/ 	.byte	0x04, 0x12
        /*08ae*/ 	.short	(.L_411 - .L_410)
	.align		4
.L_410:
        /*08b0*/ 	.word	index@(_Z35group_norm_nhwc_fwd_one_pass_kernelI11Bf16IOFp32WLi256ELi10ELi640EEv26Group_norm_nhwc_fwd_params)
        /*08b4*/ 	.word	0x00000000


	//----- nvinfo : EIATTR_MIN_STACK_SIZE
	.align		4
.L_411:
        /*08b8*/ 	.byte	0x04, 0x12
        /*08ba*/ 	.short	(.L_413 - .L_412)
	.align		4
.L_412:
        /*08bc*/ 	.word	index@(_Z35group_norm_nhwc_fwd_one_pass_kernelI11Bf16IOFp32WLi512ELi10ELi640EEv26Group_norm_nhwc_fwd_params)
        /*08c0*/ 	.word	0x00000000


	//----- nvinfo : EIATTR_MIN_STACK_SIZE
	.align		4
.L_413:
        /*08c4*/ 	.byte	0x04, 0x12
        /*08c6*/ 	.short	(.L_415 - .L_414)
	.align		4
.L_414:
        /*08c8*/ 	.word	index@(_Z35group_norm_nhwc_fwd_one_pass_kernelI11Bf16IOBf16WLi64ELi10ELi640EEv26Group_norm_nhwc_fwd_params)
        /*08cc*/ 	.word	0x00000000


	//----- nvinfo : EIATTR_MIN_STACK_SIZE
	.align		4
.L_415:
        /*08d0*/ 	.byte	0x04, 0x12
        /*08d2*/ 	.short	(.L_417 - .L_416)
	.align		4
.L_416:
        /*08d4*/ 	.word	index@(_Z35group_norm_nhwc_fwd_one_pass_kernelI11Bf16IOBf16WLi128ELi10ELi640EEv26Group_norm_nhwc_fwd_params)
        /*08d8*/ 	.word	0x00000000


	//----- nvinfo : EIATTR_MIN_STACK_SIZE
	.align		4
.L_417:
        /*08dc*/ 	.byte	0x04, 0x12
        /*08de*/ 	.short	(.L_419 - .L_418)
	.align		4
.L_418:
        /*08e0*/ 	.word	index@(_Z35group_norm_nhwc_fwd_one_pass_kernelI11Bf16IOBf16WLi256ELi10ELi640EEv26Group_norm_nhwc_fwd_params)
        /*08e4*/ 	.word	0x00000000


	//----- nvinfo : EIATTR_MIN_STACK_SIZE
	.align		4
.L_419:
        /*08e8*/ 	.byte	0x04, 0x12
        /*08ea*/ 	.short	(.L_421 - .L_420)
	.align		4
.L_420:
        /*08ec*/ 	.word	index@(_Z35group_norm_nhwc_fwd_one_pass_kernelI11Bf16IOBf16WLi512ELi10ELi640EEv26Group_norm_nhwc_fwd_params)
        /*08f0*/ 	.word	0x00000000


	//----- nvinfo : EIATTR_MIN_STACK_SIZE
	.align		4
.L_421:
        /*08f4*/ 	.byte	0x04, 0x12
        /*08f6*/ 	.short	(.L_423 - .L_422)
	.align		4
.L_422:
        /*08f8*/ 	.word	index@(_Z35group_norm_nhwc_fwd_one_pass_kernelI11Bf16IOFp16WLi64ELi10ELi640EEv26Group_norm_nhwc_fwd_params)
        /*08fc*/ 	.word	0x00000000


	//----- nvinfo : EIATTR_MIN_STACK_SIZE
	.align		4
.L_423:
        /*0900*/ 	.byte	0x04, 0x12
        /*0902*/ 	.short	(.L_425 - .L_424)
	.align		4
.L_424:
        /*0904*/ 	.word	index@(_Z35group_norm_nhwc_fwd_one_pass_kernelI11Bf16IOFp16WLi128ELi10ELi640EEv26Group_norm_nhwc_fwd_params)
        /*0908*/ 	.word	0x00000000


	//----- nvinfo : EIATTR_MIN_STACK_SIZE
	.align		4
.L_425:
        /*090c*/ 	.byte	0x04, 0x12
        /*090e*/ 	.short	(.L_427 - .L_426)
	.align		4
.L_426:
        /*0910*/ 	.word	index@(_Z35group_norm_nhwc_fwd_one_pass_kernelI11Bf16IOFp16WLi256ELi10ELi640EEv26Group_norm_nhwc_fwd_params)
        /*0914*/ 	.word	0x00000000


	//----- nvinfo : EIATTR_MIN_STACK_SIZE
	.align		4
.L_427:
        /*0918*/ 	.byte	0x04, 0x12
        /*091a*/ 	.short	(.L_429 - .L_428)
	.align		4
.L_428:
        /*091c*/ 	.word	index@(_Z35group_norm_nhwc_fwd_one_pass_kernelI11Bf16IOFp16WLi512ELi10ELi640EEv26Group_norm_nhwc_fwd_params)
        /*0920*/ 	.word	0x00000000


	//----- nvinfo : EIATTR_MIN_STACK_SIZE
	.align		4
.L_429:
        /*0924*/ 	.byte	0x04, 0x12
        /*0926*/ 	.short	(.L_431 - .L_430)
	.align		4
.L_430:
        /*0928*/ 	.word	index@(_Z35group_norm_nhwc_fwd_one_pass_kernelI11Fp16IOFp32WLi64ELi10ELi640EEv26Group_norm_nhwc_fwd_params)
        /*092c*/ 	.word	0x00000000


	//----- nvinfo : EIATTR_MIN_STACK_SIZE
	.align		4
.L_431:
        /*0930*/ 	.byte	0x04, 0x12
        /*0932*/ 	.short	(.L_433 - .L_432)
	.align		4
.L_432:
        /*0934*/ 	.word	index@(_Z35group_norm_nhwc_fwd_one_pass_kernelI11Fp16IOFp32WLi128ELi10ELi640EEv26Group_norm_nhwc_fwd_params)
        /*0938*/ 	.word	0x00000000


	//----- nvinfo : EIATTR_MIN_STACK_SIZE
	.align		4
.L_433:
        /*093c*/ 	.byte	0x04, 0x12
        /*093e*/ 	.short	(.L_435 - .L_434)
	.align		4
.L_434:
        /*0940*/ 	.word	index@(_Z35group_norm_nhwc_fwd_one_pass_kernelI11Fp16IOFp32WLi256ELi10ELi640EEv26Group_norm_nhwc_fwd_params)
        /*0944*/ 	.word	0x00000000


	//----- nvinfo : EIATTR_MIN_STACK_SIZE
	.align		4
.L_435:
        /*0948*/ 	.byte	0x04, 0x12
        /*094a*/ 	.short	(.L_437 - .L_436)
	.align		4
.L_436:
        /*094c*/ 	.word	index@(_Z35group_norm_nhwc_fwd_one_pass_kernelI11Fp16IOFp32WLi512ELi10ELi640EEv26Group_norm_nhwc_fwd_params)
        /*0950*/ 	.word	0x00000000


	//----- nvinfo : EIATTR_MIN_STACK_SIZE
	.align		4
.L_437:
        /*0954*/ 	.byte	0x04, 0x12
        /*0956*/ 	.short	(.L_439 - .L_438)
	.align		4
.L_438:
        /*0958*/ 	.word	index@(_Z35group_norm_nhwc_fwd_one_pass_kernelI11Fp16IOBf16WLi64ELi10ELi640EEv26Group_norm_nhwc_fwd_params)
        /*095c*/ 	.word	0x00000000


	//----- nvinfo : EIATTR_MIN_STACK_SIZE
	.align		4
.L_439:
        /*0960*/ 	.byte	0x04, 0x12
        /*0962*/ 	.short	(.L_441 - .L_440)
	.align		4
.L_440:
        /*0964*/ 	.word	index@(_Z35group_norm_nhwc_fwd_one_pass_kernelI11Fp16IOBf16WLi128ELi10ELi640EEv26Group_norm_nhwc_fwd_params)
        /*0968*/ 	.word	0x00000000


	//----- nvinfo : EIATTR_MIN_STACK_SIZE
	.align		4
.L_441:
        /*096c*/ 	.byte	0x04, 0x12
        /*096e*/ 	.short	(.L_443 - .L_442)
	.align		4
.L_442:
        /*0970*/ 	.word	index@(_Z35group_norm_nhwc_fwd_one_pass_kernelI11Fp16IOBf16WLi256ELi10ELi640EEv26Group_norm_nhwc_fwd_params)
        /*0974*/ 	.word	0x00000000


	//----- nvinfo : EIATTR_MIN_STACK_SIZE
	.align		4
.L_443:
        /*0978*/ 	.byte	0x04, 0x12
        /*097a*/ 	.short	(.L_445 - .L_444)
	.align		4
.L_444:
        /*097c*/ 	.word	index@(_Z35group_norm_nhwc_fwd_one_pass_kernelI11Fp16IOBf16WLi512ELi10ELi640EEv26Group_norm_nhwc_fwd_params)
        /*0980*/ 	.word	0x00000000


	//----- nvinfo : EIATTR_MIN_STACK_SIZE
	.align		4
.L_445:
        /*0984*/ 	.byte	0x04, 0x12
        /*0986*/ 	.short	(.L_447 - .L_446)
	.align		4
.L_446:
        /*0988*/ 	.word	index@(_Z35group_norm_nhwc_fwd_one_pass_kernelI11Fp16IOFp16WLi64ELi10ELi640EEv26Group_norm_nhwc_fwd_params)
        /*098c*/ 	.word	0x00000000


	//----- nvinfo : EIATTR_MIN_STACK_SIZE
	.align		4
.L_447:
        /*0990*/ 	.byte	0x04, 0x12
        /*0992*/ 	.short	(.L_449 - .L_448)
	.align		4
.L_448:
        /*0994*/ 	.word	index@(_Z35group_norm_nhwc_fwd_one_pass_kernelI11Fp16IOFp16WLi128ELi10ELi640EEv26Group_norm_nhwc_fwd_params)
        /*0998*/ 	.word	0x00000000


	//----- nvinfo : EIATTR_MIN_STACK_SIZE
	.align		4
.L_449:
        /*099c*/ 	.byte	0x04, 0x12
        /*099e*/ 	.short	(.L_451 - .L_450)
	.align		4
.L_450:
        /*09a0*/ 	.word	index@(_Z35group_norm_nhwc_fwd_one_pass_kernelI11Fp16IOFp16WLi256ELi10ELi640EEv26Group_norm_nhwc_fwd_params)
        /*09a4*/ 	.word	0x00000000


	//----- nvinfo : EIATTR_MIN_STACK_SIZE
	.align		4
.L_451:
        /*09a8*/ 	.byte	0x04, 0x12
        /*09aa*/ 	.short	(.L_453 - .L_452)
	.align		4
.L_452:
        /*09ac*/ 	.word	index@(_Z35group_norm_nhwc_fwd_one_pass_kernelI11Fp16IOFp16WLi512ELi10ELi640EEv26Group_norm_nhwc_fwd_params)
        /*09b0*/ 	.word	0x00000000


	//----- nvinfo : EIATTR_MIN_STACK_SIZE
	.align		4
.L_453:
        /*09b4*/ 	.byte	0x04, 0x12
        /*09b6*/ 	.short	(.L_455 - .L_454)
	.align		4
.L_454:
        /*09b8*/ 	.word	index@(_Z35group_norm_nhwc_fwd_one_pass_kernelI11Fp32IOFp32WLi64ELi10ELi640EEv26Group_norm_nhwc_fwd_params)
        /*09bc*/ 	.word	0x00000000


	//----- nvinfo : EIATTR_MIN_STACK_SIZE
	.align		4
.L_455:
        /*09c0*/ 	.byte	0x04, 0x12
        /*09c2*/ 	.short	(.L_457 - .L_456)
	.align		4
.L_456:
        /*09c4*/ 	.word	index@(_Z35group_norm_nhwc_fwd_one_pass_kernelI11Fp32IOFp32WLi128ELi10ELi640EEv26Group_norm_nhwc_fwd_params)
        /*09c8*/ 	.word	0x00000000


	//----- nvinfo : EIATTR_MIN_STACK_SIZE
	.align		4
.L_457:
        /*09cc*/ 	.byte	0x04, 0x12
        /*09ce*/ 	.short	(.L_459 - .L_458)
	.align		4
.L_458:
        /*09d0*/ 	.word	index@(_Z35group_norm_nhwc_fwd_one_pass_kernelI11Fp32IOFp32WLi256ELi10ELi640EEv26Group_norm_nhwc_fwd_params)
        /*09d4*/ 	.word	0x00000000


	//----- nvinfo : EIATTR_MIN_STACK_SIZE
	.align		4
.L_459:
        /*09d8*/ 	.byte	0x04, 0x12
        /*09da*/ 	.short	(.L_461 - .L_460)
	.align		4
.L_460:
        /*09dc*/ 	.word	index@(_Z35group_norm_nhwc_fwd_one_pass_kernelI11Fp32IOFp32WLi512ELi10ELi640EEv26Group_norm_nhwc_fwd_params)
        /*09e0*/ 	.word	0x00000000


	//----- nvinfo : EIATTR_MIN_STACK_SIZE
	.align		4
.L_461:
        /*09e4*/ 	.byte	0x04, 0x12
        /*09e6*/ 	.short	(.L_463 - .L_462)
	.align		4
.L_462:
        /*09e8*/ 	.word	index@(_Z35group_norm_nhwc_fwd_one_pass_kernelI11Fp32IOBf16WLi64ELi10ELi640EEv26Group_norm_nhwc_fwd_params)
        /*09ec*/ 	.word	0x00000000


	//----- nvinfo : EIATTR_MIN_STACK_SIZE
	.align		4
.L_463:
        /*09f0*/ 	.byte	0x04, 0x12
        /*09f2*/ 	.short	(.L_465 - .L_464)
	.align		4
.L_464:
        /*09f4*/ 	.word	index@(_Z35group_norm_nhwc_fwd_one_pass_kernelI11Fp32IOBf16WLi128ELi10ELi640EEv26Group_norm_nhwc_fwd_params)
        /*09f8*/ 	.word	0x00000000


	//----- nvinfo : EIATTR_MIN_STACK_SIZE
	.align		4
.L_465:
        /*09fc*/ 	.byte	0x04, 0x12
        /*09fe*/ 	.short	(.L_467 - .L_466)
	.align		4
.L_466:
        /*0a00*/ 	.word	index@(_Z35group_norm_nhwc_fwd_one_pass_kernelI11Fp32IOBf16WLi256ELi10ELi640EEv26Group_norm_nhwc_fwd_params)
        /*0a04*/ 	.word	0x00000000


	//----- nvinfo : EIATTR_MIN_STACK_SIZE
	.align		4
.L_467:
        /*0a08*/ 	.byte	0x04, 0x12
        /*0a0a*/ 	.short	(.L_469 - .L_468)
	.align		4
.L_468:
        /*0a0c*/ 	.word	index@(_Z35group_norm_nhwc_fwd_one_pass_kernelI11Fp32IOBf16WLi512ELi10ELi640EEv26Group_norm_nhwc_fwd_params)
        /*0a10*/ 	.word	0x00000000


	//----- nvinfo : EIATTR_MIN_STACK_SIZE
	.align		4
.L_469:
        /*0a14*/ 	.byte	0x04, 0x12
        /*0a16*/ 	.short	(.L_471 - .L_470)
	.align		4
.L_470:
        /*0a18*/ 	.word	index@(_Z35group_norm_nhwc_fwd_one_pass_kernelI11Fp32IOFp16WLi64ELi10ELi640EEv26Group_norm_nhwc_fwd_params)
        /*0a1c*/ 	.word	0x00000000


	//----- nvinfo : EIATTR_MIN_STACK_SIZE
	.align		4
.L_471:
        /*0a20*/ 	.byte	0x04, 0x12
        /*0a22*/ 	.short	(.L_473 - .L_472)
	.align		4
.L_472:
        /*0a24*/ 	.word	index@(_Z35group_norm_nhwc_fwd_one_pass_kernelI11Fp32IOFp16WLi128ELi10ELi640EEv26Group_norm_nhwc_fwd_params)
        /*0a28*/ 	.word	0x00000000


	//----- nvinfo : EIATTR_MIN_STACK_SIZE
	.align		4
.L_473:
        /*0a2c*/ 	.byte	0x04, 0x12
        /*0a2e*/ 	.short	(.L_475 - .L_474)
	.align		4
.L_474:
        /*0a30*/ 	.word	index@(_Z35group_norm_nhwc_fwd_one_pass_kernelI11Fp32IOFp16WLi256ELi10ELi640EEv26Group_norm_nhwc_fwd_params)
        /*0a34*/ 	.word	0x00000000


	//----- nvinfo : EIATTR_MIN_STACK_SIZE
	.align		4
.L_475:
        /*0a38*/ 	.byte	0x04, 0x12
        /*0a3a*/ 	.short	(.L_477 - .L_476)
	.align		4
.L_476:
        /*0a3c*/ 	.word	index@(_Z35group_norm_nhwc_fwd_one_pass_kernelI11Fp32IOFp16WLi512ELi10ELi640EEv26Group_norm_nhwc_fwd_params)
        /*0a40*/ 	.word	0x00000000
.L_477:


//--------------------- .nv.info._ZN3cub17CUB_300001_SM_8006detail11EmptyKernelIvEEvv --------------------------
	.section	.nv.info._ZN3cub17CUB_300001_SM_8006detail11EmptyKernelIvEEvv,"",@"SHT_CUDA_INFO"
	.sectionflags	@""
	.align	4


	//----- nvinfo : EIATTR_CUDA_API_VERSION
	.align		4
        /*0000*/ 	.byte	0x04, 0x37
        /*0002*/ 	.short	(.L_479 - .L_478)
.L_478:
        /*0004*/ 	.word	0x00000082


	//----- nvinfo : EIATTR_SW2861232_WAR
	.align		4
.L_479:
        /*0008*/ 	.byte	0x01, 0x35
	.zero		2


	//----- nvinfo : EIATTR_MAXREG_COUNT
	.align		4
        /*000c*/ 	.byte	0x03, 0x1b
        /*000e*/ 	.short	0x00ff


	//----- nvinfo : EIATTR_MERCURY_ISA_VERSION
	.align		4
        /*0010*/ 	.byte	0x03, 0x5f
        /*0012*/ 	.short	0x0000


	//----- nvinfo : EIATTR_EXIT_INSTR_OFFSETS
	.align		4
        /*0014*/ 	.byte	0x04, 0x1c
        /*0016*/ 	.short	(.L_481 - .L_480)


	//   ....[0]....
.L_480:
        /*0018*/ 	.word	0x00000010
.L_481:


//--------------------- .nv.info._Z35group_norm_nhwc_bwd_one_pass_kernelI11Bf16IOFp32WLi64ELi10ELi640EEv26Group_norm_nhwc_bwd_params --------------------------
	.section	.nv.info._Z35group_norm_nhwc_bwd_one_pass_kernelI11Bf16IOFp32WLi64ELi10ELi640EEv26Group_norm_nhwc_bwd_params,"",@"SHT_CUDA_INFO"
	.sectionflags	@""
	.align	4


	//----- nvinfo : EIATTR_CUDA_API_VERSION
	.align		4
        /*0000*/ 	.byte	0x04, 0x37
        /*0002*/ 	.short	(.L_483 - .L_482)
.L_482:
        /*0004*/ 	.word	0x00000082


	//----- nvinfo : EIATTR_SW2861232_WAR
	.align		4
.L_483:
        /*0008*/ 	.byte	0x01, 0x35
	.zero		2


	//----- nvinfo : EIATTR_PARAM_CBANK
	.align		4
        /*000c*/ 	.byte	0x04, 0x0a
        /*000e*/ 	.short	(.L_485 - .L_484)
	.align		4
.L_484:
        /*0010*/ 	.word	index@(.nv.constant0._Z35group_norm_nhwc_bwd_one_pass_kernelI11Bf16IOFp32WLi64ELi10ELi640EEv26Group_norm_nhwc_bwd_params)
        /*0014*/ 	.short	0x0160
        /*0016*/ 	.short	0x00b8


	//----- nvinfo : EIATTR_CBANK_PARAM_SIZE
	.align		4
.L_485:
        /*0018*/ 	.byte	0x03, 0x19
        /*001a*/ 	.short	0x00b8


	//----- nvinfo : EIATTR_KPARAM_INFO
	.align		4
        /*001c*/ 	.byte	0x04, 0x17
        /*001e*/ 	.short	(.L_487 - .L_486)
.L_486:
        /*0020*/ 	.word	0x00000000
        /*0024*/ 	.short	0x0000
        /*0026*/ 	.short	0x0000
        /*0028*/ 	.byte	0x00, 0xf0, 0xe1, 0x02


	//----- nvinfo : EIATTR_MAXREG_COUNT
	.align		4
.L_487:
        /*002c*/ 	.byte	0x03, 0x1b
        /*002e*/ 	.short	0x0060


	//----- nvinfo : EIATTR_NUM_BARRIERS
	.align		4
        /*0030*/ 	.byte	0x02, 0x4c
        /*0032*/ 	.byte	0x01
	.zero		1


	//----- nvinfo : EIATTR_MERCURY_ISA_VERSION
	.align		4
        /*0034*/ 	.byte	0x03, 0x5f
        /*0036*/ 	.short	0x0000


	//----- nvinfo : EIATTR_INT_WARP_WIDE_INSTR_OFFSETS
	.align		4
        /*0038*/ 	.byte	0x04, 0x31
        /*003a*/ 	.short	(.L_489 - .L_488)


	//   ....[0]....
.L_488:
        /*003c*/ 	.word	0x000021f0


	//   ....[1]....
        /*0040*/ 	.word	0x000037c0


	//----- nvinfo : EIATTR_COOP_GROUP_MASK_REGIDS
	.align		4
.L_489:
        /*0044*/ 	.byte	0x04, 0x29
        /*0046*/ 	.short	(.L_491 - .L_490)


	//   ....[0]....
.L_490:
        /*0048*/ 	.word	0xffffffff


	//   ....[1]....
        /*004c*/ 	.word	0xffffffff


	//   ....[2]....
        /*0050*/ 	.word	0xffffffff


	//   ....[3]....
        /*0054*/ 	.word	0xffffffff


	//   ....[4]....
        /*0058*/ 	.word	0xffffffff


	//   ....[5]....
        /*005c*/ 	.word	0xffffffff


	//   ....[6]....
        /*0060*/ 	.word	0xffffffff


	//   ....[7]....
        /*0064*/ 	.word	0xffffffff


	//   ....[8]....
        /*0068*/ 	.word	0xffffffff


	//   ....[9]....
        /*006c*/ 	.word	0xffffffff


	//----- nvinfo : EIATTR_COOP_GROUP_INSTR_OFFSETS
	.align		4
.L_491:
        /*0070*/ 	.byte	0x04, 0x28
        /*0072*/ 	.short	(.L_493 - .L_492)


	//   ....[0]....
.L_492:
        /*0074*/ 	.word	0x00000ab0


	//   ....[1]....
        /*0078*/ 	.word	0x00000ae0


	//   ....[2]....
        /*007c*/ 	.word	0x00000b30


	//   ....[3]....
        /*0080*/ 	.word	0x00000b50


	//   ....[4]....
        /*0084*/ 	.word	0x00000b80


	//   ....[5]....
        /*0088*/ 	.word	0x00000ba0


	//   ....[6]....
        /*008c*/ 	.word	0x00000bd0


	//   ....[7]....
        /*0090*/ 	.word	0x00000bf0


	//   ....[8]....
        /*0094*/ 	.word	0x00000c20


	//   ....[9]....
        /*0098*/ 	.word	0x00000c40


	//----- nvinfo : EIATTR_EXIT_INSTR_OFFSETS
	.align		4
.L_493:
        /*009c*/ 	.byte	0x04, 0x1c
        /*009e*/ 	.short	(.L_495 - .L_494)


	//   ....[0]....
.L_494:
        /*00a0*/ 	.word	0x00003890


	//   ....[1]....
        /*00a4*/ 	.word	0x000039d0


	//   ....[2]....
        /*00a8*/ 	.word	0x00003c20


	//----- nvinfo : EIATTR_MAX_THREADS
	.align		4
.L_495:
        /*00ac*/ 	.byte	0x04, 0x05
        /*00ae*/ 	.short	(.L_497 - .L_496)
.L_496:
        /*00b0*/ 	.word	0x00000280
        /*00b4*/ 	.word	0x00000001
        /*00b8*/ 	.word	0x00000001


	//----- nvinfo : EIATTR_CRS_STACK_SIZE
	.align		4
.L_497:
        /*00bc*/ 	.byte	0x04, 0x1e
        /*00be*/ 	.short	(.L_499 - .L_498)
.L_498:
        /*00c0*/ 	.word	0x00000000
.L_499:


//--------------------- .nv.info._Z35group_norm_nhwc_bwd_one_pass_kernelI11Bf16IOFp32WLi128ELi10ELi640EEv26Group_norm_nhwc_bwd_params --------------------------
	.section	.nv.info._Z35group_norm_nhwc_bwd_one_pass_kernelI11Bf16IOFp32WLi128ELi10ELi640EEv26Group_norm_nhwc_bwd_params,"",@"SHT_CUDA_INFO"
	.sectionflags	@""
	.align	4


	//----- nvinfo : EIATTR_CUDA_API_VERSION
	.align		4
        /*0000*/ 	.byte	0x04, 0x37
        /*0002*/ 	.short	(.L_501 - .L_500)
.L_500:
        /*0004*/ 	.word	0x00000082


	//----- nvinfo : EIATTR_SW2861232_WAR
	.align		4
.L_501:
        /*0008*/ 	.byte	0x01, 0x35
	.zero		2


	//----- nvinfo : EIATTR_PARAM_CBANK
	.align		4
        /*000c*/ 	.byte	0x04, 0x0a
        /*000e*/ 	.short	(.L_503 - .L_502)
	.align		4
.L_502:
        /*0010*/ 	.word	index@(.nv.constant0._Z35group_norm_nhwc_bwd_one_pass_kernelI11Bf16IOFp32WLi128ELi10ELi640EEv26Group_norm_nhwc_bwd_params)
        /*0014*/ 	.short	0x0160
        /*0016*/ 	.short	0x00b8


	//----- nvinfo : EIATTR_CBANK_PARAM_SIZE
	.align		4
.L_503:
        /*0018*/ 	.byte	0x03, 0x19
        /*001a*/ 	.short	0x00b8


	//----- nvinfo : EIATTR_KPARAM_INFO
	.align		4
        /*001c*/ 	.byte	0x04, 0x17
        /*001e*/ 	.short	(.L_505 - .L_504)
.L_504:
        /*0020*/ 	.word	0x00000000
        /*0024*/ 	.short	0x0000
        /*0026*/ 	.short	0x0000
        /*0028*/ 	.byte	0x00, 0xf0, 0xe1, 0x02


	//----- nvinfo : EIATTR_MAXREG_COUNT
	.align		4
.L_505:
        /*002c*/ 	.byte	0x03, 0x1b
        /*002e*/ 	.short	0x0060


	//----- nvinfo : EIATTR_NUM_BARRIERS
	.align		4
        /*0030*/ 	.byte	0x02, 0x4c
        /*0032*/ 	.byte	0x01
	.zero		1


	//----- nvinfo : EIATTR_MERCURY_ISA_VERSION
	.align		4
        /*0034*/ 	.byte	0x03, 0x5f
        /*0036*/ 	.short	0x0000


	//----- nvinfo : EIATTR_INT_WARP_WIDE_INSTR_OFFSETS
	.align		4
        /*0038*/ 	.byte	0x04, 0x31
        /*003a*/ 	.short	(.L_507 - .L_506)


	//   ....[0]....
.L_506:
        /*003c*/ 	.word	0x000021f0


	//   ....[1]....
        /*0040*/ 	.word	0x000037c0


	//----- nvinfo : EIATTR_COOP_GROUP_MASK_REGIDS
	.align		4
.L_507:
        /*0044*/ 	.byte	0x04, 0x29
        /*0046*/ 	.short	(.L_509 - .L_508)


	//   ....[0]....
.L_508:
        /*0048*/ 	.word	0xffffffff


	//   ....[1]....
        /*004c*/ 	.word	0xffffffff


	//   ....[2]....
        /*0050*/ 	.word	0xffffffff


	//   ....[3]....
        /*0054*/ 	.word	0xffffffff


	//   ....[4]....
        /*0058*/ 	.word	0xffffffff


	//   ....[5]....
        /*005c*/ 	.word	0xffffffff


	//   ....[6]....
        /*0060*/ 	.word	0xffffffff


	//   ....[7]....
        /*0064*/ 	.word	0xffffffff


	//   ....[8]....
        /*0068*/ 	.word	0xffffffff


	//   ....[9]....
        /*006c*/ 	.word	0xffffffff


	//----- nvinfo : EIATTR_COOP_GROUP_INSTR_OFFSETS
	.align		4
.L_509:
        /*0070*/ 	.byte	0x04, 0x28
        /*0072*/ 	.short	(.L_511 - .L_510)


	//   ....[0]....
.L_510:
        /*0074*/ 	.word	0x00000ab0


	//   ....[1]....
        /*0078*/ 	.word	0x00000ae0


	//   ....[2]....
        /*007c*/ 	.word	0x00000b30


	//   ....[3]....
        /*0080*/ 	.word	0x00000b50


	//   ....[4]....
        /*0084*/ 	.word	0x00000b80


	//   ....[5]....
        /*0088*/ 	.word	0x00000ba0


	//   ....[6]....
        /*008c*/ 	.word	0x00000bd0


	//   ....[7]....
        /*0090*/ 	.word	0x00000bf0


	//   ....[8]....
        /*0094*/ 	.word	0x00000c20


	//   ....[9]....
        /*0098*/ 	.word	0x00000c40


	//----- nvinfo : EIATTR_EXIT_INSTR_OFFSETS
	.align		4
.L_511:
        /*009c*/ 	.byte	0x04, 0x1c
        /*009e*/ 	.short	(.L_513 - .L_512)


	//   ....[0]....
.L_512:
        /*00a0*/ 	.word	0x00003890


	//   ....[1]....
        /*00a4*/ 	.word	0x000039d0


	//   ....[2]....
        /*00a8*/ 	.word	0x00003c20


	//----- nvinfo : EIATTR_MAX_THREADS
	.align		4
.L_513:
        /*00ac*/ 	.byte	0x04, 0x05
        /*00ae*/ 	.short	(.L_515 - .L_514)
.L_514:
        /*00b0*/ 	.word	0x00000280
        /*00b4*/ 	.word	0x00000001
        /*00b8*/ 	.word	0x00000001


	//----- nvinfo : EIATTR_CRS_STACK_SIZE
	.align		4
.L_515:
        /*00bc*/ 	.byte	0x04, 0x1e
        /*00be*/ 	.short	(.L_517 - .L_516)
.L_516:
        /*00c0*/ 	.word	0x00000000
.L_517:


//--------------------- .nv.info._Z35group_norm_nhwc_bwd_one_pass_kernelI11Bf16IOFp32WLi256ELi10ELi640EEv26Group_norm_nhwc_bwd_params --------------------------
	.section	.nv.info._Z35group_norm_nhwc_bwd_one_pass_kernelI11Bf16IOFp32WLi256ELi10ELi640EEv26Group_norm_nhwc_bwd_params,"",@"SHT_CUDA_INFO"
	.sectionflags	@""
	.align	4


	//----- nvinfo : EIATTR_CUDA_API_VERSION
	.align		4
        /*0000*/ 	.byte	0x04, 0x37
        /*0002*/ 	.short	(.L_519 - .L_518)
.L_518:
        /*0004*/ 	.word	0x00000082


	//----- nvinfo : EIATTR_SW2861232_WAR
	.align		4
.L_519:
        /*0008*/ 	.byte	0x01, 0x35
	.zero		2


	//----- nvinfo : EIATTR_PARAM_CBANK
	.align		4
        /*000c*/ 	.byte	0x04, 0x0a
        /*000e*/ 	.short	(.L_521 - .L_520)
	.align		4
.L_520:
        /*0010*/ 	.word	index@(.nv.constant0._Z35group_norm_nhwc_bwd_one_pass_kernelI11Bf16IOFp32WLi256ELi10ELi640EEv26Group_norm_nhwc_bwd_params)
        /*0014*/ 	.short	0x0160
        /*0016*/ 	.short	0x00b8


	//----- nvinfo : EIATTR_CBANK_PARAM_SIZE
	.align		4
.L_521:
        /*0018*/ 	.byte	0x03, 0x19
        /*001a*/ 	.short	0x00b8


	//----- nvinfo : EIATTR_KPARAM_INFO
	.align		4
        /*001c*/ 	.byte	0x04, 0x17
        /*001e*/ 	.short	(.L_523 - .L_522)
.L_522:
        /*0020*/ 	.word	0x00000000
        /*0024*/ 	.short	0x0000
        /*0026*/ 	.short	0x0000
        /*0028*/ 	.byte	0x00, 0xf0, 0xe1, 0x02


	//----- nvinfo : EIATTR_MAXREG_COUNT
	.align		4
.L_523:
        /*002c*/ 	.byte	0x03, 0x1b
        /*002e*/ 	.short	0x0060


	//----- nvinfo : EIATTR_NUM_BARRIERS
	.align		4
        /*0030*/ 	.byte	0x02, 0x4c
        /*0032*/ 	.byte	0x01
	.zero		1


	//----- nvinfo : EIATTR_MERCURY_ISA_VERSION
	.align		4
        /*0034*/ 	.byte	0x03, 0x5f
        /*0036*/ 	.short	0x0000


	//----- nvinfo : EIATTR_INT_WARP_WIDE_INSTR_OFFSETS
	.align		4
        /*0038*/ 	.byte	0x04, 0x31
        /*003a*/ 	.short	(.L_525 - .L_524)


	//   ....[0]....
.L_524:
        /*003c*/ 	.word	0x00002550


	//   ....[1]....
        /*0040*/ 	.word	0x00003e10


	//----- nvinfo : EIATTR_COOP_GROUP_MASK_REGIDS
	.align		4
.L_525:
        /*0044*/ 	.byte	0x04, 0x29
        /*0046*/ 	.short	(.L_527 - .L_526)


	//   ....[0]....
.L_526:
        /*0048*/ 	.word	0xffffffff


	//   ....[1]....
        /*004c*/ 	.word	0xffffffff


	//   ....[2]....
        /*0050*/ 	.word	0xffffffff


	//   ....[3]....
        /*0054*/ 	.word	0xffffffff


	//   ....[4]....
        /*0058*/ 	.word	0xffffffff


	//   ....[5]....
        /*005c*/ 	.word	0xffffffff


	//   ....[6]....
        /*0060*/ 	.word	0xffffffff


	//   ....[7]....
        /*0064*/ 	.word	0xffffffff


	//   ....[8]....
        /*0068*/ 	.word	0xffffffff


	//   ....[9]....
        /*006c*/ 	.word	0xffffffff


	//----- nvinfo : EIATTR_COOP_GROUP_INSTR_OFFSETS
	.align		4
.L_527:
        /*0070*/ 	.byte	0x04, 0x28
        /*0072*/ 	.short	(.L_529 - .L_528)


	//   ....[0]....
.L_528:
        /*0074*/ 	.word	0x00000da0


	//   ....[1]....
        /*0078*/ 	.word	0x00000db0


	//   ....[2]....
        /*007c*/ 	.word	0x00000e00


	//   ....[3]....
        /*0080*/ 	.word	0x00000e20


	//   ....[4]....
        /*0084*/ 	.word	0x00000e50


	//   ....[5]....
        /*0088*/ 	.word	0x00000e70


	//   ....[6]....
        /*008c*/ 	.word	0x00000ea0


	//   ....[7]....
        /*0090*/ 	.word	0x00000ec0


	//   ....[8]....
        /*0094*/ 	.word	0x00000ef0


	//   ....[9]....
        /*0098*/ 	.word	0x00000f20


	//----- nvinfo : EIATTR_EXIT_INSTR_OFFSETS
	.align		4
.L_529:
        /*009c*/ 	.byte	0x04, 0x1c
        /*009e*/ 	.short	(.L_531 - .L_530)


	//   ....[0]....
.L_530:
        /*00a0*/ 	.word	0x00003ee0


	//   ....[1]....
        /*00a4*/ 	.word	0x00004020


	//   ....[2]....
        /*00a8*/ 	.word	0x00004270


	//----- nvinfo : EIATTR_MAX_THREADS
	.align		4
.L_531:
        /*00ac*/ 	.byte	0x04, 0x05
        /*00ae*/ 	.short	(.L_533 - .L_532)
.L_532:
        /*00b0*/ 	.word	0x00000280
        /*00b4*/ 	.word	0x00000001
        /*00b8*/ 	.word	0x00000001


	//----- nvinfo : EIATTR_CRS_STACK_SIZE
	.align		4
.L_533:
        /*00bc*/ 	.byte	0x04, 0x1e
        /*00be*/ 	.short	(.L_535 - .L_534)
.L_534:
        /*00c0*/ 	.word	0x00000000
.L_535:


//--------------------- .nv.info._Z35group_norm_nhwc_bwd_one_pass_kernelI11Bf16IOFp32WLi512ELi10ELi640EEv26Group_norm_nhwc_bwd_params --------------------------
	.section	.nv.info._Z35group_norm_nhwc_bwd_one_pass_kernelI11Bf16IOFp32WLi512ELi10ELi640EEv26Group_norm_nhwc_bwd_params,"",@"SHT_CUDA_INFO"
	.sectionflags	@""
	.align	4


	//----- nvinfo : EIATTR_CUDA_API_VERSION
	.align		4
        /*0000*/ 	.byte	0x04, 0x37
        /*0002*/ 	.short	(.L_537 - .L_536)
.L_536:
        /*0004*/ 	.word	0x00000082


	//----- nvinfo : EIATTR_SW2861232_WAR
	.align		4
.L_537:
        /*0008*/ 	.byte	0x01, 0x35
	.zero		2


	//----- nvinfo : EIATTR_PARAM_CBANK
	.align		4
        /*000c*/ 	.byte	0x04, 0x0a
        /*000e*/ 	.short	(.L_539 - .L_538)
	.align		4
.L_538:
        /*0010*/ 	.word	index@(.nv.constant0._Z35group_norm_nhwc_bwd_one_pass_kernelI11Bf16IOFp32WLi512ELi10ELi640EEv26Group_norm_nhwc_bwd_params)
        /*0014*/ 	.short	0x0160
        /*0016*/ 	.short	0x00b8


	//----- nvinfo : EIATTR_CBANK_PARAM_SIZE
	.align		4
.L_539:
        /*0018*/ 	.byte	0x03, 0x19
        /*001a*/ 	.short	0x00b8


	//----- nvinfo : EIATTR_KPARAM_INFO
	.align		4
        /*001c*/ 	.byte	0x04, 0x17
        /*001e*/ 	.short	(.L_541 - .L_540)
.L_540:
        /*0020*/ 	.word	0x00000000
        /*0024*/ 	.short	0x0000
        /*0026*/ 	.short	0x0000
        /*0028*/ 	.byte	0x00, 0xf0, 0xe1, 0x02


	//----- nvinfo : EIATTR_MAXREG_COUNT
	.align		4
.L_541:
        /*002c*/ 	.byte	0x03, 0x1b
        /*002e*/ 	.short	0x0060


	//----- nvinfo : EIATTR_NUM_BARRIERS
	.align		4
        /*0030*/ 	.byte	0x02, 0x4c
        /*0032*/ 	.byte	0x01
	.zero		1


	//----- nvinfo : EIATTR_MERCURY_ISA_VERSION
	.align		4
        /*0034*/ 	.byte	0x03, 0x5f
        /*0036*/ 	.short	0x0000


	//----- nvinfo : EIATTR_INT_WARP_WIDE_INSTR_OFFSETS
	.align		4
        /*0038*/ 	.byte	0x04, 0x31
        /*003a*/ 	.short	(.L_543 - .L_542)


	//   ....[0]....
.L_542:
        /*003c*/ 	.word	0x00002c60


	//   ....[1]....
        /*0040*/ 	.word	0x00004b40


	//----- nvinfo : EIATTR_COOP_GROUP_MASK_REGIDS
	.align		4
.L_543:
        /*0044*/ 	.byte	0x04, 0x29
        /*0046*/ 	.short	(.L_545 - .L_544)


	//   ....[0]....
.L_544:
        /*0048*/ 	.word	0xffffffff


	//   ....[1]....
        /*004c*/ 	.word	0xffffffff


	//   ....[2]....
        /*0050*/ 	.word	0xffffffff


	//   ....[3]....
        /*0054*/ 	.word	0xffffffff


	//   ....[4]....
        /*0058*/ 	.word	0xffffffff


	//   ....[5]....
        /*005c*/ 	.word	0xffffffff


	//   ....[6]....
        /*0060*/ 	.word	0xffffffff


	//   ....[7]....
        /*0064*/ 	.word	0xffffffff


	//   ....[8]....
        /*0068*/ 	.word	0xffffffff


	//   ....[9]....
        /*006c*/ 	.word	0xffffffff


	//----- nvinfo : EIATTR_COOP_GROUP_INSTR_OFFSETS
	.align		4
.L_545:
        /*0070*/ 	.byte	0x04, 0x28
        /*0072*/ 	.short	(.L_547 - .L_546)


	//   ....[0]....
.L_546:
        /*0074*/ 	.word	0x00001510


	//   ....[1]....
        /*0078*/ 	.word	0x00001540


	//   ....[2]....
        /*007c*/ 	.word	0x000015d0


	//   ....[3]....
        /*0080*/ 	.word	0x000015e0


	//   ....[4]....
        /*0084*/ 	.word	0x00001610


	//   ....[5]....
        /*0088*/ 	.word	0x00001630


	//   ....[6]....
        /*008c*/ 	.word	0x00001660


	//   ....[7]....
        /*0090*/ 	.word	0x00001680


	//   ....[8]....
        /*0094*/ 	.word	0x000016b0


	//   ....[9]....
        /*0098*/ 	.word	0x000016d0


	//----- nvinfo : EIATTR_EXIT_INSTR_OFFSETS
	.align		4
.L_547:
        /*009c*/ 	.byte	0x04, 0x1c
        /*009e*/ 	.short	(.L_549 - .L_548)


	//   ....[0]....
.L_548:
        /*00a0*/ 	.word	0x00004c10


	//   ....[1]....
        /*00a4*/ 	.word	0x00004d50


	//   ....[2]....
        /*00a8*/ 	.word	0x00004fa0


	//----- nvinfo : EIATTR_MAX_THREADS
	.align		4
.L_549:
        /*00ac*/ 	.byte	0x04, 0x05
        /*00ae*/ 	.short	(.L_551 - .L_550)
.L_550:
        /*00b0*/ 	.word	0x00000280
        /*00b4*/ 	.word	0x00000001
        /*00b8*/ 	.word	0x00000001


	//----- nvinfo : EIATTR_CRS_STACK_SIZE
	.align		4
.L_551:
        /*00bc*/ 	.byte	0x04, 0x1e
        /*00be*/ 	.short	(.L_553 - .L_552)
.L_552:
        /*00c0*/ 	.word	0x00000000
.L_553:


//--------------------- .nv.info._Z35group_norm_nhwc_bwd_one_pass_kernelI11Bf16IOBf16WLi64ELi10ELi640EEv26Group_norm_nhwc_bwd_params --------------------------
	.section	.nv.info._Z35group_norm_nhwc_bwd_one_pass_kernelI11Bf16IOBf16WLi64ELi10ELi640EEv26Group_norm_nhwc_bwd_params,"",@"SHT_CUDA_INFO"
	.sectionflags	@""
	.align	4


	//----- nvinfo : EIATTR_CUDA_API_VERSION
	.align		4
        /*0000*/ 	.byte	0x04, 0x37
        /*0002*/ 	.short	(.L_555 - .L_554)
.L_554:
        /*0004*/ 	.word	0x00000082


	//----- nvinfo : EIATTR_SW2861232_WAR
	.align		4
.L_555:
        /*0008*/ 	.byte	0x01, 0x35
	.zero		2


	//----- nvinfo : EIATTR_PARAM_CBANK
	.align		4
        /*000c*/ 	.byte	0x04, 0x0a
        /*000e*/ 	.short	(.L_557 - .L_556)
	.align		4
.L_556:
        /*0010*/ 	.word	index@(.nv.constant0._Z35group_norm_nhwc_bwd_one_pass_kernelI11Bf16IOBf16WLi64ELi10ELi640EEv26Group_norm_nhwc_bwd_params)
        /*0014*/ 	.short	0x0160
        /*0016*/ 	.short	0x00b8


	//----- nvinfo : EIATTR_CBANK_PARAM_SIZE
	.align		4
.L_557:
        /*0018*/ 	.byte	0x03, 0x19
        /*001a*/ 	.short	0x00b8


	//----- nvinfo : EIATTR_KPARAM_INFO
	.align		4
        /*001c*/ 	.byte	0x04, 0x17
        /*001e*/ 	.short	(.L_559 - .L_558)
.L_558:
        /*0020*/ 	.word	0x00000000
        /*0024*/ 	.short	0x0000
        /*0026*/ 	.short	0x0000
        /*0028*/ 	.byte	0x00, 0xf0, 0xe1, 0x02


	//----- nvinfo : EIATTR_MAXREG_COUNT
	.align		4
.L_559:
        /*002c*/ 	.byte	0x03, 0x1b
        /*002e*/ 	.short	0x0060


	//----- nvinfo : EIATTR_NUM_BARRIERS
	.align		4
        /*0030*/ 	.byte	0x02, 0x4c
        /*0032*/ 	.byte	0x01
	.zero		1


	//----- nvinfo : EIATTR_MERCURY_ISA_VERSION
	.align		4
        /*0034*/ 	.byte	0x03, 0x5f
        /*0036*/ 	.short	0x0000


	//----- nvinfo : EIATTR_INT_WARP_WIDE_INSTR_OFFSETS
	.align		4
        /*0038*/ 	.byte	0x04, 0x31
        /*003a*/ 	.short	(.L_561 - .L_560)


	//   ....[0]....
.L_560:
        /*003c*/ 	.word	0x00002270


	//   ....[1]....
        /*0040*/ 	.word	0x00003840


	//----- nvinfo : EIATTR_COOP_GROUP_MASK_REGIDS
	.align		4
.L_561:
        /*0044*/ 	.byte	0x04, 0x29
        /*0046*/ 	.short	(.L_563 - .L_562)


	//   ....[0]....
.L_562:
        /*0048*/ 	.word	0xffffffff


	//   ....[1]....
        /*004c*/ 	.word	0xffffffff


	//   ....[2]....
        /*0050*/ 	.word	0xffffffff


	//   ....[3]....
        /*0054*/ 	.word	0xffffffff


	//   ....[4]....
        /*0058*/ 	.word	0xffffffff


	//   ....[5]....
        /*005c*/ 	.word	0xffffffff


	//   ....[6]....
        /*0060*/ 	.word	0xffffffff


	//   ....[7]....
        /*0064*/ 	.word	0xffffffff


	//   ....[8]....
        /*0068*/ 	.word	0xffffffff


	//   ....[9]....
        /*006c*/ 	.word	0xffffffff


	//----- nvinfo : EIATTR_COOP_GROUP_INSTR_OFFSETS
	.align		4
.L_563:
        /*0070*/ 	.byte	0x04, 0x28
        /*0072*/ 	.short	(.L_565 - .L_564)


	//   ....[0]....
.L_564:
        /*0074*/ 	.word	0x00000b30


	//   ....[1]....
        /*0078*/ 	.word	0x00000b60


	//   ....[2]....
        /*007c*/ 	.word	0x00000bb0


	//   ....[3]....
        /*0080*/ 	.word	0x00000bd0


	//   ....[4]....
        /*0084*/ 	.word	0x00000c00


	//   ....[5]....
        /*0088*/ 	.word	0x00000c20


	//   ....[6]....
        /*008c*/ 	.word	0x00000c50


	//   ....[7]....
        /*0090*/ 	.word	0x00000c70


	//   ....[8]....
        /*0094*/ 	.word	0x00000ca0


	//   ....[9]....
        /*0098*/ 	.word	0x00000cc0


	//----- nvinfo : EIATTR_EXIT_INSTR_OFFSETS
	.align		4
.L_565:
        /*009c*/ 	.byte	0x04, 0x1c
        /*009e*/ 	.short	(.L_567 - .L_566)


	//   ....[0]....
.L_566:
        /*00a0*/ 	.word	0x00003910


	//   ....[1]....
        /*00a4*/ 	.word	0x00003a50


	//   ....[2]....
        /*00a8*/ 	.word	0x00003cd0


	//----- nvinfo : EIATTR_MAX_THREADS
	.align		4
.L_567:
        /*00ac*/ 	.byte	0x04, 0x05
        /*00ae*/ 	.short	(.L_569 - .L_568)
.L_568:
        /*00b0*/ 	.word	0x00000280
        /*00b4*/ 	.word	0x00000001
        /*00b8*/ 	.word	0x00000001


	//----- nvinfo : EIATTR_CRS_STACK_SIZE
	.align		4
.L_569:
        /*00bc*/ 	.byte	0x04, 0x1e
        /*00be*/ 	.short	(.L_571 - .L_570)
.L_570:
        /*00c0*/ 	.word	0x00000000
.L_571:


//--------------------- .nv.info._Z35group_norm_nhwc_bwd_one_pass_kernelI11Bf16IOBf16WLi128ELi10ELi640EEv26Group_norm_nhwc_bwd_params --------------------------
	.section	.nv.info._Z35group_norm_nhwc_bwd_one_pass_kernelI11Bf16IOBf16WLi128ELi10ELi640EEv26Group_norm_nhwc_bwd_params,"",@"SHT_CUDA_INFO"
	.sectionflags	@""
	.align	4


	//----- nvinfo : EIATTR_CUDA_API_VERSION
	.align		4
        /*0000*/ 	.byte	0x04, 0x37
        /*0002*/ 	.short	(.L_573 - .L_572)
.L_572:
        /*0004*/ 	.word	0x00000082


	//----- nvinfo : EIATTR_SW2861232_WAR
	.align		4
.L_573:
        /*0008*/ 	.byte	0x01, 0x35
	.zero		2


	//----- nvinfo : EIATTR_PARAM_CBANK
	.align		4
        /*000c*/ 	.byte	0x04, 0x0a
        /*000e*/ 	.short	(.L_575 - .L_574)
	.align		4
.L_574:
        /*0010*/ 	.word	index@(.nv.constant0._Z35group_norm_nhwc_bwd_one_pass_kernelI11Bf16IOBf16WLi128ELi10ELi640EEv26Group_norm_nhwc_bwd_params)
        /*0014*/ 	.short	0x0160
        /*0016*/ 	.short	0x00b8


	//----- nvinfo : EIATTR_CBANK_PARAM_SIZE
	.align		4
.L_575:
        /*0018*/ 	.byte	0x03, 0x19
        /*001a*/ 	.short	0x00b8


	//----- nvinfo : EIATTR_KPARAM_INFO
	.align		4
        /*001c*/ 	.byte	0x04, 0x17
        /*001e*/ 	.short	(.L_577 - .L_576)
.L_576:
        /*0020*/ 	.word	0x00000000
        /*0024*/ 	.short	0x0000
        /*0026*/ 	.short	0x0000
        /*0028*/ 	.byte	0x00, 0xf0, 0xe1, 0x02


	//----- nvinfo : EIATTR_MAXREG_COUNT
	.align		4
.L_577:
        /*002c*/ 	.byte	0x03, 0x1b
        /*002e*/ 	.short	0x0060


	//----- nvinfo : EIATTR_NUM_BARRIERS
	.align		4
        /*0030*/ 	.byte	0x02, 0x4c
        /*0032*/ 	.byte	0x01
	.zero		1


	//----- nvinfo : EIATTR_MERCURY_ISA_VERSION
	.align		4
        /*0034*/ 	.byte	0x03, 0x5f
        /*0036*/ 	.short	0x0000


	//----- nvinfo : EIATTR_INT_WARP_WIDE_INSTR_OFFSETS
	.align		4
        /*0038*/ 	.byte	0x04, 0x31
        /*003a*/ 	.short	(.L_579 - .L_578)


	//   ....[0]....
.L_578:
        /*003c*/ 	.word	0x00002270


	//   ....[1]....
        /*0040*/ 	.word	0x00003840


	//----- nvinfo : EIATTR_COOP_GROUP_MASK_REGIDS
	.align		4
.L_579:
        /*0044*/ 	.byte	0x04, 0x29
        /*0046*/ 	.short	(.L_581 - .L_580)


	//   ....[0]....
.L_580:
        /*0048*/ 	.word	0xffffffff


	//   ....[1]....
        /*004c*/ 	.word	0xffffffff


	//   ....[2]....
        /*0050*/ 	.word	0xffffffff


	//   ....[3]....
        /*0054*/ 	.word	0xffffffff


	//   ....[4]....
        /*0058*/ 	.word	0xffffffff


	//   ....[5]....
        /*005c*/ 	.word	0xffffffff


	//   ....[6]....
        /*0060*/ 	.word	0xffffffff


	//   ....[7]....
        /*0064*/ 	.word	0xffffffff


	//   ....[8]....
        /*0068*/ 	.word	0xffffffff


	//   ....[9]....
        /*006c*/ 	.word	0xffffffff


	//----- nvinfo : EIATTR_COOP_GROUP_INSTR_OFFSETS
	.align		4
.L_581:
        /*0070*/ 	.byte	0x04, 0x28
        /*0072*/ 	.short	(.L_583 - .L_582)


	//   ....[0]....
.L_582:
        /*0074*/ 	.word	0x00000b30


	//   ....[1]....
        /*0078*/ 	.word	0x00000b60


	//   ....[2]....
        /*007c*/ 	.word	0x00000bb0


	//   ....[3]....
        /*0080*/ 	.word	0x00000bd0


	//   ....[4]....
        /*0084*/ 	.word	0x00000c00


	//   ....[5]....
        /*0088*/ 	.word	0x00000c20


	//   ....[6]....
        /*008c*/ 	.word	0x00000c50


	//   ....[7]....
        /*0090*/ 	.word	0x00000c70


	//   ....[8]....
        /*0094*/ 	.word	0x00000ca0


	//   ....[9]....
        /*0098*/ 	.word	0x00000cc0


	//----- nvinfo : EIATTR_EXIT_INSTR_OFFSETS
	.align		4
.L_583:
        /*009c*/ 	.byte	0x04, 0x1c
        /*009e*/ 	.short	(.L_585 - .L_584)


	//   ....[0]....
.L_584:
        /*00a0*/ 	.word	0x00003910


	//   ....[1]....
        /*00a4*/ 	.word	0x00003a50


	//   ....[2]....
        /*00a8*/ 	.word	0x00003cd0


	//----- nvinfo : EIATTR_MAX_THREADS
	.align		4
.L_585:
        /*00ac*/ 	.byte	0x04, 0x05
        /*00ae*/ 	.short	(.L_587 - .L_586)
.L_586:
        /*00b0*/ 	.word	0x00000280
        /*00b4*/ 	.word	0x00000001
        /*00b8*/ 	.word	0x00000001


	//----- nvinfo : EIATTR_CRS_STACK_SIZE
	.align		4
.L_587:
        /*00bc*/ 	.byte	0x04, 0x1e
        /*00be*/ 	.short	(.L_589 - .L_588)
.L_588:
        /*00c0*/ 	.word	0x00000000
.L_589:


//--------------------- .nv.info._Z35group_norm_nhwc_bwd_one_pass_kernelI11Bf16IOBf16WLi256ELi10ELi640EEv26Group_norm_nhwc_bwd_params --------------------------
	.section	.nv.info._Z35group_norm_nhwc_bwd_one_pass_kernelI11Bf16IOBf16WLi256ELi10ELi640EEv26Group_norm_nhwc_bwd_params,"",@"SHT_CUDA_INFO"
	.sectionflags	@""
	.align	4


	//----- nvinfo : EIATTR_CUDA_API_VERSION
	.align		4
        /*0000*/ 	.byte	0x04, 0x37
        /*0002*/ 	.short	(.L_591 - .L_590)
.L_590:
        /*0004*/ 	.word	0x00000082


	//----- nvinfo : EIATTR_SW2861232_WAR
	.align		4
.L_591:
        /*0008*/ 	.byte	0x01, 0x35
	.zero		2


	//----- nvinfo : EIATTR_PARAM_CBANK
	.align		4
        /*000c*/ 	.byte	0x04, 0x0a
        /*000e*/ 	.short	(.L_593 - .L_592)
	.align		4
.L_592:
        /*0010*/ 	.word	index@(.nv.constant0._Z35group_norm_nhwc_bwd_one_pass_kernelI11Bf16IOBf16WLi256ELi10ELi640EEv26Group_norm_nhwc_bwd_params)
        /*0014*/ 	.short	0x0160
        /*0016*/ 	.short	0x00b8


	//----- nvinfo : EIATTR_CBANK_PARAM_SIZE
	.align		4
.L_593:
        /*0018*/ 	.byte	0x03, 0x19
        /*001a*/ 	.short	0x00b8


	//----- nvinfo : EIATTR_KPARAM_INFO
	.align		4
        /*001c*/ 	.byte	0x04, 0x17
        /*001e*/ 	.short	(.L_595 - .L_594)
.L_594:
        /*0020*/ 	.word	0x00000000
        /*0024*/ 	.short	0x0000
        /*0026*/ 	.short	0x0000
        /*0028*/ 	.byte	0x00, 0xf0, 0xe1, 0x02


	//----- nvinfo : EIATTR_MAXREG_COUNT
	.align		4
.L_595:
        /*002c*/ 	.byte	0x03, 0x1b
        /*002e*/ 	.short	0x0060


	//----- nvinfo : EIATTR_NUM_BARRIERS
	.align		4
        /*0030*/ 	.byte	0x02, 0x4c
        /*0032*/ 	.byte	0x01
	.zero		1


	//----- nvinfo : EIATTR_MERCURY_ISA_VERSION
	.align		4
        /*0034*/ 	.byte	0x03, 0x5f
        /*0036*/ 	.short	0x0000


	//----- nvinfo : EIATTR_INT_WARP_WIDE_INSTR_OFFSETS
	.align		4
        /*0038*/ 	.byte	0x04, 0x31
        /*003a*/ 	.short	(.L_597 - .L_596)


	//   ....[0]....
.L_596:
        /*003c*/ 	.word	0x000025b0


	//   ....[1]....
        /*0040*/ 	.word	0x00003e70


	//----- nvinfo : EIATTR_COOP_GROUP_MASK_REGIDS
	.align		4
.L_597:
        /*0044*/ 	.byte	0x04, 0x29
        /*0046*/ 	.short	(.L_599 - .L_598)


	//   ....[0]....
.L_598:
        /*0048*/ 	.word	0xffffffff


	//   ....[1]....
        /*004c*/ 	.word	0xffffffff


	//   ....[2]....
        /*0050*/ 	.word	0xffffffff


	//   ....[3]....
        /*0054*/ 	.word	0xffffffff


	//   ....[4]....
        /*0058*/ 	.word	0xffffffff


	//   ....[5]....
        /*005c*/ 	.word	0xffffffff


	//   ....[6]....
        /*0060*/ 	.word	0xffffffff


	//   ....[7]....
        /*0064*/ 	.word	0xffffffff


	//   ....[8]....
        /*0068*/ 	.word	0xffffffff


	//   ....[9]....
        /*006c*/ 	.word	0xffffffff


	//----- nvinfo : EIATTR_COOP_GROUP_INSTR_OFFSETS
	.align		4
.L_599:
        /*0070*/ 	.byte	0x04, 0x28
        /*0072*/ 	.short	(.L_601 - .L_600)


	//   ....[0]....
.L_600:
        /*0074*/ 	.word	0x00000e20


	//   ....[1]....
        /*0078*/ 	.word	0x00000e50


	//   ....[2]....
        /*007c*/ 	.word	0x00000ea0


	//   ....[3]....
        /*0080*/ 	.word	0x00000ec0


	//   ....[4]....
        /*0084*/ 	.word	0x00000ef0


	//   ....[5]....
        /*0088*/ 	.word	0x00000f10


	//   ....[6]....
        /*008c*/ 	.word	0x00000f40


	//   ....[7]....
        /*0090*/ 	.word	0x00000f60


	//   ....[8]....
        /*0094*/ 	.word	0x00000f90


	//   ....[9]....
        /*0098*/ 	.word	0x00000fc0


	//----- nvinfo : EIATTR_EXIT_INSTR_OFFSETS
	.align		4
.L_601:
        /*009c*/ 	.byte	0x04, 0x1c
        /*009e*/ 	.short	(.L_603 - .L_602)


	//   ....[0]....
.L_602:
        /*00a0*/ 	.word	0x00003f40


	//   ....[1]....
        /*00a4*/ 	.word	0x00004080


	//   ....[2]....
        /*00a8*/ 	.word	0x00004300


	//----- nvinfo : EIATTR_MAX_THREADS
	.align		4
.L_603:
        /*00ac*/ 	.byte	0x04, 0x05
        /*00ae*/ 	.short	(.L_605 - .L_604)
.L_604:
        /*00b0*/ 	.word	0x00000280
        /*00b4*/ 	.word	0x00000001
        /*00b8*/ 	.word	0x00000001


	//----- nvinfo : EIATTR_CRS_STACK_SIZE
	.align		4
.L_605:
        /*00bc*/ 	.byte	0x04, 0x1e
        /*00be*/ 	.short	(.L_607 - .L_606)
.L_606:
        /*00c0*/ 	.word	0x00000000
.L_607:


//--------------------- .nv.info._Z35group_norm_nhwc_bwd_one_pass_kernelI11Bf16IOBf16WLi512ELi10ELi640EEv26Group_norm_nhwc_bwd_params --------------------------
	.section	.nv.info._Z35group_norm_nhwc_bwd_one_pass_kernelI11Bf16IOBf16WLi512ELi10ELi640EEv26Group_norm_nhwc_bwd_params,"",@"SHT_CUDA_INFO"
	.sectionflags	@""
	.align	4


	//----- nvinfo : EIATTR_CUDA_API_VERSION
	.align		4
        /*0000*/ 	.byte	0x04, 0x37
        /*0002*/ 	.short	(.L_609 - .L_608)
.L_608:
        /*0004*/ 	.word	0x00000082


	//----- nvinfo : EIATTR_SW2861232_WAR
	.align		4
.L_609:
        /*0008*/ 	.byte	0x01, 0x35
	.zero		2


	//----- nvinfo : EIATTR_PARAM_CBANK
	.align		4
        /*000c*/ 	.byte	0x04, 0x0a
        /*000e*/ 	.short	(.L_611 - .L_610)
	.align		4
.L_610:
        /*0010*/ 	.word	index@(.nv.constant0._Z35group_norm_nhwc_bwd_one_pass_kernelI11Bf16IOBf16WLi512ELi10ELi640EEv26Group_norm_nhwc_bwd_params)
        /*0014*/ 	.short	0x0160
        /*0016*/ 	.short	0x00b8


	//----- nvinfo : EIATTR_CBANK_PARAM_SIZE
	.align		4
.L_611:
        /*0018*/ 	.byte	0x03, 0x19
        /*001a*/ 	.short	0x00b8


	//----- nvinfo : EIATTR_KPARAM_INFO
	.align		4
        /*001c*/ 	.byte	0x04, 0x17
        /*001e*/ 	.short	(.L_613 - .L_612)
.L_612:
        /*0020*/ 	.word	0x00000000
        /*0024*/ 	.short	0x0000
        /*0026*/ 	.short	0x0000
        /*0028*/ 	.byte	0x00, 0xf0, 0xe1, 0x02


	//----- nvinfo : EIATTR_MAXREG_COUNT
	.align		4
.L_613:
        /*002c*/ 	.byte	0x03, 0x1b
        /*002e*/ 	.short	0x0060


	//----- nvinfo : EIATTR_NUM_BARRIERS
	.align		4
        /*0030*/ 	.byte	0x02, 0x4c
        /*0032*/ 	.byte	0x01
	.zero		1


	//----- nvinfo : EIATTR_MERCURY_ISA_VERSION
	.align		4
        /*0034*/ 	.byte	0x03, 0x5f
        /*0036*/ 	.short	0x0000


	//----- nvinfo : EIATTR_INT_WARP_WIDE_INSTR_OFFSETS
	.align		4
        /*0038*/ 	.byte	0x04, 0x31
        /*003a*/ 	.short	(.L_615 - .L_614)


	//   ....[0]....
.L_614:
        /*003c*/ 	.word	0x00002cf0


	//   ....[1]....
        /*0040*/ 	.word	0x00004bd0


	//----- nvinfo : EIATTR_COOP_GROUP_MASK_REGIDS
	.align		4
.L_615:
        /*0044*/ 	.byte	0x04, 0x29
        /*0046*/ 	.short	(.L_617 - .L_616)


	//   ....[0]....
.L_616:
        /*0048*/ 	.word	0xffffffff


	//   ....[1]....
        /*004c*/ 	.word	0xffffffff


	//   ....[2]....
        /*0050*/ 	.word	0xffffffff


	//   ....[3]....
        /*0054*/ 	.word	0xffffffff


	//   ....[4]....
        /*0058*/ 	.word	0xffffffff


	//   ....[5]....
        /*005c*/ 	.word	0xffffffff


	//   ....[6]....
        /*0060*/ 	.word	0xffffffff


	//   ....[7]....
        /*0064*/ 	.word	0xffffffff


	//   ....[8]....
        /*0068*/ 	.word	0xffffffff


	//   ....[9]....
        /*006c*/ 	.word	0xffffffff


	//----- nvinfo : EIATTR_COOP_GROUP_INSTR_OFFSETS
	.align		4
.L_617:
        /*0070*/ 	.byte	0x04, 0x28
        /*0072*/ 	.short	(.L_619 - .L_618)


	//   ....[0]....
.L_618:
        /*0074*/ 	.word	0x00001580


	//   ....[1]....
        /*0078*/ 	.word	0x000015c0


	//   ....[2]....
        /*007c*/ 	.word	0x00001640


	//   ....[3]....
        /*0080*/ 	.word	0x00001650


	//   ....[4]....
        /*0084*/ 	.word	0x00001680


	//   ....[5]....
        /*0088*/ 	.word	0x000016a0


	//   ....[6]....
        /*008c*/ 	.word	0x000016d0


	//   ....[7]....
        /*0090*/ 	.word	0x000016f0


	//   ....[8]....
        /*0094*/ 	.word	0x00001720


	//   ....[9]....
        /*0098*/ 	.word	0x00001740


	//----- nvinfo : EIATTR_EXIT_INSTR_OFFSETS
	.align		4
.L_619:
        /*009c*/ 	.byte	0x04, 0x1c
        /*009e*/ 	.short	(.L_621 - .L_620)


	//   ....[0]....
.L_620:
        /*00a0*/ 	.word	0x00004ca0


	//   ....[1]....
        /*00a4*/ 	.word	0x00004de0


	//   ....[2]....
        /*00a8*/ 	.word	0x00005060


	//----- nvinfo : EIATTR_MAX_THREADS
	.align		4
.L_621:
        /*00ac*/ 	.byte	0x04, 0x05
        /*00ae*/ 	.short	(.L_623 - .L_622)
.L_622:
        /*00b0*/ 	.word	0x00000280
        /*00b4*/ 	.word	0x00000001
        /*00b8*/ 	.word	0x00000001


	//----- nvinfo : EIATTR_CRS_STACK_SIZE
	.align		4
.L_623:
        /*00bc*/ 	.byte	0x04, 0x1e
        /*00be*/ 	.short	(.L_625 - .L_624)
.L_624:
        /*00c0*/ 	.word	0x00000000
.L_625:


//--------------------- .nv.info._Z35group_norm_nhwc_bwd_one_pass_kernelI11Bf16IOFp16WLi64ELi10ELi640EEv26Group_norm_nhwc_bwd_params --------------------------
	.section	.nv.info._Z35group_norm_nhwc_bwd_one_pass_kernelI11Bf16IOFp16WLi64ELi10ELi640EEv26Group_norm_nhwc_bwd_params,"",@"SHT_CUDA_INFO"
	.sectionflags	@""
	.align	4


	//----- nvinfo : EIATTR_CUDA_API_VERSION
	.align		4
        /*0000*/ 	.byte	0x04, 0x37
        /*0002*/ 	.short	(.L_627 - .L_626)
.L_626:
        /*0004*/ 	.word	0x00000082


	//----- nvinfo : EIATTR_SW2861232_WAR
	.align		4
.L_627:
        /*0008*/ 	.byte	0x01, 0x35
	.zero		2


	//----- nvinfo : EIATTR_PARAM_CBANK
	.align		4
        /*000c*/ 	.byte	0x04, 0x0a
        /*000e*/ 	.short	(.L_629 - .L_628)
	.align		4
.L_628:
        /*0010*/ 	.word	index@(.nv.constant0._Z35group_norm_nhwc_bwd_one_pass_kernelI11Bf16IOFp16WLi64ELi10ELi640EEv26Group_norm_nhwc_bwd_params)
        /*0014*/ 	.short	0x0160
        /*0016*/ 	.short	0x00b8


	//----- nvinfo : EIATTR_CBANK_PARAM_SIZE
	.align		4
.L_629:
        /*0018*/ 	.byte	0x03, 0x19
        /*001a*/ 	.short	0x00b8


	//----- nvinfo : EIATTR_KPARAM_INFO
	.align		4
        /*001c*/ 	.byte	0x04, 0x17
        /*001e*/ 	.short	(.L_631 - .L_630)
.L_630:
        /*0020*/ 	.word	0x00000000
        /*0024*/ 	.short	0x0000
        /*0026*/ 	.short	0x0000
        /*0028*/ 	.byte	0x00, 0xf0, 0xe1, 0x02


	//----- nvinfo : EIATTR_MAXREG_COUNT
	.align		4
.L_631:
        /*002c*/ 	.byte	0x03, 0x1b
        /*002e*/ 	.short	0x0060


	//----- nvinfo : EIATTR_NUM_BARRIERS
	.align		4
        /*0030*/ 	.byte	0x02, 0x4c
        /*0032*/ 	.byte	0x01
	.zero		1


	//----- nvinfo : EIATTR_MERCURY_ISA_VERSION
	.align		4
        /*0034*/ 	.byte	0x03, 0x5f
        /*0036*/ 	.short	0x0000


	//----- nvinfo : EIATTR_INT_WARP_WIDE_INSTR_OFFSETS
	.align		4
        /*0038*/ 	.byte	0x04, 0x31
        /*003a*/ 	.short	(.L_633 - .L_632)


	//   ....[0]....
.L_632:
        /*003c*/ 	.word	0x00002270


	//   ....[1]....
        /*0040*/ 	.word	0x00003840


	//----- nvinfo : EIATTR_COOP_GROUP_MASK_REGIDS
	.align		4
.L_633:
        /*0044*/ 	.byte	0x04, 0x29
        /*0046*/ 	.short	(.L_635 - .L_634)


	//   ....[0]....
.L_634:
        /*0048*/ 	.word	0xffffffff


	//   ....[1]....
        /*004c*/ 	.word	0xffffffff


	//   ....[2]....
        /*0050*/ 	.word	0xffffffff


	//   ....[3]....
        /*0054*/ 	.word	0xffffffff


	//   ....[4]....
        /*0058*/ 	.word	0xffffffff


	//   ....[5]....
        /*005c*/ 	.word	0xffffffff


	//   ....[6]....
        /*0060*/ 	.word	0xffffffff


	//   ....[7]....
        /*0064*/ 	.word	0xffffffff


	//   ....[8]....
        /*0068*/ 	.word	0xffffffff


	//   ....[9]....
        /*006c*/ 	.word	0xffffffff


	//----- nvinfo : EIATTR_COOP_GROUP_INSTR_OFFSETS
	.align		4
.L_635:
        /*0070*/ 	.byte	0x04, 0x28
        /*0072*/ 	.short	(.L_637 - .L_636)


	//   ....[0]....
.L_636:
        /*0074*/ 	.word	0x00000b30


	//   ....[1]....
        /*0078*/ 	.word	0x00000b60


	//   ....[2]....
        /*007c*/ 	.word	0x00000bb0


	//   ....[3]....
        /*0080*/ 	.word	0x00000bd0


	//   ....[4]....
        /*0084*/ 	.word	0x00000c00


	//   ....[5]....
        /*0088*/ 	.word	0x00000c20


	//   ....[6]....
        /*008c*/ 	.word	0x00000c50


	//   ....[7]....
        /*0090*/ 	.word	0x00000c70


	//   ....[8]....
        /*0094*/ 	.word	0x00000ca0


	//   ....[9]....
        /*0098*/ 	.word	0x00000cc0


	//----- nvinfo : EIATTR_EXIT_INSTR_OFFSETS
	.align		4
.L_637:
        /*009c*/ 	.byte	0x04, 0x1c
        /*009e*/ 	.short	(.L_639 - .L_638)


	//   ....[0]....
.L_638:
        /*00a0*/ 	.word	0x00003910


	//   ....[1]....
        /*00a4*/ 	.word	0x00003a50


	//   ....[2]....
        /*00a8*/ 	.word	0x00003cd0


	//----- nvinfo : EIATTR_MAX_THREADS
	.align		4
.L_639:
        /*00ac*/ 	.byte	0x04, 0x05
        /*00ae*/ 	.short	(.L_641 - .L_640)
.L_640:
        /*00b0*/ 	.word	0x00000280
        /*00b4*/ 	.word	0x00000001
        /*00b8*/ 	.word	0x00000001


	//----- nvinfo : EIATTR_CRS_STACK_SIZE
	.align		4
.L_641:
        /*00bc*/ 	.byte	0x04, 0x1e
        /*00be*/ 	.short	(.L_643 - .L_642)
.L_642:
        /*00c0*/ 	.word	0x00000000
.L_643:


//--------------------- .nv.info._Z35group_norm_nhwc_bwd_one_pass_kernelI11Bf16IOFp16WLi128ELi10ELi640EEv26Group_norm_nhwc_bwd_params --------------------------
	.section	.nv.info._Z35group_norm_nhwc_bwd_one_pass_kernelI11Bf16IOFp16WLi128ELi10ELi640EEv26Group_norm_nhwc_bwd_params,"",@"SHT_CUDA_INFO"
	.sectionflags	@""
	.align	4


	//----- nvinfo : EIATTR_CUDA_API_VERSION
	.align		4
        /*0000*/ 	.byte	0x04, 0x37
        /*0002*/ 	.short	(.L_645 - .L_644)
.L_644:
        /*0004*/ 	.word	0x00000082


	//----- nvinfo : EIATTR_SW2861232_WAR
	.align		4
.L_645:
        /*0008*/ 	.byte	0x01, 0x35
	.zero		2


	//----- nvinfo : EIATTR_PARAM_CBANK
	.align		4
        /*000c*/ 	.byte	0x04, 0x0a
        /*000e*/ 	.short	(.L_647 - .L_646)
	.align		4
.L_646:
        /*0010*/ 	.word	index@(.nv.constant0._Z35group_norm_nhwc_bwd_one_pass_kernelI11Bf16IOFp16WLi128ELi10ELi640EEv26Group_norm_nhwc_bwd_params)
        /*0014*/ 	.short	0x0160
        /*0016*/ 	.short	0x00b8


	//----- nvinfo : EIATTR_CBANK_PARAM_SIZE
	.align		4
.L_647:
        /*0018*/ 	.byte	0x03, 0x19
        /*001a*/ 	.short	0x00b8


	//----- nvinfo : EIATTR_KPARAM_INFO
	.align		4
        /*001c*/ 	.byte	0x04, 0x17
        /*001e*/ 	.short	(.L_649 - .L_648)
.L_648:
        /*0020*/ 	.word	0x00000000
        /*0024*/ 	.short	0x0000
        /*0026*/ 	.short	0x0000
        /*0028*/ 	.byte	0x00, 0xf0, 0xe1, 0x02


	//----- nvinfo : EIATTR_MAXREG_COUNT
	.align		4
.L_649:
        /*002c*/ 	.byte	0x03, 0x1b
        /*002e*/ 	.short	0x0060


	//----- nvinfo : EIATTR_NUM_BARRIERS
	.align		4
        /*0030*/ 	.byte	0x02, 0x4c
        /*0032*/ 	.byte	0x01
	.zero		1


	//----- nvinfo : EIATTR_MERCURY_ISA_VERSION
	.align		4
        /*0034*/ 	.byte	0x03, 0x5f
        /*0036*/ 	.short	0x0000


	//----- nvinfo : EIATTR_INT_WARP_WIDE_INSTR_OFFSETS
	.align		4
        /*0038*/ 	.byte	0x04, 0x31
        /*003a*/ 	.short	(.L_651 - .L_650)


	//   ....[0]....
.L_650:
        /*003c*/ 	.word	0x00002270


	//   ....[1]....
        /*0040*/ 	.word	0x00003840


	//----- nvinfo : EIATTR_COOP_GROUP_MASK_REGIDS
	.align		4
.L_651:
        /*0044*/ 	.byte	0x04, 0x29
        /*0046*/ 	.short	(.L_653 - .L_652)


	//   ....[0]....
.L_652:
        /*0048*/ 	.word	0xffffffff


	//   ....[1]....
        /*004c*/ 	.word	0xffffffff


	//   ....[2]....
        /*0050*/ 	.word	0xffffffff


	//   ....[3]....
        /*0054*/ 	.word	0xffffffff


	//   ....[4]....
        /*0058*/ 	.word	0xffffffff


	//   ....[5]....
        /*005c*/ 	.word	0xffffffff


	//   ....[6]....
        /*0060*/ 	.word	0xffffffff


	//   ....[7]....
        /*0064*/ 	.word	0xffffffff


	//   ....[8]....
        /*0068*/ 	.word	0xffffffff


	//   ....[9]....
        /*006c*/ 	.word	0xffffffff


	//----- nvinfo : EIATTR_COOP_GROUP_INSTR_OFFSETS
	.align		4
.L_653:
        /*0070*/ 	.byte	0x04, 0x28
        /*0072*/ 	.short	(.L_655 - .L_654)


	//   ....[0]....
.L_654:
        /*0074*/ 	.word	0x00000b30


	//   ....[1]....
        /*0078*/ 	.word	0x00000b60


	//   ....[2]....
        /*007c*/ 	.word	0x00000bb0


	//   ....[3]....
        /*0080*/ 	.word	0x00000bd0


	//   ....[4]....
        /*0084*/ 	.word	0x00000c00


	//   ....[5]....
        /*0088*/ 	.word	0x00000c20


	//   ....[6]....
        /*008c*/ 	.word	0x00000c50


	//   ....[7]....
        /*0090*/ 	.word	0x00000c70


	//   ....[8]....
        /*0094*/ 	.word	0x00000ca0


	//   ....[9]....
        /*0098*/ 	.word	0x00000cc0


	//----- nvinfo : EIATTR_EXIT_INSTR_OFFSETS
	.align		4
.L_655:
        /*009c*/ 	.byte	0x04, 0x1c
        /*009e*/ 	.short	(.L_657 - .L_656)


	//   ....[0]....
.L_656:
        /*00a0*/ 	.word	0x00003910


	//   ....[1]....
        /*00a4*/ 	.word	0x00003a50


	//   ....[2]....
        /*00a8*/ 	.word	0x00003cd0


	//----- nvinfo : EIATTR_MAX_THREADS
	.align		4
.L_657:
        /*00ac*/ 	.byte	0x04, 0x05
        /*00ae*/ 	.short	(.L_659 - .L_658)
.L_658:
        /*00b0*/ 	.word	0x00000280
        /*00b4*/ 	.word	0x00000001
        /*00b8*/ 	.word	0x00000001


	//----- nvinfo : EIATTR_CRS_STACK_SIZE
	.align		4
.L_659:
        /*00bc*/ 	.byte	0x04, 0x1e
        /*00be*/ 	.short	(.L_661 - .L_660)
.L_660:
        /*00c0*/ 	.word	0x00000000
.L_661:


//--------------------- .nv.info._Z35group_norm_nhwc_bwd_one_pass_kernelI11Bf16IOFp16WLi256ELi10ELi640EEv26Group_norm_nhwc_bwd_params --------------------------
	.section	.nv.info._Z35group_norm_nhwc_bwd_one_pass_kernelI11Bf16IOFp16WLi256ELi10ELi640EEv26Group_norm_nhwc_bwd_params,"",@"SHT_CUDA_INFO"
	.sectionflags	@""
	.align	4


	//----- nvinfo : EIATTR_CUDA_API_VERSION
	.align		4
        /*0000*/ 	.byte	0x04, 0x37
        /*0002*/ 	.short	(.L_663 - .L_662)
.L_662:
        /*0004*/ 	.word	0x00000082


	//----- nvinfo : EIATTR_SW2861232_WAR
	.align		4
.L_663:
        /*0008*/ 	.byte	0x01, 0x35
	.zero		2


	//----- nvinfo : EIATTR_PARAM_CBANK
	.align		4
        /*000c*/ 	.byte	0x04, 0x0a
        /*000e*/ 	.short	(.L_665 - .L_664)
	.align		4
.L_664:
        /*0010*/ 	.word	index@(.nv.constant0._Z35group_norm_nhwc_bwd_one_pass_kernelI11Bf16IOFp16WLi256ELi10ELi640EEv26Group_norm_nhwc_bwd_params)
        /*0014*/ 	.short	0x0160
        /*0016*/ 	.short	0x00b8


	//----- nvinfo : EIATTR_CBANK_PARAM_SIZE
	.align		4
.L_665:
        /*0018*/ 	.byte	0x03, 0x19
        /*001a*/ 	.short	0x00b8


	//----- nvinfo : EIATTR_KPARAM_INFO
	.align		4
        /*001c*/ 	.byte	0x04, 0x17
        /*001e*/ 	.short	(.L_667 - .L_666)
.L_666:
        /*0020*/ 	.word	0x00000000
        /*0024*/ 	.short	0x0000
        /*0026*/ 	.short	0x0000
        /*0028*/ 	.byte	0x00, 0xf0, 0xe1, 0x02


	//----- nvinfo : EIATTR_MAXREG_COUNT
	.align		4
.L_667:
        /*002c*/ 	.byte	0x03, 0x1b
        /*002e*/ 	.short	0x0060


	//----- nvinfo : EIATTR_NUM_BARRIERS
	.align		4
        /*0030*/ 	.byte	0x02, 0x4c
        /*0032*/ 	.byte	0x01
	.zero		1


	//----- nvinfo : EIATTR_MERCURY_ISA_VERSION
	.align		4
        /*0034*/ 	.byte	0x03, 0x5f
        /*0036*/ 	.short	0x0000


	//----- nvinfo : EIATTR_INT_WARP_WIDE_INSTR_OFFSETS
	.align		4
        /*0038*/ 	.byte	0x04, 0x31
        /*003a*/ 	.short	(.L_669 - .L_668)


	//   ....[0]....
.L_668:
        /*003c*/ 	.word	0x000025b0


	//   ....[1]....
        /*0040*/ 	.word	0x00003e70


	//----- nvinfo : EIATTR_COOP_GROUP_MASK_REGIDS
	.align		4
.L_669:
        /*0044*/ 	.byte	0x04, 0x29
        /*0046*/ 	.short	(.L_671 - .L_670)


	//   ....[0]....
.L_670:
        /*0048*/ 	.word	0xffffffff


	//   ....[1]....
        /*004c*/ 	.word	0xffffffff


	//   ....[2]....
        /*0050*/ 	.word	0xffffffff


	//   ....[3]....
        /*0054*/ 	.word	0xffffffff


	//   ....[4]....
        /*0058*/ 	.word	0xffffffff


	//   ....[5]....
        /*005c*/ 	.word	0xffffffff


	//   ....[6]....
        /*0060*/ 	.word	0xffffffff


	//   ....[7]....
        /*0064*/ 	.word	0xffffffff


	//   ....[8]....
        /*0068*/ 	.word	0xffffffff


	//   ....[9]....
        /*006c*/ 	.word	0xffffffff


	//----- nvinfo : EIATTR_COOP_GROUP_INSTR_OFFSETS
	.align		4
.L_671:
        /*0070*/ 	.byte	0x04, 0x28
        /*0072*/ 	.short	(.L_673 - .L_672)


	//   ....[0]....
.L_672:
        /*0074*/ 	.word	0x00000e20


	//   ....[1]....
        /*0078*/ 	.word	0x00000e50


	//   ....[2]....
        /*007c*/ 	.word	0x00000ea0


	//   ....[3]....
        /*0080*/ 	.word	0x00000ec0


	//   ....[4]....
        /*0084*/ 	.word	0x00000ef0


	//   ....[5]....
        /*0088*/ 	.word	0x00000f10


	//   ....[6]....
        /*008c*/ 	.word	0x00000f40


	//   ....[7]....
        /*0090*/ 	.word	0x00000f60


	//   ....[8]....
        /*0094*/ 	.word	0x00000f90


	//   ....[9]....
        /*0098*/ 	.word	0x00000fc0


	//----- nvinfo : EIATTR_EXIT_INSTR_OFFSETS
	.align		4
.L_673:
        /*009c*/ 	.byte	0x04, 0x1c
        /*009e*/ 	.short	(.L_675 - .L_674)


	//   ....[0]....
.L_674:
        /*00a0*/ 	.word	0x00003f40


	//   ....[1]....
        /*00a4*/ 	.word	0x00004080


	//   ....[2]....
        /*00a8*/ 	.word	0x00004300


	//----- nvinfo : EIATTR_MAX_THREADS
	.align		4
.L_675:
        /*00ac*/ 	.byte	0x04, 0x05
        /*00ae*/ 	.short	(.L_677 - .L_676)
.L_676:
        /*00b0*/ 	.word	0x00000280
        /*00b4*/ 	.word	0x00000001
        /*00b8*/ 	.word	0x00000001


	//----- nvinfo : EIATTR_CRS_STACK_SIZE
	.align		4
.L_677:
        /*00bc*/ 	.byte	0x04, 0x1e
        /*00be*/ 	.short	(.L_679 - .L_678)
.L_678:
        /*00c0*/ 	.word	0x00000000
.L_679:


//--------------------- .nv.info._Z35group_norm_nhwc_bwd_one_pass_kernelI11Bf16IOFp16WLi512ELi10ELi640EEv26Group_norm_nhwc_bwd_params --------------------------
	.section	.nv.info._Z35group_norm_nhwc_bwd_one_pass_kernelI11Bf16IOFp16WLi512ELi10ELi640EEv26Group_norm_nhwc_bwd_params,"",@"SHT_CUDA_INFO"
	.sectionflags	@""
	.align	4


	//----- nvinfo : EIATTR_CUDA_API_VERSION
	.align		4
        /*0000*/ 	.byte	0x04, 0x37
        /*0002*/ 	.short	(.L_681 - .L_680)
.L_680:
        /*0004*/ 	.word	0x00000082


	//----- nvinfo : EIATTR_SW2861232_WAR
	.align		4
.L_681:
        /*0008*/ 	.byte	0x01, 0x35
	.zero		2


	//----- nvinfo : EIATTR_PARAM_CBANK
	.align		4
        /*000c*/ 	.byte	0x04, 0x0a
        /*000e*/ 	.short	(.L_683 - .L_682)
	.align		4
.L_682:
        /*0010*/ 	.word	index@(.nv.constant0._Z35group_norm_nhwc_bwd_one_pass_kernelI11Bf16IOFp16WLi512ELi10ELi640EEv26Group_norm_nhwc_bwd_params)
        /*0014*/ 	.short	0x0160
        /*0016*/ 	.short	0x00b8


	//----- nvinfo : EIATTR_CBANK_PARAM_SIZE
	.align		4
.L_683:
        /*0018*/ 	.byte	0x03, 0x19
        /*001a*/ 	.short	0x00b8


	//----- nvinfo : EIATTR_KPARAM_INFO
	.align		4
        /*001c*/ 	.byte	0x04, 0x17
        /*001e*/ 	.short	(.L_685 - .L_684)
.L_684:
        /*0020*/ 	.word	0x00000000
        /*0024*/ 	.short	0x0000
        /*0026*/ 	.short	0x0000
        /*0028*/ 	.byte	0x00, 0xf0, 0xe1, 0x02


	//----- nvinfo : EIATTR_MAXREG_COUNT
	.align		4
.L_685:
        /*002c*/ 	.byte	0x03, 0x1b
        /*002e*/ 	.short	0x0060


	//----- nvinfo : EIATTR_NUM_BARRIERS
	.align		4
        /*0030*/ 	.byte	0x02, 0x4c
        /*0032*/ 	.byte	0x01
	.zero		1


	//----- nvinfo : EIATTR_MERCURY_ISA_VERSION
	.align		4
        /*0034*/ 	.byte	0x03, 0x5f
        /*0036*/ 	.short	0x0000


	//----- nvinfo : EIATTR_INT_WARP_WIDE_INSTR_OFFSETS
	.align		4
        /*0038*/ 	.byte	0x04, 0x31
        /*003a*/ 	.short	(.L_687 - .L_686)


	//   ....[0]....
.L_686:
        /*003c*/ 	.word	0x00002cf0


	//   ....[1]....
        /*0040*/ 	.word	0x00004bd0


	//----- nvinfo : EIATTR_COOP_GROUP_MASK_REGIDS
	.align		4
.L_687:
        /*0044*/ 	.byte	0x04, 0x29
        /*0046*/ 	.short	(.L_689 - .L_688)


	//   ....[0]....
.L_688:
        /*0048*/ 	.word	0xffffffff


	//   ....[1]....
        /*004c*/ 	.word	0xffffffff


	//   ....[2]....
        /*0050*/ 	.word	0xffffffff


	//   ....[3]....
        /*0054*/ 	.word	0xffffffff


	//   ....[4]....
        /*0058*/ 	.word	0xffffffff


	//   ....[5]....
        /*005c*/ 	.word	0xffffffff


	//   ....[6]....
        /*0060*/ 	.word	0xffffffff


	//   ....[7]....
        /*0064*/ 	.word	0xffffffff


	//   ....[8]....
        /*0068*/ 	.word	0xffffffff


	//   ....[9]....
        /*006c*/ 	.word	0xffffffff


	//----- nvinfo : EIATTR_COOP_GROUP_INSTR_OFFSETS
	.align		4
.L_689:
        /*0070*/ 	.byte	0x04, 0x28
        /*0072*/ 	.short	(.L_691 - .L_690)


	//   ....[0]....
.L_690:
        /*0074*/ 	.word	0x00001580


	//   ....[1]....
        /*0078*/ 	.word	0x000015c0


	//   ....[2]....
        /*007c*/ 	.word	0x00001640


	//   ....[3]....
        /*0080*/ 	.word	0x00001650


	//   ....[4]....
        /*0084*/ 	.word	0x00001680


	//   ....[5]....
        /*0088*/ 	.word	0x000016a0


	//   ....[6]....
        /*008c*/ 	.word	0x000016d0


	//   ....[7]....
        /*0090*/ 	.word	0x000016f0


	//   ....[8]....
        /*0094*/ 	.word	0x00001720


	//   ....[9]....
        /*0098*/ 	.word	0x00001740


	//----- nvinfo : EIATTR_EXIT_INSTR_OFFSETS
	.align		4
.L_691:
        /*009c*/ 	.byte	0x04, 0x1c
        /*009e*/ 	.short	(.L_693 - .L_692)


	//   ....[0]....
.L_692:
        /*00a0*/ 	.word	0x00004ca0


	//   ....[1]....
        /*00a4*/ 	.word	0x00004de0


	//   ....[2]....
        /*00a8*/ 	.word	0x00005060


	//----- nvinfo : EIATTR_MAX_THREADS
	.align		4
.L_693:
        /*00ac*/ 	.byte	0x04, 0x05
        /*00ae*/ 	.short	(.L_695 - .L_694)
.L_694:
        /*00b0*/ 	.word	0x00000280
        /*00b4*/ 	.word	0x00000001
        /*00b8*/ 	.word	0x00000001


	//----- nvinfo : EIATTR_CRS_STACK_SIZE
	.align		4
.L_695:
        /*00bc*/ 	.byte	0x04, 0x1e
        /*00be*/ 	.short	(.L_697 - .L_696)
.L_696:
        /*00c0*/ 	.word	0x00000000
.L_697:


//--------------------- .nv.info._Z35group_norm_nhwc_bwd_one_pass_kernelI11Fp16IOFp32WLi64ELi10ELi640EEv26Group_norm_nhwc_bwd_params --------------------------
	.section	.nv.info._Z35group_norm_nhwc_bwd_one_pass_kernelI11Fp16IOFp32WLi64ELi10ELi640EEv26Group_norm_nhwc_bwd_params,"",@"SHT_CUDA_INFO"
	.sectionflags	@""
	.align	4


	//----- nvinfo : EIATTR_CUDA_API_VERSION
	.align		4
        /*0000*/ 	.byte	0x04, 0x37
        /*0002*/ 	.short	(.L_699 - .L_698)
.L_698:
        /*0004*/ 	.word	0x00000082


	//----- nvinfo : EIATTR_SW2861232_WAR
	.align		4
.L_699:
        /*0008*/ 	.byte	0x01, 0x35
	.zero		2


	//----- nvinfo : EIATTR_PARAM_CBANK
	.align		4
        /*000c*/ 	.byte	0x04, 0x0a
        /*000e*/ 	.short	(.L_701 - .L_700)
	.align		4
.L_700:
        /*0010*/ 	.word	index@(.nv.constant0._Z35group_norm_nhwc_bwd_one_pass_kernelI11Fp16IOFp32WLi64ELi10ELi640EEv26Group_norm_nhwc_bwd_params)
        /*0014*/ 	.short	0x0160
        /*0016*/ 	.short	0x00b8


	//----- nvinfo : EIATTR_CBANK_PARAM_SIZE
	.align		4
.L_701:
        /*0018*/ 	.byte	0x03, 0x19
        /*001a*/ 	.short	0x00b8


	//----- nvinfo : EIATTR_KPARAM_INFO
	.align		4
        /*001c*/ 	.byte	0x04, 0x17
        /*001e*/ 	.short	(.L_703 - .L_702)
.L_702:
        /*0020*/ 	.word	0x00000000
        /*0024*/ 	.short	0x0000
        /*0026*/ 	.short	0x0000
        /*0028*/ 	.byte	0x00, 0xf0, 0xe1, 0x02


	//----- nvinfo : EIATTR_MAXREG_COUNT
	.align		4
.L_703:
        /*002c*/ 	.byte	0x03, 0x1b
        /*002e*/ 	.short	0x0060


	//----- nvinfo : EIATTR_NUM_BARRIERS
	.align		4
        /*0030*/ 	.byte	0x02, 0x4c
        /*0032*/ 	.byte	0x01
	.zero		1


	//----- nvinfo : EIATTR_MERCURY_ISA_VERSION
	.align		4
        /*0034*/ 	.byte	0x03, 0x5f
        /*0036*/ 	.short	0x0000


	//----- nvinfo : EIATTR_INT_WARP_WIDE_INSTR_OFFSETS
	.align		4
        /*0038*/ 	.byte	0x04, 0x31
        /*003a*/ 	.short	(.L_705 - .L_704)


	//   ....[0]....
.L_704:
        /*003c*/ 	.word	0x000021f0


	//   ....[1]....
        /*0040*/ 	.word	0x000037c0


	//----- nvinfo : EIATTR_COOP_GROUP_MASK_REGIDS
	.align		4
.L_705:
        /*0044*/ 	.byte	0x04, 0x29
        /*0046*/ 	.short	(.L_707 - .L_706)


	//   ....[0]....
.L_706:
        /*0048*/ 	.word	0xffffffff


	//   ....[1]....
        /*004c*/ 	.word	0xffffffff


	//   ....[2]....
        /*0050*/ 	.word	0xffffffff


	//   ....[3]....
        /*0054*/ 	.word	0xffffffff


	//   ....[4]....
        /*0058*/ 	.word	0xffffffff


	//   ....[5]....
        /*005c*/ 	.word	0xffffffff


	//   ....[6]....
        /*0060*/ 	.word	0xffffffff


	//   ....[7]....
        /*0064*/ 	.word	0xffffffff


	//   ....[8]....
        /*0068*/ 	.word	0xffffffff


	//   ....[9]....
        /*006c*/ 	.word	0xffffffff


	//----- nvinfo : EIATTR_COOP_GROUP_INSTR_OFFSETS
	.align		4
.L_707:
        /*0070*/ 	.byte	0x04, 0x28
        /*0072*/ 	.short	(.L_709 - .L_708)


	//   ....[0]....
.L_708:
        /*0074*/ 	.word	0x00000ab0


	//   ....[1]....
        /*0078*/ 	.word	0x00000ae0


	//   ....[2]....
        /*007c*/ 	.word	0x00000b30


	//   ....[3]....
        /*0080*/ 	.word	0x00000b50


	//   ....[4]....
        /*0084*/ 	.word	0x00000b80


	//   ....[5]....
        /*0088*/ 	.word	0x00000ba0


	//   ....[6]....
        /*008c*/ 	.word	0x00000bd0


	//   ....[7]....
        /*0090*/ 	.word	0x00000bf0


	//   ....[8]....
        /*0094*/ 	.word	0x00000c20


	//   ....[9]....
        /*0098*/ 	.word	0x00000c40


	//----- nvinfo : EIATTR_EXIT_INSTR_OFFSETS
	.align		4
.L_709:
        /*009c*/ 	.byte	0x04, 0x1c
        /*009e*/ 	.short	(.L_711 - .L_710)


	//   ....[0]....
.L_710:
        /*00a0*/ 	.word	0x00003890


	//   ....[1]....
        /*00a4*/ 	.word	0x000039d0


	//   ....[2]....
        /*00a8*/ 	.word	0x00003c20


	//----- nvinfo : EIATTR_MAX_THREADS
	.align		4
.L_711:
        /*00ac*/ 	.byte	0x04, 0x05
        /*00ae*/ 	.short	(.L_713 - .L_712)
.L_712:
        /*00b0*/ 	.word	0x00000280
        /*00b4*/ 	.word	0x00000001
        /*00b8*/ 	.word	0x00000001


	//----- nvinfo : EIATTR_CRS_STACK_SIZE
	.align		4
.L_713:
        /*00bc*/ 	.byte	0x04, 0x1e
        /*00be*/ 	.short	(.L_715 - .L_714)
.L_714:
        /*00c0*/ 	.word	0x00000000
.L_715:


//--------------------- .nv.info._Z35group_norm_nhwc_bwd_one_pass_kernelI11Fp16IOFp32WLi128ELi10ELi640EEv26Group_norm_nhwc_bwd_params --------------------------
	.section	.nv.info._Z35group_norm_nhwc_bwd_one_pass_kernelI11Fp16IOFp32WLi128ELi10ELi640EEv26Group_norm_nhwc_bwd_params,"",@"SHT_CUDA_INFO"
	.sectionflags	@""
	.align	4


	//----- nvinfo : EIATTR_CUDA_API_VERSION
	.align		4
        /*0000*/ 	.byte	0x04, 0x37
        /*0002*/ 	.short	(.L_717 - .L_716)
.L_716:
        /*0004*/ 	.word	0x00000082


	//----- nvinfo : EIATTR_SW2861232_WAR
	.align		4
.L_717:
        /*0008*/ 	.byte	0x01, 0x35
	.zero		2


	//----- nvinfo : EIATTR_PARAM_CBANK
	.align		4
        /*000c*/ 	.byte	0x04, 0x0a
        /*000e*/ 	.short	(.L_719 - .L_718)
	.align		4
.L_718:
        /*0010*/ 	.word	index@(.nv.constant0._Z35group_norm_nhwc_bwd_one_pass_kernelI11Fp16IOFp32WLi128ELi10ELi640EEv26Group_norm_nhwc_bwd_params)
        /*0014*/ 	.short	0x0160
        /*0016*/ 	.short	0x00b8


	//----- nvinfo : EIATTR_CBANK_PARAM_SIZE
	.align		4
.L_719:
        /*0018*/ 	.byte	0x03, 0x19
        /*001a*/ 	.short	0x00b8


	//----- nvinfo : EIATTR_KPARAM_INFO
	.align		4
        /*001c*/ 	.byte	0x04, 0x17
        /*001e*/ 	.short	(.L_721 - .L_720)
.L_720:
        /*0020*/ 	.word	0x00000000
        /*0024*/ 	.short	0x0000
        /*0026*/ 	.short	0x0000
        /*0028*/ 	.byte	0x00, 0xf0, 0xe1, 0x02


	//----- nvinfo : EIATTR_MAXREG_COUNT
	.align		4
.L_721:
        /*002c*/ 	.byte	0x03, 0x1b
        /*002e*/ 	.short	0x0060


	//----- nvinfo : EIATTR_NUM_BARRIERS
	.align		4
        /*0030*/ 	.byte	0x02, 0x4c
        /*0032*/ 	.byte	0x01
	.zero		1


	//----- nvinfo : EIATTR_MERCURY_ISA_VERSION
	.align		4
        /*0034*/ 	.byte	0x03, 0x5f
        /*0036*/ 	.short	0x0000


	//----- nvinfo : EIATTR_INT_WARP_WIDE_INSTR_OFFSETS
	.align		4
        /*0038*/ 	.byte	0x04, 0x31
        /*003a*/ 	.short	(.L_723 - .L_722)


	//   ....[0]....
.L_722:
        /*003c*/ 	.word	0x000021f0


	//   ....[1]....
        /*0040*/ 	.word	0x000037c0


	//----- nvinfo : EIATTR_COOP_GROUP_MASK_REGIDS
	.align		4
.L_723:
        /*0044*/ 	.byte	0x04, 0x29
        /*0046*/ 	.short	(.L_725 - .L_724)


	//   ....[0]....
.L_724:
        /*0048*/ 	.word	0xffffffff


	//   ....[1]....
        /*004c*/ 	.word	0xffffffff


	//   ....[2]....
        /*0050*/ 	.word	0xffffffff


	//   ....[3]....
        /*0054*/ 	.word	0xffffffff


	//   ....[4]....
        /*0058*/ 	.word	0xffffffff


	//   ....[5]....
        /*005c*/ 	.word	0xffffffff


	//   ....[6]....
        /*0060*/ 	.word	0xffffffff


	//   ....[7]....
        /*0064*/ 	.word	0xffffffff


	//   ....[8]....
        /*0068*/ 	.word	0xffffffff


	//   ....[9]....
        /*006c*/ 	.word	0xffffffff


	//----- nvinfo : EIATTR_COOP_GROUP_INSTR_OFFSETS
	.align		4
.L_725:
        /*0070*/ 	.byte	0x04, 0x28
        /*0072*/ 	.short	(.L_727 - .L_726)


	//   ....[0]....
.L_726:
        /*0074*/ 	.word	0x00000ab0


	//   ....[1]....
        /*0078*/ 	.word	0x00000ae0


	//   ....[2]....
        /*007c*/ 	.word	0x00000b30


	//   ....[3]....
        /*0080*/ 	.word	0x00000b50


	//   ....[4]....
        /*0084*/ 	.word	0x00000b80


	//   ....[5]....
        /*0088*/ 	.word	0x00000ba0


	//   ....[6]....
        /*008c*/ 	.word	0x00000bd0


	//   ....[7]....
        /*0090*/ 	.word	0x00000bf0


	//   ....[8]....
        /*0094*/ 	.word	0x00000c20


	//   ....[9]....
        /*0098*/ 	.word	0x00000c40


	//----- nvinfo : EIATTR_EXIT_INSTR_OFFSETS
	.align		4
.L_727:
        /*009c*/ 	.byte	0x04, 0x1c
        /*009e*/ 	.short	(.L_729 - .L_728)


	//   ....[0]....
.L_728:
        /*00a0*/ 	.word	0x00003890


	//   ....[1]....
        /*00a4*/ 	.word	0x000039d0


	//   ....[2]....
        /*00a8*/ 	.word	0x00003c20


	//----- nvinfo : EIATTR_MAX_THREADS
	.align		4
.L_729:
        /*00ac*/ 	.byte	0x04, 0x05
        /*00ae*/ 	.short	(.L_731 - .L_730)
.L_730:
        /*00b0*/ 	.word	0x00000280
        /*00b4*/ 	.word	0x00000001
        /*00b8*/ 	.word	0x00000001


	//----- nvinfo : EIATTR_CRS_STACK_SIZE
	.align		4
.L_731:
        /*00bc*/ 	.byte	0x04, 0x1e
        /*00be*/ 	.short	(.L_733 - .L_732)
.L_732:
        /*00c0*/ 	.word	0x00000000
.L_733:


//--------------------- .nv.info._Z35group_norm_nhwc_bwd_one_pass_kernelI11Fp16IOFp32WLi256ELi10ELi640EEv26Group_norm_nhwc_bwd_params --------------------------
	.section	.nv.info._Z35group_norm_nhwc_bwd_one_pass_kernelI11Fp16IOFp32WLi256ELi10ELi640EEv26Group_norm_nhwc_bwd_params,"",@"SHT_CUDA_INFO"
	.sectionflags	@""
	.align	4


	//----- nvinfo : EIATTR_CUDA_API_VERSION
	.align		4
        /*0000*/ 	.byte	0x04, 0x37
        /*0002*/ 	.short	(.L_735 - .L_734)
.L_734:
        /*0004*/ 	.word	0x00000082


	//----- nvinfo : EIATTR_SW2861232_WAR
	.align		4
.L_735:
        /*0008*/ 	.byte	0x01, 0x35
	.zero		2


	//----- nvinfo : EIATTR_PARAM_CBANK
	.align		4
        /*000c*/ 	.byte	0x04, 0x0a
        /*000e*/ 	.short	(.L_737 - .L_736)
	.align		4
.L_736:
        /*0010*/ 	.word	index@(.nv.constant0._Z35group_norm_nhwc_bwd_one_pass_kernelI11Fp16IOFp32WLi256ELi10ELi640EEv26Group_norm_nhwc_bwd_params)
        /*0014*/ 	.short	0x0160
        /*0016*/ 	.short	0x00b8


	//----- nvinfo : EIATTR_CBANK_PARAM_SIZE
	.align		4
.L_737:
        /*0018*/ 	.byte	0x03, 0x19
        /*001a*/ 	.short	0x00b8


	//----- nvinfo : EIATTR_KPARAM_INFO
	.align		4
        /*001c*/ 	.byte	0x04, 0x17
        /*001e*/ 	.short	(.L_739 - .L_738)
.L_738:
        /*0020*/ 	.word	0x00000000
        /*0024*/ 	.short	0x0000
        /*0026*/ 	.short	0x0000
        /*0028*/ 	.byte	0x00, 0xf0, 0xe1, 0x02


	//----- nvinfo : EIATTR_MAXREG_COUNT
	.align		4
.L_739:
        /*002c*/ 	.byte	0x03, 0x1b
        /*002e*/ 	.short	0x0060


	//----- nvinfo : EIATTR_NUM_BARRIERS
	.align		4
        /*0030*/ 	.byte	0x02, 0x4c
        /*0032*/ 	.byte	0x01
	.zero		1


	//----- nvinfo : EIATTR_MERCURY_ISA_VERSION
	.align		4
        /*0034*/ 	.byte	0x03, 0x5f
        /*0036*/ 	.short	0x0000


	//----- nvinfo : EIATTR_INT_WARP_WIDE_INSTR_OFFSETS
	.align		4
        /*0038*/ 	.byte	0x04, 0x31
        /*003a*/ 	.short	(.L_741 - .L_740)


	//   ....[0]....
.L_740:
        /*003c*/ 	.word	0x00002550


	//   ....[1]....
        /*0040*/ 	.word	0x00003e10


	//----- nvinfo : EIATTR_COOP_GROUP_MASK_REGIDS
	.align		4
.L_741:
        /*0044*/ 	.byte	0x04, 0x29
        /*0046*/ 	.short	(.L_743 - .L_742)


	//   ....[0]....
.L_742:
        /*0048*/ 	.word	0xffffffff


	//   ....[1]....
        /*004c*/ 	.word	0xffffffff


	//   ....[2]....
        /*0050*/ 	.word	0xffffffff


	//   ....[3]....
        /*0054*/ 	.word	0xffffffff


	//   ....[4]....
        /*0058*/ 	.word	0xffffffff


	//   ....[5]....
        /*005c*/ 	.word	0xffffffff


	//   ....[6]....
        /*0060*/ 	.word	0xffffffff


	//   ....[7]....
        /*0064*/ 	.word	0xffffffff


	//   ....[8]....
        /*0068*/ 	.word	0xffffffff


	//   ....[9]....
        /*006c*/ 	.word	0xffffffff


	//----- nvinfo : EIATTR_COOP_GROUP_INSTR_OFFSETS
	.align		4
.L_743:
        /*0070*/ 	.byte	0x04, 0x28
        /*0072*/ 	.short	(.L_745 - .L_744)


	//   ....[0]....
.L_744:
        /*0074*/ 	.word	0x00000da0


	//   ....[1]....
        /*0078*/ 	.word	0x00000db0


	//   ....[2]....
        /*007c*/ 	.word	0x00000e00


	//   ....[3]....
        /*0080*/ 	.word	0x00000e20


	//   ....[4]....
        /*0084*/ 	.word	0x00000e50


	//   ....[5]....
        /*0088*/ 	.word	0x00000e70


	//   ....[6]....
        /*008c*/ 	.word	0x00000ea0


	//   ....[7]....
        /*0090*/ 	.word	0x00000ec0


	//   ....[8]....
        /*0094*/ 	.word	0x00000ef0


	//   ....[9]....
        /*0098*/ 	.word	0x00000f20


	//----- nvinfo : EIATTR_EXIT_INSTR_OFFSETS
	.align		4
.L_745:
        /*009c*/ 	.byte	0x04, 0x1c
        /*009e*/ 	.short	(.L_747 - .L_746)


	//   ....[0]....
.L_746:
        /*00a0*/ 	.word	0x00003ee0


	//   ....[1]....
        /*00a4*/ 	.word	0x00004020


	//   ....[2]....
        /*00a8*/ 	.word	0x00004270


	//----- nvinfo : EIATTR_MAX_THREADS
	.align		4
.L_747:
        /*00ac*/ 	.byte	0x04, 0x05
        /*00ae*/ 	.short	(.L_749 - .L_748)
.L_748:
        /*00b0*/ 	.word	0x00000280
        /*00b4*/ 	.word	0x00000001
        /*00b8*/ 	.word	0x00000001


	//----- nvinfo : EIATTR_CRS_STACK_SIZE
	.align		4
.L_749:
        /*00bc*/ 	.byte	0x04, 0x1e
        /*00be*/ 	.short	(.L_751 - .L_750)
.L_750:
        /*00c0*/ 	.word	0x00000000
.L_751:


//--------------------- .nv.info._Z35group_norm_nhwc_bwd_one_pass_kernelI11Fp16IOFp32WLi512ELi10ELi640EEv26Group_norm_nhwc_bwd_params --------------------------
	.section	.nv.info._Z35group_norm_nhwc_bwd_one_pass_kernelI11Fp16IOFp32WLi512ELi10ELi640EEv26Group_norm_nhwc_bwd_params,"",@"SHT_CUDA_INFO"
	.sectionflags	@""
	.align	4


	//----- nvinfo : EIATTR_CUDA_API_VERSION
	.align		4
        /*0000*/ 	.byte	0x04, 0x37
        /*0002*/ 	.short	(.L_753 - .L_752)
.L_752:
        /*0004*/ 	.word	0x00000082


	//----- nvinfo : EIATTR_SW2861232_WAR
	.align		4
.L_753:
        /*0008*/ 	.byte	0x01, 0x35
	.zero		2


	//----- nvinfo : EIATTR_PARAM_CBANK
	.align		4
        /*000c*/ 	.byte	0x04, 0x0a
        /*000e*/ 	.short	(.L_755 - .L_754)
	.align		4
.L_754:
        /*0010*/ 	.word	index@(.nv.constant0._Z35group_norm_nhwc_bwd_one_pass_kernelI11Fp16IOFp32WLi512ELi10ELi640EEv26Group_norm_nhwc_bwd_params)
        /*0014*/ 	.short	0x0160
        /*0016*/ 	.short	0x00b8


	//----- nvinfo : EIATTR_CBANK_PARAM_SIZE
	.align		4
.L_755:
        /*0018*/ 	.byte	0x03, 0x19
        /*001a*/ 	.short	0x00b8


	//----- nvinfo : EIATTR_KPARAM_INFO
	.align		4
        /*001c*/ 	.byte	0x04, 0x17
        /*001e*/ 	.short	(.L_757 - .L_756)
.L_756:
        /*0020*/ 	.word	0x00000000
        /*0024*/ 	.short	0x0000
        /*0026*/ 	.short	0x0000
        /*0028*/ 	.byte	0x00, 0xf0, 0xe1, 0x02


	//----- nvinfo : EIATTR_MAXREG_COUNT
	.align		4
.L_757:
        /*002c*/ 	.byte	0x03, 0x1b
        /*002e*/ 	.short	0x0060


	//----- nvinfo : EIATTR_NUM_BARRIERS
	.align		4
        /*0030*/ 	.byte	0x02, 0x4c
        /*0032*/ 	.byte	0x01
	.zero		1


	//----- nvinfo : EIATTR_MERCURY_ISA_VERSION
	.align		4
        /*0034*/ 	.byte	0x03, 0x5f
        /*0036*/ 	.short	0x0000


	//----- nvinfo : EIATTR_INT_WARP_WIDE_INSTR_OFFSETS
	.align		4
        /*0038*/ 	.byte	0x04, 0x31
        /*003a*/ 	.short	(.L_759 - .L_758)


	//   ....[0]....
.L_758:
        /*003c*/ 	.word	0x00002c60


	//   ....[1]....
        /*0040*/ 	.word	0x00004b40


	//----- nvinfo : EIATTR_COOP_GROUP_MASK_REGIDS
	.align		4
.L_759:
        /*0044*/ 	.byte	0x04, 0x29
        /*0046*/ 	.short	(.L_761 - .L_760)


	//   ....[0]....
.L_760:
        /*0048*/ 	.word	0xffffffff


	//   ....[1]....
        /*004c*/ 	.word	0xffffffff


	//   ....[2]....
        /*0050*/ 	.word	0xffffffff


	//   ....[3]....
        /*0054*/ 	.word	0xffffffff


	//   ....[4]....
        /*0058*/ 	.word	0xffffffff


	//   ....[5]....
        /*005c*/ 	.word	0xffffffff


	//   ....[6]....
        /*0060*/ 	.word	0xffffffff


	//   ....[7]....
        /*0064*/ 	.word	0xffffffff


	//   ....[8]....
        /*0068*/ 	.word	0xffffffff


	//   ....[9]....
        /*006c*/ 	.word	0xffffffff


	//----- nvinfo : EIATTR_COOP_GROUP_INSTR_OFFSETS
	.align		4
.L_761:
        /*0070*/ 	.byte	0x04, 0x28
        /*0072*/ 	.short	(.L_763 - .L_762)


	//   ....[0]....
.L_762:
        /*0074*/ 	.word	0x00001510


	//   ....[1]....
        /*0078*/ 	.word	0x00001530


	//   ....[2]....
        /*007c*/ 	.word	0x00001590


	//   ....[3]....
        /*0080*/ 	.word	0x000015a0


	//   ....[4]....
        /*0084*/ 	.word	0x000015d0


	//   ....[5]....
        /*0088*/ 	.word	0x000015f0


	//   ....[6]....
        /*008c*/ 	.word	0x00001620


	//   ....[7]....
        /*0090*/ 	.word	0x00001640


	//   ....[8]....
        /*0094*/ 	.word	0x00001670


	//   ....[9]....
        /*0098*/ 	.word	0x000016b0


	//----- nvinfo : EIATTR_EXIT_INSTR_OFFSETS
	.align		4
.L_763:
        /*009c*/ 	.byte	0x04, 0x1c
        /*009e*/ 	.short	(.L_765 - .L_764)


	//   ....[0]....
.L_764:
        /*00a0*/ 	.word	0x00004c10


	//   ....[1]....
        /*00a4*/ 	.word	0x00004d50


	//   ....[2]....
        /*00a8*/ 	.word	0x00004fa0


	//----- nvinfo : EIATTR_MAX_THREADS
	.align		4
.L_765:
        /*00ac*/ 	.byte	0x04, 0x05
        /*00ae*/ 	.short	(.L_767 - .L_766)
.L_766:
        /*00b0*/ 	.word	0x00000280
        /*00b4*/ 	.word	0x00000001
        /*00b8*/ 	.word	0x00000001


	//----- nvinfo : EIATTR_CRS_STACK_SIZE
	.align		4
.L_767:
        /*00bc*/ 	.byte	0x04, 0x1e
        /*00be*/ 	.short	(.L_769 - .L_768)
.L_768:
        /*00c0*/ 	.word	0x00000000
.L_769:


//--------------------- .nv.info._Z35group_norm_nhwc_bwd_one_pass_kernelI11Fp16IOBf16WLi64ELi10ELi640EEv26Group_norm_nhwc_bwd_params --------------------------
	.section	.nv.info._Z35group_norm_nhwc_bwd_one_pass_kernelI11Fp16IOBf16WLi64ELi10ELi640EEv26Group_norm_nhwc_bwd_params,"",@"SHT_CUDA_INFO"
	.sectionflags	@""
	.align	4


	//----- nvinfo : EIATTR_CUDA_API_VERSION
	.align		4
        /*0000*/ 	.byte	0x04, 0x37
        /*0002*/ 	.short	(.L_771 - .L_770)
.L_770:
        /*0004*/ 	.word	0x00000082


	//----- nvinfo : EIATTR_SW2861232_WAR
	.align		4
.L_771:
        /*0008*/ 	.byte	0x01, 0x35
	.zero		2


	//----- nvinfo : EIATTR_PARAM_CBANK
	.align		4
        /*000c*/ 	.byte	0x04, 0x0a
        /*000e*/ 	.short	(.L_773 - .L_772)
	.align		4
.L_772:
        /*0010*/ 	.word	index@(.nv.constant0._Z35group_norm_nhwc_bwd_one_pass_kernelI11Fp16IOBf16WLi64ELi10ELi640EEv26Group_norm_nhwc_bwd_params)
        /*0014*/ 	.short	0x0160
        /*0016*/ 	.short	0x00b8


	//----- nvinfo : EIATTR_CBANK_PARAM_SIZE
	.align		4
.L_773:
        /*0018*/ 	.byte	0x03, 0x19
        /*001a*/ 	.short	0x00b8


	//----- nvinfo : EIATTR_KPARAM_INFO
	.align		4
        /*001c*/ 	.byte	0x04, 0x17
        /*001e*/ 	.short	(.L_775 - .L_774)
.L_774:
        /*0020*/ 	.word	0x00000000
        /*0024*/ 	.short	0x0000
        /*0026*/ 	.short	0x0000
        /*0028*/ 	.byte	0x00, 0xf0, 0xe1, 0x02


	//----- nvinfo : EIATTR_MAXREG_COUNT
	.align		4
.L_775:
        /*002c*/ 	.byte	0x03, 0x1b
        /*002e*/ 	.short	0x0060


	//----- nvinfo : EIATTR_NUM_BARRIERS
	.align		4
        /*0030*/ 	.byte	0x02, 0x4c
        /*0032*/ 	.byte	0x01
	.zero		1


	//----- nvinfo : EIATTR_MERCURY_ISA_VERSION
	.align		4
        /*0034*/ 	.byte	0x03, 0x5f
        /*0036*/ 	.short	0x0000


	//----- nvinfo : EIATTR_INT_WARP_WIDE_INSTR_OFFSETS
	.align		4
        /*0038*/ 	.byte	0x04, 0x31
        /*003a*/ 	.short	(.L_777 - .L_776)


	//   ....[0]....
.L_776:
        /*003c*/ 	.word	0x00002280


	//   ....[1]....
        /*0040*/ 	.word	0x00003860


	//----- nvinfo : EIATTR_COOP_GROUP_MASK_REGIDS
	.align		4
.L_777:
        /*0044*/ 	.byte	0x04, 0x29
        /*0046*/ 	.short	(.L_779 - .L_778)


	//   ....[0]....
.L_778:
        /*0048*/ 	.word	0xffffffff


	//   ....[1]....
        /*004c*/ 	.word	0xffffffff


	//   ....[2]....
        /*0050*/ 	.word	0xffffffff


	//   ....[3]....
        /*0054*/ 	.word	0xffffffff


	//   ....[4]....
        /*0058*/ 	.word	0xffffffff


	//   ....[5]....
        /*005c*/ 	.word	0xffffffff


	//   ....[6]....
        /*0060*/ 	.word	0xffffffff


	//   ....[7]....
        /*0064*/ 	.word	0xffffffff


	//   ....[8]....
        /*0068*/ 	.word	0xffffffff


	//   ....[9]....
        /*006c*/ 	.word	0xffffffff


	//----- nvinfo : EIATTR_COOP_GROUP_INSTR_OFFSETS
	.align		4
.L_779:
        /*0070*/ 	.byte	0x04, 0x28
        /*0072*/ 	.short	(.L_781 - .L_780)


	//   ....[0]....
.L_780:
        /*0074*/ 	.word	0x00000b40


	//   ....[1]....
        /*0078*/ 	.word	0x00000b70


	//   ....[2]....
        /*007c*/ 	.word	0x00000bc0


	//   ....[3]....
        /*0080*/ 	.word	0x00000be0


	//   ....[4]....
        /*0084*/ 	.word	0x00000c10


	//   ....[5]....
        /*0088*/ 	.word	0x00000c30


	//   ....[6]....
        /*008c*/ 	.word	0x00000c60


	//   ....[7]....
        /*0090*/ 	.word	0x00000c80


	//   ....[8]....
        /*0094*/ 	.word	0x00000cb0


	//   ....[9]....
        /*0098*/ 	.word	0x00000cd0


	//----- nvinfo : EIATTR_EXIT_INSTR_OFFSETS
	.align		4
.L_781:
        /*009c*/ 	.byte	0x04, 0x1c
        /*009e*/ 	.short	(.L_783 - .L_782)


	//   ....[0]....
.L_782:
        /*00a0*/ 	.word	0x00003930


	//   ....[1]....
        /*00a4*/ 	.word	0x00003a70


	//   ....[2]....
        /*00a8*/ 	.word	0x00003cf0


	//----- nvinfo : EIATTR_MAX_THREADS
	.align		4
.L_783:
        /*00ac*/ 	.byte	0x04, 0x05
        /*00ae*/ 	.short	(.L_785 - .L_784)
.L_784:
        /*00b0*/ 	.word	0x00000280
        /*00b4*/ 	.word	0x00000001
        /*00b8*/ 	.word	0x00000001


	//----- nvinfo : EIATTR_CRS_STACK_SIZE
	.align		4
.L_785:
        /*00bc*/ 	.byte	0x04, 0x1e
        /*00be*/ 	.short	(.L_787 - .L_786)
.L_786:
        /*00c0*/ 	.word	0x00000000
.L_787:


//--------------------- .nv.info._Z35group_norm_nhwc_bwd_one_pass_kernelI11Fp16IOBf16WLi128ELi10ELi640EEv26Group_norm_nhwc_bwd_params --------------------------
	.section	.nv.info._Z35group_norm_nhwc_bwd_one_pass_kernelI11Fp16IOBf16WLi128ELi10ELi640EEv26Group_norm_nhwc_bwd_params,"",@"SHT_CUDA_INFO"
	.sectionflags	@""
	.align	4


	//----- nvinfo : EIATTR_CUDA_API_VERSION
	.align		4
        /*0000*/ 	.byte	0x04, 0x37
        /*0002*/ 	.short	(.L_789 - .L_788)
.L_788:
        /*0004*/ 	.word	0x00000082


	//----- nvinfo : EIATTR_SW2861232_WAR
	.align		4
.L_789:
        /*0008*/ 	.byte	0x01, 0x35
	.zero		2


	//----- nvinfo : EIATTR_PARAM_CBANK
	.align		4
        /*000c*/ 	.byte	0x04, 0x0a
        /*000e*/ 	.short	(.L_791 - .L_790)
	.align		4
.L_790:
        /*0010*/ 	.word	index@(.nv.constant0._Z35group_norm_nhwc_bwd_one_pass_kernelI11Fp16IOBf16WLi128ELi10ELi640EEv26Group_norm_nhwc_bwd_params)
        /*0014*/ 	.short	0x0160
        /*0016*/ 	.short	0x00b8


	//----- nvinfo : EIATTR_CBANK_PARAM_SIZE
	.align		4
.L_791:
        /*0018*/ 	.byte	0x03, 0x19
        /*001a*/ 	.short	0x00b8


	//----- nvinfo : EIATTR_KPARAM_INFO
	.align		4
        /*001c*/ 	.byte	0x04, 0x17
        /*001e*/ 	.short	(.L_793 - .L_792)
.L_792:
        /*0020*/ 	.word	0x00000000
        /*0024*/ 	.short	0x0000
        /*0026*/ 	.short	0x0000
        /*0028*/ 	.byte	0x00, 0xf0, 0xe1, 0x02


	//----- nvinfo : EIATTR_MAXREG_COUNT
	.align		4
.L_793:
        /*002c*/ 	.byte	0x03, 0x1b
        /*002e*/ 	.short	0x0060


	//----- nvinfo : EIATTR_NUM_BARRIERS
	.align		4
        /*0030*/ 	.byte	0x02, 0x4c
        /*0032*/ 	.byte	0x01
	.zero		1


	//----- nvinfo : EIATTR_MERCURY_ISA_VERSION
	.align		4
        /*0034*/ 	.byte	0x03, 0x5f
        /*0036*/ 	.short	0x0000


	//----- nvinfo : EIATTR_INT_WARP_WIDE_INSTR_OFFSETS
	.align		4
        /*0038*/ 	.byte	0x04, 0x31
        /*003a*/ 	.short	(.L_795 - .L_794)


	//   ....[0]....
.L_794:
        /*003c*/ 	.word	0x00002280


	//   ....[1]....
        /*0040*/ 	.word	0x00003860


	//----- nvinfo : EIATTR_COOP_GROUP_MASK_REGIDS
	.align		4
.L_795:
        /*0044*/ 	.byte	0x04, 0x29
        /*0046*/ 	.short	(.L_797 - .L_796)


	//   ....[0]....
.L_796:
        /*0048*/ 	.word	0xffffffff


	//   ....[1]....
        /*004c*/ 	.word	0xffffffff


	//   ....[2]....
        /*0050*/ 	.word	0xffffffff


	//   ....[3]....
        /*0054*/ 	.word	0xffffffff


	//   ....[4]....
        /*0058*/ 	.word	0xffffffff


	//   ....[5]....
        /*005c*/ 	.word	0xffffffff


	//   ....[6]....
        /*0060*/ 	.word	0xffffffff


	//   ....[7]....
        /*0064*/ 	.word	0xffffffff


	//   ....[8]....
        /*0068*/ 	.word	0xffffffff


	//   ....[9]....
        /*006c*/ 	.word	0xffffffff


	//----- nvinfo : EIATTR_COOP_GROUP_INSTR_OFFSETS
	.align		4
.L_797:
        /*0070*/ 	.byte	0x04, 0x28
        /*0072*/ 	.short	(.L_799 - .L_798)


	//   ....[0]....
.L_798:
        /*0074*/ 	.word	0x00000b40


	//   ....[1]....
        /*0078*/ 	.word	0x00000b70


	//   ....[2]....
        /*007c*/ 	.word	0x00000bc0


	//   ....[3]....
        /*0080*/ 	.word	0x00000be0


	//   ....[4]....
        /*0084*/ 	.word	0x00000c10


	//   ....[5]....
        /*0088*/ 	.word	0x00000c30


	//   ....[6]....
        /*008c*/ 	.word	0x00000c60


	//   ....[7]....
        /*0090*/ 	.word	0x00000c80


	//   ....[8]....
        /*0094*/ 	.word	0x00000cb0


	//   ....[9]....
        /*0098*/ 	.word	0x00000cd0


	//----- nvinfo : EIATTR_EXIT_INSTR_OFFSETS
	.align		4
.L_799:
        /*009c*/ 	.byte	0x04, 0x1c
        /*009e*/ 	.short	(.L_801 - .L_800)


	//   ....[0]....
.L_800:
        /*00a0*/ 	.word	0x00003930


	//   ....[1]....
        /*00a4*/ 	.word	0x00003a70


	//   ....[2]....
        /*00a8*/ 	.word	0x00003cf0


	//----- nvinfo : EIATTR_MAX_THREADS
	.align		4
.L_801:
        /*00ac*/ 	.byte	0x04, 0x05
        /*00ae*/ 	.short	(.L_803 - .L_802)
.L_802:
        /*00b0*/ 	.word	0x00000280
        /*00b4*/ 	.word	0x00000001
        /*00b8*/ 	.word	0x00000001


	//----- nvinfo : EIATTR_CRS_STACK_SIZE
	.align		4
.L_803:
        /*00bc*/ 	.byte	0x04, 0x1e
        /*00be*/ 	.short	(.L_805 - .L_804)
.L_804:
        /*00c0*/ 	.word	0x00000000
.L_805:


//--------------------- .nv.info._Z35group_norm_nhwc_bwd_one_pass_kernelI11Fp16IOBf16WLi256ELi10ELi640EEv26Group_norm_nhwc_bwd_params --------------------------
	.section	.nv.info._Z35group_norm_nhwc_bwd_one_pass_kernelI11Fp16IOBf16WLi256ELi10ELi640EEv26Group_norm_nhwc_bwd_params,"",@"SHT_CUDA_INFO"
	.sectionflags	@""
	.align	4


	//----- nvinfo : EIATTR_CUDA_API_VERSION
	.align		4
        /*0000*/ 	.byte	0x04, 0x37
        /*0002*/ 	.short	(.L_807 - .L_806)
.L_806:
        /*0004*/ 	.word	0x00000082


	//----- nvinfo : EIATTR_SW2861232_WAR
	.align		4
.L_807:
        /*0008*/ 	.byte	0x01, 0x35
	.zero		2


	//----- nvinfo : EIATTR_PARAM_CBANK
	.align		4
        /*000c*/ 	.byte	0x04, 0x0a
        /*000e*/ 	.short	(.L_809 - .L_808)
	.align		4
.L_808:
        /*0010*/ 	.word	index@(.nv.constant0._Z35group_norm_nhwc_bwd_one_pass_kernelI11Fp16IOBf16WLi256ELi10ELi640EEv26Group_norm_nhwc_bwd_params)
        /*0014*/ 	.short	0x0160
        /*0016*/ 	.short	0x00b8


	//----- nvinfo : EIATTR_CBANK_PARAM_SIZE
	.align		4
.L_809:
        /*0018*/ 	.byte	0x03, 0x19
        /*001a*/ 	.short	0x00b8


	//----- nvinfo : EIATTR_KPARAM_INFO
	.align		4
        /*001c*/ 	.byte	0x04, 0x17
        /*001e*/ 	.short	(.L_811 - .L_810)
.L_810:
        /*0020*/ 	.word	0x00000000
        /*0024*/ 	.short	0x0000
        /*0026*/ 	.short	0x0000
        /*0028*/ 	.byte	0x00, 0xf0, 0xe1, 0x02


	//----- nvinfo : EIATTR_MAXREG_COUNT
	.align		4
.L_811:
        /*002c*/ 	.byte	0x03, 0x1b
        /*002e*/ 	.short	0x0060


	//----- nvinfo : EIATTR_NUM_BARRIERS
	.align		4
        /*0030*/ 	.byte	0x02, 0x4c
        /*0032*/ 	.byte	0x01
	.zero		1


	//----- nvinfo : EIATTR_MERCURY_ISA_VERSION
	.align		4
        /*0034*/ 	.byte	0x03, 0x5f
        /*0036*/ 	.short	0x0000


	//----- nvinfo : EIATTR_INT_WARP_WIDE_INSTR_OFFSETS
	.align		4
        /*0038*/ 	.byte	0x04, 0x31
        /*003a*/ 	.short	(.L_813 - .L_812)


	//   ....[0]....
.L_812:
        /*003c*/ 	.word	0x000025b0


	//   ....[1]....
        /*0040*/ 	.word	0x00003e70


	//----- nvinfo : EIATTR_COOP_GROUP_MASK_REGIDS
	.align		4
.L_813:
        /*0044*/ 	.byte	0x04, 0x29
        /*0046*/ 	.short	(.L_815 - .L_814)


	//   ....[0]....
.L_814:
        /*0048*/ 	.word	0xffffffff


	//   ....[1]....
        /*004c*/ 	.word	0xffffffff


	//   ....[2]....
        /*0050*/ 	.word	0xffffffff


	//   ....[3]....
        /*0054*/ 	.word	0xffffffff


	//   ....[4]....
        /*0058*/ 	.word	0xffffffff


	//   ....[5]....
        /*005c*/ 	.word	0xffffffff


	//   ....[6]....
        /*0060*/ 	.word	0xffffffff


	//   ....[7]....
        /*0064*/ 	.word	0xffffffff


	//   ....[8]....
        /*0068*/ 	.word	0xffffffff


	//   ....[9]....
        /*006c*/ 	.word	0xffffffff


	//----- nvinfo : EIATTR_COOP_GROUP_INSTR_OFFSETS
	.align		4
.L_815:
        /*0070*/ 	.byte	0x04, 0x28
        /*0072*/ 	.short	(.L_817 - .L_816)


	//   ....[0]....
.L_816:
        /*0074*/ 	.word	0x00000e20


	//   ....[1]....
        /*0078*/ 	.word	0x00000e50


	//   ....[2]....
        /*007c*/ 	.word	0x00000ea0


	//   ....[3]....
        /*0080*/ 	.word	0x00000ec0


	//   ....[4]....
        /*0084*/ 	.word	0x00000ef0


	//   ....[5]....
        /*0088*/ 	.word	0x00000f10


	//   ....[6]....
        /*008c*/ 	.word	0x00000f40


	//   ....[7]....
        /*0090*/ 	.word	0x00000f60


	//   ....[8]....
        /*0094*/ 	.word	0x00000f90


	//   ....[9]....
        /*0098*/ 	.word	0x00000fc0


	//----- nvinfo : EIATTR_EXIT_INSTR_OFFSETS
	.align		4
.L_817:
        /*009c*/ 	.byte	0x04, 0x1c
        /*009e*/ 	.short	(.L_819 - .L_818)


	//   ....[0]....
.L_818:
        /*00a0*/ 	.word	0x00003f40


	//   ....[1]....
        /*00a4*/ 	.word	0x00004080


	//   ....[2]....
        /*00a8*/ 	.word	0x00004300


	//----- nvinfo : EIATTR_MAX_THREADS
	.align		4
.L_819:
        /*00ac*/ 	.byte	0x04, 0x05
        /*00ae*/ 	.short	(.L_821 - .L_820)
.L_820:
        /*00b0*/ 	.word	0x00000280
        /*00b4*/ 	.word	0x00000001
        /*00b8*/ 	.word	0x00000001


	//----- nvinfo : EIATTR_CRS_STACK_SIZE
	.align		4
.L_821:
        /*00bc*/ 	.byte	0x04, 0x1e
        /*00be*/ 	.short	(.L_823 - .L_822)
.L_822:
        /*00c0*/ 	.word	0x00000000
.L_823:


//--------------------- .nv.info._Z35group_norm_nhwc_bwd_one_pass_kernelI11Fp16IOBf16WLi512ELi10ELi640EEv26Group_norm_nhwc_bwd_params --------------------------
	.section	.nv.info._Z35group_norm_nhwc_bwd_one_pass_kernelI11Fp16IOBf16WLi512ELi10ELi640EEv26Group_norm_nhwc_bwd_params,"",@"SHT_CUDA_INFO"
	.sectionflags	@""
	.align	4


	//----- nvinfo : EIATTR_CUDA_API_VERSION
	.align		4
        /*0000*/ 	.byte	0x04, 0x37
        /*0002*/ 	.short	(.L_825 - .L_824)
.L_824:
        /*0004*/ 	.word	0x00000082


	//----- nvinfo : EIATTR_SW2861232_WAR
	.align		4
.L_825:
        /*0008*/ 	.byte	0x01, 0x35
	.zero		2


	//----- nvinfo : EIATTR_PARAM_CBANK
	.align		4
        /*000c*/ 	.byte	0x04, 0x0a
        /*000e*/ 	.short	(.L_827 - .L_826)
	.align		4
.L_826:
        /*0010*/ 	.word	index@(.nv.constant0._Z35group_norm_nhwc_bwd_one_pass_kernelI11Fp16IOBf16WLi512ELi10ELi640EEv26Group_norm_nhwc_bwd_params)
        /*0014*/ 	.short	0x0160
        /*0016*/ 	.short	0x00b8


	//----- nvinfo : EIATTR_CBANK_PARAM_SIZE
	.align		4
.L_827:
        /*0018*/ 	.byte	0x03, 0x19
        /*001a*/ 	.short	0x00b8


	//----- nvinfo : EIATTR_KPARAM_INFO
	.align		4
        /*001c*/ 	.byte	0x04, 0x17
        /*001e*/ 	.short	(.L_829 - .L_828)
.L_828:
        /*0020*/ 	.word	0x00000000
        /*0024*/ 	.short	0x0000
        /*0026*/ 	.short	0x0000
        /*0028*/ 	.byte	0x00, 0xf0, 0xe1, 0x02


	//----- nvinfo : EIATTR_MAXREG_COUNT
	.align		4
.L_829:
        /*002c*/ 	.byte	0x03, 0x1b
        /*002e*/ 	.short	0x0060


	//----- nvinfo : EIATTR_NUM_BARRIERS
	.align		4
        /*0030*/ 	.byte	0x02, 0x4c
        /*0032*/ 	.byte	0x01
	.zero		1


	//----- nvinfo : EIATTR_MERCURY_ISA_VERSION
	.align		4
        /*0034*/ 	.byte	0x03, 0x5f
        /*0036*/ 	.short	0x0000


	//----- nvinfo : EIATTR_INT_WARP_WIDE_INSTR_OFFSETS
	.align		4
        /*0038*/ 	.byte	0x04, 0x31
        /*003a*/ 	.short	(.L_831 - .L_830)


	//   ....[0]....
.L_830:
        /*003c*/ 	.word	0x00002cf0


	//   ....[1]....
        /*0040*/ 	.word	0x00004bd0


	//----- nvinfo : EIATTR_COOP_GROUP_MASK_REGIDS
	.align		4
.L_831:
        /*0044*/ 	.byte	0x04, 0x29
        /*0046*/ 	.short	(.L_833 - .L_832)


	//   ....[0]....
.L_832:
        /*0048*/ 	.word	0xffffffff


	//   ....[1]....
        /*004c*/ 	.word	0xffffffff


	//   ....[2]....
        /*0050*/ 	.word	0xffffffff


	//   ....[3]....
        /*0054*/ 	.word	0xffffffff


	//   ....[4]....
        /*0058*/ 	.word	0xffffffff


	//   ....[5]....
        /*005c*/ 	.word	0xffffffff


	//   ....[6]....
        /*0060*/ 	.word	0xffffffff


	//   ....[7]....
        /*0064*/ 	.word	0xffffffff


	//   ....[8]....
        /*0068*/ 	.word	0xffffffff


	//   ....[9]....
        /*006c*/ 	.word	0xffffffff


	//----- nvinfo : EIATTR_COOP_GROUP_INSTR_OFFSETS
	.align		4
.L_833:
        /*0070*/ 	.byte	0x04, 0x28
        /*0072*/ 	.short	(.L_835 - .L_834)


	//   ....[0]....
.L_834:
        /*0074*/ 	.word	0x000015a0


	//   ....[1]....
        /*0078*/ 	.word	0x000015b0


	//   ....[2]....
        /*007c*/ 	.word	0x00001600


	//   ....[3]....
        /*0080*/ 	.word	0x00001620


	//   ....[4]....
        /*0084*/ 	.word	0x00001650


	//   ....[5]....
        /*0088*/ 	.word	0x00001670


	//   ....[6]....
        /*008c*/ 	.word	0x000016a0


	//   ....[7]....
        /*0090*/ 	.word	0x000016c0


	//   ....[8]....
        /*0094*/ 	.word	0x000016f0


	//   ....[9]....
        /*0098*/ 	.word	0x00001730


	//----- nvinfo : EIATTR_EXIT_INSTR_OFFSETS
	.align		4
.L_835:
        /*009c*/ 	.byte	0x04, 0x1c
        /*009e*/ 	.short	(.L_837 - .L_836)


	//   ....[0]....
.L_836:
        /*00a0*/ 	.word	0x00004ca0


	//   ....[1]....
        /*00a4*/ 	.word	0x00004de0


	//   ....[2]....
        /*00a8*/ 	.word	0x00005060


	//----- nvinfo : EIATTR_MAX_THREADS
	.align		4
.L_837:
        /*00ac*/ 	.byte	0x04, 0x05
        /*00ae*/ 	.short	(.L_839 - .L_838)
.L_838:
        /*00b0*/ 	.word	0x00000280
        /*00b4*/ 	.word	0x00000001
        /*00b8*/ 	.word	0x00000001


	//----- nvinfo : EIATTR_CRS_STACK_SIZE
	.align		4
.L_839:
        /*00bc*/ 	.byte	0x04, 0x1e
        /*00be*/ 	.short	(.L_841 - .L_840)
.L_840:
        /*00c0*/ 	.word	0x00000000
.L_841:


//--------------------- .nv.info._Z35group_norm_nhwc_bwd_one_pass_kernelI11Fp16IOFp16WLi64ELi10ELi640EEv26Group_norm_nhwc_bwd_params --------------------------
	.section	.nv.info._Z35group_norm_nhwc_bwd_one_pass_kernelI11Fp16IOFp16WLi64ELi10ELi640EEv26Group_norm_nhwc_bwd_params,"",@"SHT_CUDA_INFO"
	.sectionflags	@""
	.align	4


	//----- nvinfo : EIATTR_CUDA_API_VERSION
	.align		4
        /*0000*/ 	.byte	0x04, 0x37
        /*0002*/ 	.short	(.L_843 - .L_842)
.L_842:
        /*0004*/ 	.word	0x00000082


	//----- nvinfo : EIATTR_SW2861232_WAR
	.align		4
.L_843:
        /*0008*/ 	.byte	0x01, 0x35
	.zero		2


	//----- nvinfo : EIATTR_PARAM_CBANK
	.align		4
        /*000c*/ 	.byte	0x04, 0x0a
        /*000e*/ 	.short	(.L_845 - .L_844)
	.align		4
.L_844:
        /*0010*/ 	.word	index@(.nv.constant0._Z35group_norm_nhwc_bwd_one_pass_kernelI11Fp16IOFp16WLi64ELi10ELi640EEv26Group_norm_nhwc_bwd_params)
        /*0014*/ 	.short	0x0160
        /*0016*/ 	.short	0x00b8


	//----- nvinfo : EIATTR_CBANK_PARAM_SIZE
	.align		4
.L_845:
        /*0018*/ 	.byte	0x03, 0x19
        /*001a*/ 	.short	0x00b8


	//----- nvinfo : EIATTR_KPARAM_INFO
	.align		4
        /*001c*/ 	.byte	0x04, 0x17
        /*001e*/ 	.short	(.L_847 - .L_846)
.L_846:
        /*0020*/ 	.word	0x00000000
        /*0024*/ 	.short	0x0000
        /*0026*/ 	.short	0x0000
        /*0028*/ 	.byte	0x00, 0xf0, 0xe1, 0x02


	//----- nvinfo : EIATTR_MAXREG_COUNT
	.align		4
.L_847:
        /*002c*/ 	.byte	0x03, 0x1b
        /*002e*/ 	.short	0x0060


	//----- nvinfo : EIATTR_NUM_BARRIERS
	.align		4
        /*0030*/ 	.byte	0x02, 0x4c
        /*0032*/ 	.byte	0x01
	.zero		1


	//----- nvinfo : EIATTR_MERCURY_ISA_VERSION
	.align		4
        /*0034*/ 	.byte	0x03, 0x5f
        /*0036*/ 	.short	0x0000


	//----- nvinfo : EIATTR_INT_WARP_WIDE_INSTR_OFFSETS
	.align		4
        /*0038*/ 	.byte	0x04, 0x31
        /*003a*/ 	.short	(.L_849 - .L_848)


	//   ....[0]....
.L_848:
        /*003c*/ 	.word	0x00002280


	//   ....[1]....
        /*0040*/ 	.word	0x00003860


	//----- nvinfo : EIATTR_COOP_GROUP_MASK_REGIDS
	.align		4
.L_849:
        /*0044*/ 	.byte	0x04, 0x29
        /*0046*/ 	.short	(.L_851 - .L_850)


	//   ....[0]....
.L_850:
        /*0048*/ 	.word	0xffffffff


	//   ....[1]....
        /*004c*/ 	.word	0xffffffff


	//   ....[2]....
        /*0050*/ 	.word	0xffffffff


	//   ....[3]....
        /*0054*/ 	.word	0xffffffff


	//   ....[4]....
        /*0058*/ 	.word	0xffffffff


	//   ....[5]....
        /*005c*/ 	.word	0xffffffff


	//   ....[6]....
        /*0060*/ 	.word	0xffffffff


	//   ....[7]....
        /*0064*/ 	.word	0xffffffff


	//   ....[8]....
        /*0068*/ 	.word	0xffffffff


	//   ....[9]....
        /*006c*/ 	.word	0xffffffff


	//----- nvinfo : EIATTR_COOP_GROUP_INSTR_OFFSETS
	.align		4
.L_851:
        /*0070*/ 	.byte	0x04, 0x28
        /*0072*/ 	.short	(.L_853 - .L_852)


	//   ....[0]....
.L_852:
        /*0074*/ 	.word	0x00000b40


	//   ....[1]....
        /*0078*/ 	.word	0x00000b70


	//   ....[2]....
        /*007c*/ 	.word	0x00000bc0


	//   ....[3]....
        /*0080*/ 	.word	0x00000be0


	//   ....[4]....
        /*0084*/ 	.word	0x00000c10


	//   ....[5]....
        /*0088*/ 	.word	0x00000c30


	//   ....[6]....
        /*008c*/ 	.word	0x00000c60


	//   ....[7]....
        /*0090*/ 	.word	0x00000c80


	//   ....[8]....
        /*0094*/ 	.word	0x00000cb0


	//   ....[9]....
        /*0098*/ 	.word	0x00000cd0


	//----- nvinfo : EIATTR_EXIT_INSTR_OFFSETS
	.align		4
.L_853:
        /*009c*/ 	.byte	0x04, 0x1c
        /*009e*/ 	.short	(.L_855 - .L_854)


	//   ....[0]....
.L_854:
        /*00a0*/ 	.word	0x00003930


	//   ....[1]....
        /*00a4*/ 	.word	0x00003a70


	//   ....[2]....
        /*00a8*/ 	.word	0x00003cf0


	//----- nvinfo : EIATTR_MAX_THREADS
	.align		4
.L_855:
        /*00ac*/ 	.byte	0x04, 0x05
        /*00ae*/ 	.short	(.L_857 - .L_856)
.L_856:
        /*00b0*/ 	.word	0x00000280
        /*00b4*/ 	.word	0x00000001
        /*00b8*/ 	.word	0x00000001


	//----- nvinfo : EIATTR_CRS_STACK_SIZE
	.align		4
.L_857:
        /*00bc*/ 	.byte	0x04, 0x1e
        /*00be*/ 	.short	(.L_859 - .L_858)
.L_858:
        /*00c0*/ 	.word	0x00000000
.L_859:


//--------------------- .nv.info._Z35group_norm_nhwc_bwd_one_pass_kernelI11Fp16IOFp16WLi128ELi10ELi640EEv26Group_norm_nhwc_bwd_params --------------------------
	.section	.nv.info._Z35group_norm_nhwc_bwd_one_pass_kernelI11Fp16IOFp16WLi128ELi10ELi640EEv26Group_norm_nhwc_bwd_params,"",@"SHT_CUDA_INFO"
	.sectionflags	@""
	.align	4


	//----- nvinfo : EIATTR_CUDA_API_VERSION
	.align		4
        /*0000*/ 	.byte	0x04, 0x37
        /*0002*/ 	.short	(.L_861 - .L_860)
.L_860:
        /*0004*/ 	.word	0x00000082


	//----- nvinfo : EIATTR_SW2861232_WAR
	.align		4
.L_861:
        /*0008*/ 	.byte	0x01, 0x35
	.zero		2


	//----- nvinfo : EIATTR_PARAM_CBANK
	.align		4
        /*000c*/ 	.byte	0x04, 0x0a
        /*000e*/ 	.short	(.L_863 - .L_862)
	.align		4
.L_862:
        /*0010*/ 	.word	index@(.nv.constant0._Z35group_norm_nhwc_bwd_one_pass_kernelI11Fp16IOFp16WLi128ELi10ELi640EEv26Group_norm_nhwc_bwd_params)
        /*0014*/ 	.short	0x0160
        /*0016*/ 	.short	0x00b8


	//----- nvinfo : EIATTR_CBANK_PARAM_SIZE
	.align		4
.L_863:
        /*0018*/ 	.byte	0x03, 0x19
        /*001a*/ 	.short	0x00b8


	//----- nvinfo : EIATTR_KPARAM_INFO
	.align		4
        /*001c*/ 	.byte	0x04, 0x17
        /*001e*/ 	.short	(.L_865 - .L_864)
.L_864:
        /*0020*/ 	.word	0x00000000
        /*0024*/ 	.short	0x0000
        /*0026*/ 	.short	0x0000
        /*0028*/ 	.byte	0x00, 0xf0, 0xe1, 0x02


	//----- nvinfo : EIATTR_MAXREG_COUNT
	.align		4
.L_865:
        /*002c*/ 	.byte	0x03, 0x1b
        /*002e*/ 	.short	0x0060


	//----- nvinfo : EIATTR_NUM_BARRIERS
	.align		4
        /*0030*/ 	.byte	0x02, 0x4c
        /*0032*/ 	.byte	0x01
	.zero		1


	//----- nvinfo : EIATTR_MERCURY_ISA_VERSION
	.align		4
        /*0034*/ 	.byte	0x03, 0x5f
        /*0036*/ 	.short	0x0000


	//----- nvinfo : EIATTR_INT_WARP_WIDE_INSTR_OFFSETS
	.align		4
        /*0038*/ 	.byte	0x04, 0x31
        /*003a*/ 	.short	(.L_867 - .L_866)


	//   ....[0]....
.L_866:
        /*003c*/ 	.word	0x00002280


	//   ....[1]....
        /*0040*/ 	.word	0x00003860


	//----- nvinfo : EIATTR_COOP_GROUP_MASK_REGIDS
	.align		4
.L_867:
        /*0044*/ 	.byte	0x04, 0x29
        /*0046*/ 	.short	(.L_869 - .L_868)


	//   ....[0]....
.L_868:
        /*0048*/ 	.word	0xffffffff


	//   ....[1]....
        /*004c*/ 	.word	0xffffffff


	//   ....[2]....
        /*0050*/ 	.word	0xffffffff


	//   ....[3]....
        /*0054*/ 	.word	0xffffffff


	//   ....[4]....
        /*0058*/ 	.word	0xffffffff


	//   ....[5]....
        /*005c*/ 	.word	0xffffffff


	//   ....[6]....
        /*0060*/ 	.word	0xffffffff


	//   ....[7]....
        /*0064*/ 	.word	0xffffffff


	//   ....[8]....
        /*0068*/ 	.word	0xffffffff


	//   ....[9]....
        /*006c*/ 	.word	0xffffffff


	//----- nvinfo : EIATTR_COOP_GROUP_INSTR_OFFSETS
	.align		4
.L_869:
        /*0070*/ 	.byte	0x04, 0x28
        /*0072*/ 	.short	(.L_871 - .L_870)


	//   ....[0]....
.L_870:
        /*0074*/ 	.word	0x00000b40


	//   ....[1]....
        /*0078*/ 	.word	0x00000b70


	//   ....[2]....
        /*007c*/ 	.word	0x00000bc0


	//   ....[3]....
        /*0080*/ 	.word	0x00000be0


	//   ....[4]....
        /*0084*/ 	.word	0x00000c10


	//   ....[5]....
        /*0088*/ 	.word	0x00000c30


	//   ....[6]....
        /*008c*/ 	.word	0x00000c60


	//   ....[7]....
        /*0090*/ 	.word	0x00000c80


	//   ....[8]....
        /*0094*/ 	.word	0x00000cb0


	//   ....[9]....
        /*0098*/ 	.word	0x00000cd0


	//----- nvinfo : EIATTR_EXIT_INSTR_OFFSETS
	.align		4
.L_871:
        /*009c*/ 	.byte	0x04, 0x1c
        /*009e*/ 	.short	(.L_873 - .L_872)


	//   ....[0]....
.L_872:
        /*00a0*/ 	.word	0x00003930


	//   ....[1]....
        /*00a4*/ 	.word	0x00003a70


	//   ....[2]....
        /*00a8*/ 	.word	0x00003cf0


	//----- nvinfo : EIATTR_MAX_THREADS
	.align		4
.L_873:
        /*00ac*/ 	.byte	0x04, 0x05
        /*00ae*/ 	.short	(.L_875 - .L_874)
.L_874:
        /*00b0*/ 	.word	0x00000280
        /*00b4*/ 	.word	0x00000001
        /*00b8*/ 	.word	0x00000001


	//----- nvinfo : EIATTR_CRS_STACK_SIZE
	.align		4
.L_875:
        /*00bc*/ 	.byte	0x04, 0x1e
        /*00be*/ 	.short	(.L_877 - .L_876)
.L_876:
        /*00c0*/ 	.word	0x00000000
.L_877:


//--------------------- .nv.info._Z35group_norm_nhwc_bwd_one_pass_kernelI11Fp16IOFp16WLi256ELi10ELi640EEv26Group_norm_nhwc_bwd_params --------------------------
	.section	.nv.info._Z35group_norm_nhwc_bwd_one_pass_kernelI11Fp16IOFp16WLi256ELi10ELi640EEv26Group_norm_nhwc_bwd_params,"",@"SHT_CUDA_INFO"
	.sectionflags	@""
	.align	4


	//----- nvinfo : EIATTR_CUDA_API_VERSION
	.align		4
        /*0000*/ 	.byte	0x04, 0x37
        /*0002*/ 	.short	(.L_879 - .L_878)
.L_878:
        /*0004*/ 	.word	0x00000082


	//----- nvinfo : EIATTR_SW2861232_WAR
	.align		4
.L_879:
        /*0008*/ 	.byte	0x01, 0x35
	.zero		2


	//----- nvinfo : EIATTR_PARAM_CBANK
	.align		4
        /*000c*/ 	.byte	0x04, 0x0a
        /*000e*/ 	.short	(.L_881 - .L_880)
	.align		4
.L_880:
        /*0010*/ 	.word	index@(.nv.constant0._Z35group_norm_nhwc_bwd_one_pass_kernelI11Fp16IOFp16WLi256ELi10ELi640EEv26Group_norm_nhwc_bwd_params)
        /*0014*/ 	.short	0x0160
        /*0016*/ 	.short	0x00b8


	//----- nvinfo : EIATTR_CBANK_PARAM_SIZE
	.align		4
.L_881:
        /*0018*/ 	.byte	0x03, 0x19
        /*001a*/ 	.short	0x00b8


	//----- nvinfo : EIATTR_KPARAM_INFO
	.align		4
        /*001c*/ 	.byte	0x04, 0x17
        /*001e*/ 	.short	(.L_883 - .L_882)
.L_882:
        /*0020*/ 	.word	0x00000000
        /*0024*/ 	.short	0x0000
        /*0026*/ 	.short	0x0000
        /*0028*/ 	.byte	0x00, 0xf0, 0xe1, 0x02


	//----- nvinfo : EIATTR_MAXREG_COUNT
	.align		4
.L_883:
        /*002c*/ 	.byte	0x03, 0x1b
        /*002e*/ 	.short	0x0060


	//----- nvinfo : EIATTR_NUM_BARRIERS
	.align		4
        /*0030*/ 	.byte	0x02, 0x4c
        /*0032*/ 	.byte	0x01
	.zero		1


	//----- nvinfo : EIATTR_MERCURY_ISA_VERSION
	.align		4
        /*0034*/ 	.byte	0x03, 0x5f
        /*0036*/ 	.short	0x0000


	//----- nvinfo : EIATTR_INT_WARP_WIDE_INSTR_OFFSETS
	.align		4
        /*0038*/ 	.byte	0x04, 0x31
        /*003a*/ 	.short	(.L_885 - .L_884)


	//   ....[0]....
.L_884:
        /*003c*/ 	.word	0x000025b0


	//   ....[1]....
        /*0040*/ 	.word	0x00003e70


	//----- nvinfo : EIATTR_COOP_GROUP_MASK_REGIDS
	.align		4
.L_885:
        /*0044*/ 	.byte	0x04, 0x29
        /*0046*/ 	.short	(.L_887 - .L_886)


	//   ....[0]....
.L_886:
        /*0048*/ 	.word	0xffffffff


	//   ....[1]....
        /*004c*/ 	.word	0xffffffff


	//   ....[2]....
        /*0050*/ 	.word	0xffffffff


	//   ....[3]....
        /*0054*/ 	.word	0xffffffff


	//   ....[4]....
        /*0058*/ 	.word	0xffffffff


	//   ....[5]....
        /*005c*/ 	.word	0xffffffff


	//   ....[6]....
        /*0060*/ 	.word	0xffffffff


	//   ....[7]....
        /*0064*/ 	.word	0xffffffff


	//   ....[8]....
        /*0068*/ 	.word	0xffffffff


	//   ....[9]....
        /*006c*/ 	.word	0xffffffff


	//----- nvinfo : EIATTR_COOP_GROUP_INSTR_OFFSETS
	.align		4
.L_887:
        /*0070*/ 	.byte	0x04, 0x28
        /*0072*/ 	.short	(.L_889 - .L_888)


	//   ....[0]....
.L_888:
        /*0074*/ 	.word	0x00000e20


	//   ....[1]....
        /*0078*/ 	.word	0x00000e50


	//   ....[2]....
        /*007c*/ 	.word	0x00000ea0


	//   ....[3]....
        /*0080*/ 	.word	0x00000ec0


	//   ....[4]....
        /*0084*/ 	.word	0x00000ef0


	//   ....[5]....
        /*0088*/ 	.word	0x00000f10


	//   ....[6]....
        /*008c*/ 	.word	0x00000f40


	//   ....[7]....
        /*0090*/ 	.word	0x00000f60


	//   ....[8]....
        /*0094*/ 	.word	0x00000f90


	//   ....[9]....
        /*0098*/ 	.word	0x00000fc0


	//----- nvinfo : EIATTR_EXIT_INSTR_OFFSETS
	.align		4
.L_889:
        /*009c*/ 	.byte	0x04, 0x1c
        /*009e*/ 	.short	(.L_891 - .L_890)


	//   ....[0]....
.L_890:
        /*00a0*/ 	.word	0x00003f40


	//   ....[1]....
        /*00a4*/ 	.word	0x00004080


	//   ....[2]....
        /*00a8*/ 	.word	0x00004300


	//----- nvinfo : EIATTR_MAX_THREADS
	.align		4
.L_891:
        /*00ac*/ 	.byte	0x04, 0x05
        /*00ae*/ 	.short	(.L_893 - .L_892)
.L_892:
        /*00b0*/ 	.word	0x00000280
        /*00b4*/ 	.word	0x00000001
        /*00b8*/ 	.word	0x00000001


	//----- nvinfo : EIATTR_CRS_STACK_SIZE
	.align		4
.L_893:
        /*00bc*/ 	.byte	0x04, 0x1e
        /*00be*/ 	.short	(.L_895 - .L_894)
.L_894:
        /*00c0*/ 	.word	0x00000000
.L_895:


//--------------------- .nv.info._Z35group_norm_nhwc_bwd_one_pass_kernelI11Fp16IOFp16WLi512ELi10ELi640EEv26Group_norm_nhwc_bwd_params --------------------------
	.section	.nv.info._Z35group_norm_nhwc_bwd_one_pass_kernelI11Fp16IOFp16WLi512ELi10ELi640EEv26Group_norm_nhwc_bwd_params,"",@"SHT_CUDA_INFO"
	.sectionflags	@""
	.align	4


	//----- nvinfo : EIATTR_CUDA_API_VERSION
	.align		4
        /*0000*/ 	.byte	0x04, 0x37
        /*0002*/ 	.short	(.L_897 - .L_896)
.L_896:
        /*0004*/ 	.word	0x00000082


	//----- nvinfo : EIATTR_SW2861232_WAR
	.align		4
.L_897:
        /*0008*/ 	.byte	0x01, 0x35
	.zero		2


	//----- nvinfo : EIATTR_PARAM_CBANK
	.align		4
        /*000c*/ 	.byte	0x04, 0x0a
        /*000e*/ 	.short	(.L_899 - .L_898)
	.align		4
.L_898:
        /*0010*/ 	.word	index@(.nv.constant0._Z35group_norm_nhwc_bwd_one_pass_kernelI11Fp16IOFp16WLi512ELi10ELi640EEv26Group_norm_nhwc_bwd_params)
        /*0014*/ 	.short	0x0160
        /*0016*/ 	.short	0x00b8


	//----- nvinfo : EIATTR_CBANK_PARAM_SIZE
	.align		4
.L_899:
        /*0018*/ 	.byte	0x03, 0x19
        /*001a*/ 	.short	0x00b8


	//----- nvinfo : EIATTR_KPARAM_INFO
	.align		4
        /*001c*/ 	.byte	0x04, 0x17
        /*001e*/ 	.short	(.L_901 - .L_900)
.L_900:
        /*0020*/ 	.word	0x00000000
        /*0024*/ 	.short	0x0000
        /*0026*/ 	.short	0x0000
        /*0028*/ 	.byte	0x00, 0xf0, 0xe1, 0x02


	//----- nvinfo : EIATTR_MAXREG_COUNT
	.align		4
.L_901:
        /*002c*/ 	.byte	0x03, 0x1b
        /*002e*/ 	.short	0x0060


	//----- nvinfo : EIATTR_NUM_BARRIERS
	.align		4
        /*0030*/ 	.byte	0x02, 0x4c
        /*0032*/ 	.byte	0x01
	.zero		1


	//----- nvinfo : EIATTR_MERCURY_ISA_VERSION
	.align		4
        /*0034*/ 	.byte	0x03, 0x5f
        /*0036*/ 	.short	0x0000


	//----- nvinfo : EIATTR_INT_WARP_WIDE_INSTR_OFFSETS
	.align		4
        /*0038*/ 	.byte	0x04, 0x31
        /*003a*/ 	.short	(.L_903 - .L_902)


	//   ....[0]....
.L_902:
        /*003c*/ 	.word	0x00002cf0


	//   ....[1]....
        /*0040*/ 	.word	0x00004bd0


	//----- nvinfo : EIATTR_COOP_GROUP_MASK_REGIDS
	.align		4
.L_903:
        /*0044*/ 	.byte	0x04, 0x29
        /*0046*/ 	.short	(.L_905 - .L_904)


	//   ....[0]....
.L_904:
        /*0048*/ 	.word	0xffffffff


	//   ....[1]....
        /*004c*/ 	.word	0xffffffff


	//   ....[2]....
        /*0050*/ 	.word	0xffffffff


	//   ....[3]....
        /*0054*/ 	.word	0xffffffff


	//   ....[4]....
        /*0058*/ 	.word	0xffffffff


	//   ....[5]....
        /*005c*/ 	.word	0xffffffff


	//   ....[6]....
        /*0060*/ 	.word	0xffffffff


	//   ....[7]....
        /*0064*/ 	.word	0xffffffff


	//   ....[8]....
        /*0068*/ 	.word	0xffffffff


	//   ....[9]....
        /*006c*/ 	.word	0xffffffff


	//----- nvinfo : EIATTR_COOP_GROUP_INSTR_OFFSETS
	.align		4
.L_905:
        /*0070*/ 	.byte	0x04, 0x28
        /*0072*/ 	.short	(.L_907 - .L_906)


	//   ....[0]....
.L_906:
        /*0074*/ 	.word	0x000015a0


	//   ....[1]....
        /*0078*/ 	.word	0x000015b0


	//   ....[2]....
        /*007c*/ 	.word	0x00001600


	//   ....[3]....
        /*0080*/ 	.word	0x00001620


	//   ....[4]....
        /*0084*/ 	.word	0x00001650


	//   ....[5]....
        /*0088*/ 	.word	0x00001670


	//   ....[6]....
        /*008c*/ 	.word	0x000016a0


	//   ....[7]....
        /*0090*/ 	.word	0x000016c0


	//   ....[8]....
        /*0094*/ 	.word	0x000016f0


	//   ....[9]....
        /*0098*/ 	.word	0x00001730


	//----- nvinfo : EIATTR_EXIT_INSTR_OFFSETS
	.align		4
.L_907:
        /*009c*/ 	.byte	0x04, 0x1c
        /*009e*/ 	.short	(.L_909 - .L_908)


	//   ....[0]....
.L_908:
        /*00a0*/ 	.word	0x00004ca0


	//   ....[1]....
        /*00a4*/ 	.word	0x00004de0


	//   ....[2]....
        /*00a8*/ 	.word	0x00005060


	//----- nvinfo : EIATTR_MAX_THREADS
	.align		4
.L_909:
        /*00ac*/ 	.byte	0x04, 0x05
        /*00ae*/ 	.short	(.L_911 - .L_910)
.L_910:
        /*00b0*/ 	.word	0x00000280
        /*00b4*/ 	.word	0x00000001
        /*00b8*/ 	.word	0x00000001


	//----- nvinfo : EIATTR_CRS_STACK_SIZE
	.align		4
.L_911:
        /*00bc*/ 	.byte	0x04, 0x1e
        /*00be*/ 	.short	(.L_913 - .L_912)
.L_912:
        /*00c0*/ 	.word	0x00000000
.L_913:


//--------------------- .nv.info._Z35group_norm_nhwc_bwd_one_pass_kernelI11Fp32IOFp32WLi64ELi10ELi640EEv26Group_norm_nhwc_bwd_params --------------------------
	.section	.nv.info._Z35group_norm_nhwc_bwd_one_pass_kernelI11Fp32IOFp32WLi64ELi10ELi640EEv26Group_norm_nhwc_bwd_params,"",@"SHT_CUDA_INFO"
	.sectionflags	@""
	.align	4


	//----- nvinfo : EIATTR_CUDA_API_VERSION
	.align		4
        /*0000*/ 	.byte	0x04, 0x37
        /*0002*/ 	.short	(.L_915 - .L_914)
.L_914:
        /*0004*/ 	.word	0x00000082


	//----- nvinfo : EIATTR_SW2861232_WAR
	.align		4
.L_915:
        /*0008*/ 	.byte	0x01, 0x35
	.zero		2


	//----- nvinfo : EIATTR_PARAM_CBANK
	.align		4
        /*000c*/ 	.byte	0x04, 0x0a
        /*000e*/ 	.short	(.L_917 - .L_916)
	.align		4
.L_916:
        /*0010*/ 	.word	index@(.nv.constant0._Z35group_norm_nhwc_bwd_one_pass_kernelI11Fp32IOFp32WLi64ELi10ELi640EEv26Group_norm_nhwc_bwd_params)
        /*0014*/ 	.short	0x0160
        /*0016*/ 	.short	0x00b8


	//----- nvinfo : EIATTR_CBANK_PARAM_SIZE
	.align		4
.L_917:
        /*0018*/ 	.byte	0x03, 0x19
        /*001a*/ 	.short	0x00b8


	//----- nvinfo : EIATTR_KPARAM_INFO
	.align		4
        /*001c*/ 	.byte	0x04, 0x17
        /*001e*/ 	.short	(.L_919 - .L_918)
.L_918:
        /*0020*/ 	.word	0x00000000
        /*0024*/ 	.short	0x0000
        /*0026*/ 	.short	0x0000
        /*0028*/ 	.byte	0x00, 0xf0, 0xe1, 0x02


	//----- nvinfo : EIATTR_MAXREG_COUNT
	.align		4
.L_919:
        /*002c*/ 	.byte	0x03, 0x1b
        /*002e*/ 	.short	0x0060


	//----- nvinfo : EIATTR_NUM_BARRIERS
	.align		4
        /*0030*/ 	.byte	0x02, 0x4c
        /*0032*/ 	.byte	0x01
	.zero		1


	//----- nvinfo : EIATTR_MERCURY_ISA_VERSION
	.align		4
        /*0034*/ 	.byte	0x03, 0x5f
        /*0036*/ 	.short	0x0000


	//----- nvinfo : EIATTR_INT_WARP_WIDE_INSTR_OFFSETS
	.align		4
        /*0038*/ 	.byte	0x04, 0x31
        /*003a*/ 	.short	(.L_921 - .L_920)


	//   ....[0]....
.L_920:
        /*003c*/ 	.word	0x000021b0


	//   ....[1]....
        /*0040*/ 	.word	0x000036f0


	//----- nvinfo : EIATTR_COOP_GROUP_MASK_REGIDS
	.align		4
.L_921:
        /*0044*/ 	.byte	0x04, 0x29
        /*0046*/ 	.short	(.L_923 - .L_922)


	//   ....[0]....
.L_922:
        /*0048*/ 	.word	0xffffffff


	//   ....[1]....
        /*004c*/ 	.word	0xffffffff


	//   ....[2]....
        /*0050*/ 	.word	0xffffffff


	//   ....[3]....
        /*0054*/ 	.word	0xffffffff


	//   ....[4]....
        /*0058*/ 	.word	0xffffffff


	//   ....[5]....
        /*005c*/ 	.word	0xffffffff


	//   ....[6]....
        /*0060*/ 	.word	0xffffffff


	//   ....[7]....
        /*0064*/ 	.word	0xffffffff


	//   ....[8]....
        /*0068*/ 	.word	0xffffffff


	//   ....[9]....
        /*006c*/ 	.word	0xffffffff


	//----- nvinfo : EIATTR_COOP_GROUP_INSTR_OFFSETS
	.align		4
.L_923:
        /*0070*/ 	.byte	0x04, 0x28
        /*0072*/ 	.short	(.L_925 - .L_924)


	//   ....[0]....
.L_924:
        /*0074*/ 	.word	0x00000a70


	//   ....[1]....
        /*0078*/ 	.word	0x00000a90


	//   ....[2]....
        /*007c*/ 	.word	0x00000ac0


	//   ....[3]....
        /*0080*/ 	.word	0x00000ae0


	//   ....[4]....
        /*0084*/ 	.word	0x00000b10


	//   ....[5]....
        /*0088*/ 	.word	0x00000b30


	//   ....[6]....
        /*008c*/ 	.word	0x00000b60


	//   ....[7]....
        /*0090*/ 	.word	0x00000b80


	//   ....[8]....
        /*0094*/ 	.word	0x00000bb0


	//   ....[9]....
        /*0098*/ 	.word	0x00000bd0


	//----- nvinfo : EIATTR_EXIT_INSTR_OFFSETS
	.align		4
.L_925:
        /*009c*/ 	.byte	0x04, 0x1c
        /*009e*/ 	.short	(.L_927 - .L_926)


	//   ....[0]....
.L_926:
        /*00a0*/ 	.word	0x000037c0


	//   ....[1]....
        /*00a4*/ 	.word	0x00003900


	//   ....[2]....
        /*00a8*/ 	.word	0x00003b50


	//----- nvinfo : EIATTR_MAX_THREADS
	.align		4
.L_927:
        /*00ac*/ 	.byte	0x04, 0x05
        /*00ae*/ 	.short	(.L_929 - .L_928)
.L_928:
        /*00b0*/ 	.word	0x00000280
        /*00b4*/ 	.word	0x00000001
        /*00b8*/ 	.word	0x00000001


	//----- nvinfo : EIATTR_CRS_STACK_SIZE
	.align		4
.L_929:
        /*00bc*/ 	.byte	0x04, 0x1e
        /*00be*/ 	.short	(.L_931 - .L_930)
.L_930:
        /*00c0*/ 	.word	0x00000000
.L_931:


//--------------------- .nv.info._Z35group_norm_nhwc_bwd_one_pass_kernelI11Fp32IOFp32WLi128ELi10ELi640EEv26Group_norm_nhwc_bwd_params --------------------------
	.section	.nv.info._Z35group_norm_nhwc_bwd_one_pass_kernelI11Fp32IOFp32WLi128ELi10ELi640EEv26Group_norm_nhwc_bwd_params,"",@"SHT_CUDA_INFO"
	.sectionflags	@""
	.align	4


	//----- nvinfo : EIATTR_CUDA_API_VERSION
	.align		4
        /*0000*/ 	.byte	0x04, 0x37
        /*0002*/ 	.short	(.L_933 - .L_932)
.L_932:
        /*0004*/ 	.word	0x00000082


	//----- nvinfo : EIATTR_SW2861232_WAR
	.align		4
.L_933:
        /*0008*/ 	.byte	0x01, 0x35
	.zero		2


	//----- nvinfo : EIATTR_PARAM_CBANK
	.align		4
        /*000c*/ 	.byte	0x04, 0x0a
        /*000e*/ 	.short	(.L_935 - .L_934)
	.align		4
.L_934:
        /*0010*/ 	.word	index@(.nv.constant0._Z35group_norm_nhwc_bwd_one_pass_kernelI11Fp32IOFp32WLi128ELi10ELi640EEv26Group_norm_nhwc_bwd_params)
        /*0014*/ 	.short	0x0160
        /*0016*/ 	.short	0x00b8


	//----- nvinfo : EIATTR_CBANK_PARAM_SIZE
	.align		4
.L_935:
        /*0018*/ 	.byte	0x03, 0x19
        /*001a*/ 	.short	0x00b8


	//----- nvinfo : EIATTR_KPARAM_INFO
	.align		4
        /*001c*/ 	.byte	0x04, 0x17
        /*001e*/ 	.short	(.L_937 - .L_936)
.L_936:
        /*0020*/ 	.word	0x00000000
        /*0024*/ 	.short	0x0000
        /*0026*/ 	.short	0x0000
        /*0028*/ 	.byte	0x00, 0xf0, 0xe1, 0x02


	//----- nvinfo : EIATTR_MAXREG_COUNT
	.align		4
.L_937:
        /*002c*/ 	.byte	0x03, 0x1b
        /*002e*/ 	.short	0x0060


	//----- nvinfo : EIATTR_NUM_BARRIERS
	.align		4
        /*0030*/ 	.byte	0x02, 0x4c
        /*0032*/ 	.byte	0x01
	.zero		1


	//----- nvinfo : EIATTR_MERCURY_ISA_VERSION
	.align		4
        /*0034*/ 	.byte	0x03, 0x5f
        /*0036*/ 	.short	0x0000


	//----- nvinfo : EIATTR_INT_WARP_WIDE_INSTR_OFFSETS
	.align		4
        /*0038*/ 	.byte	0x04, 0x31
        /*003a*/ 	.short	(.L_939 - .L_938)


	//   ....[0]....
.L_938:
        /*003c*/ 	.word	0x000021b0


	//   ....[1]....
        /*0040*/ 	.word	0x000036f0


	//----- nvinfo : EIATTR_COOP_GROUP_MASK_REGIDS
	.align		4
.L_939:
        /*0044*/ 	.byte	0x04, 0x29
        /*0046*/ 	.short	(.L_941 - .L_940)


	//   ....[0]....
.L_940:
        /*0048*/ 	.word	0xffffffff


	//   ....[1]....
        /*004c*/ 	.word	0xffffffff


	//   ....[2]....
        /*0050*/ 	.word	0xffffffff


	//   ....[3]....
        /*0054*/ 	.word	0xffffffff


	//   ....[4]....
        /*0058*/ 	.word	0xffffffff


	//   ....[5]....
        /*005c*/ 	.word	0xffffffff


	//   ....[6]....
        /*0060*/ 	.word	0xffffffff


	//   ....[7]....
        /*0064*/ 	.word	0xffffffff


	//   ....[8]....
        /*0068*/ 	.word	0xffffffff


	//   ....[9]....
        /*006c*/ 	.word	0xffffffff


	//----- nvinfo : EIATTR_COOP_GROUP_INSTR_OFFSETS
	.align		4
.L_941:
        /*0070*/ 	.byte	0x04, 0x28
        /*0072*/ 	.short	(.L_943 - .L_942)


	//   ....[0]....
.L_942:
        /*0074*/ 	.word	0x00000a70


	//   ....[1]....
        /*0078*/ 	.word	0x00000a90


	//   ....[2]....
        /*007c*/ 	.word	0x00000ac0


	//   ....[3]....
        /*0080*/ 	.word	0x00000ae0


	//   ....[4]....
        /*0084*/ 	.word	0x00000b10


	//   ....[5]....
        /*0088*/ 	.word	0x00000b30


	//   ....[6]....
        /*008c*/ 	.word	0x00000b60


	//   ....[7]....
        /*0090*/ 	.word	0x00000b80


	//   ....[8]....
        /*0094*/ 	.word	0x00000bb0


	//   ....[9]....
        /*0098*/ 	.word	0x00000bd0


	//----- nvinfo : EIATTR_EXIT_INSTR_OFFSETS
	.align		4
.L_943:
        /*009c*/ 	.byte	0x04, 0x1c
        /*009e*/ 	.short	(.L_945 - .L_944)


	//   ....[0]....
.L_944:
        /*00a0*/ 	.word	0x000037c0


	//   ....[1]....
        /*00a4*/ 	.word	0x00003900


	//   ....[2]....
        /*00a8*/ 	.word	0x00003b50


	//----- nvinfo : EIATTR_MAX_THREADS
	.align		4
.L_945:
        /*00ac*/ 	.byte	0x04, 0x05
        /*00ae*/ 	.short	(.L_947 - .L_946)
.L_946:
        /*00b0*/ 	.word	0x00000280
        /*00b4*/ 	.word	0x00000001
        /*00b8*/ 	.word	0x00000001


	//----- nvinfo : EIATTR_CRS_STACK_SIZE
	.align		4
.L_947:
        /*00bc*/ 	.byte	0x04, 0x1e
        /*00be*/ 	.short	(.L_949 - .L_948)
.L_948:
        /*00c0*/ 	.word	0x00000000
.L_949:


//--------------------- .nv.info._Z35group_norm_nhwc_bwd_one_pass_kernelI11Fp32IOFp32WLi256ELi10ELi640EEv26Group_norm_nhwc_bwd_params --------------------------
	.section	.nv.info._Z35group_norm_nhwc_bwd_one_pass_kernelI11Fp32IOFp32WLi256ELi10ELi640EEv26Group_norm_nhwc_bwd_params,"",@"SHT_CUDA_INFO"
	.sectionflags	@""
	.align	4


	//----- nvinfo : EIATTR_CUDA_API_VERSION
	.align		4
        /*0000*/ 	.byte	0x04, 0x37
        /*0002*/ 	.short	(.L_951 - .L_950)
.L_950:
        /*0004*/ 	.word	0x00000082


	//----- nvinfo : EIATTR_SW2861232_WAR
	.align		4
.L_951:
        /*0008*/ 	.byte	0x01, 0x35
	.zero		2


	//----- nvinfo : EIATTR_PARAM_CBANK
	.align		4
        /*000c*/ 	.byte	0x04, 0x0a
        /*000e*/ 	.short	(.L_953 - .L_952)
	.align		4
.L_952:
        /*0010*/ 	.word	index@(.nv.constant0._Z35group_norm_nhwc_bwd_one_pass_kernelI11Fp32IOFp32WLi256ELi10ELi640EEv26Group_norm_nhwc_bwd_params)
        /*0014*/ 	.short	0x0160
        /*0016*/ 	.short	0x00b8


	//----- nvinfo : EIATTR_CBANK_PARAM_SIZE
	.align		4
.L_953:
        /*0018*/ 	.byte	0x03, 0x19
        /*001a*/ 	.short	0x00b8


	//----- nvinfo : EIATTR_KPARAM_INFO
	.align		4
        /*001c*/ 	.byte	0x04, 0x17
        /*001e*/ 	.short	(.L_955 - .L_954)
.L_954:
        /*0020*/ 	.word	0x00000000
        /*0024*/ 	.short	0x0000
        /*0026*/ 	.short	0x0000
        /*0028*/ 	.byte	0x00, 0xf0, 0xe1, 0x02


	//----- nvinfo : EIATTR_MAXREG_COUNT
	.align		4
.L_955:
        /*002c*/ 	.byte	0x03, 0x1b
        /*002e*/ 	.short	0x0060


	//----- nvinfo : EIATTR_NUM_BARRIERS
	.align		4
        /*0030*/ 	.byte	0x02, 0x4c
        /*0032*/ 	.byte	0x01
	.zero		1


	//----- nvinfo : EIATTR_MERCURY_ISA_VERSION
	.align		4
        /*0034*/ 	.byte	0x03, 0x5f
        /*0036*/ 	.short	0x0000


	//----- nvinfo : EIATTR_INT_WARP_WIDE_INSTR_OFFSETS
	.align		4
        /*0038*/ 	.byte	0x04, 0x31
        /*003a*/ 	.short	(.L_957 - .L_956)


	//   ....[0]....
.L_956:
        /*003c*/ 	.word	0x00002500


	//   ....[1]....
        /*0040*/ 	.word	0x00003cb0


	//----- nvinfo : EIATTR_COOP_GROUP_MASK_REGIDS
	.align		4
.L_957:
        /*0044*/ 	.byte	0x04, 0x29
        /*0046*/ 	.short	(.L_959 - .L_958)


	//   ....[0]....
.L_958:
        /*0048*/ 	.word	0xffffffff


	//   ....[1]....
        /*004c*/ 	.word	0xffffffff


	//   ....[2]....
        /*0050*/ 	.word	0xffffffff


	//   ....[3]....
        /*0054*/ 	.word	0xffffffff


	//   ....[4]....
        /*0058*/ 	.word	0xffffffff


	//   ....[5]....
        /*005c*/ 	.word	0xffffffff


	//   ....[6]....
        /*0060*/ 	.word	0xffffffff


	//   ....[7]....
        /*0064*/ 	.word	0xffffffff


	//   ....[8]....
        /*0068*/ 	.word	0xffffffff


	//   ....[9]....
        /*006c*/ 	.word	0xffffffff


	//----- nvinfo : EIATTR_COOP_GROUP_INSTR_OFFSETS
	.align		4
.L_959:
        /*0070*/ 	.byte	0x04, 0x28
        /*0072*/ 	.short	(.L_961 - .L_960)


	//   ....[0]....
.L_960:
        /*0074*/ 	.word	0x00000d70


	//   ....[1]....
        /*0078*/ 	.word	0x00000d90


	//   ....[2]....
        /*007c*/ 	.word	0x00000df0


	//   ....[3]....
        /*0080*/ 	.word	0x00000e10


	//   ....[4]....
        /*0084*/ 	.word	0x00000e40


	//   ....[5]....
        /*0088*/ 	.word	0x00000e60


	//   ....[6]....
        /*008c*/ 	.word	0x00000e90


	//   ....[7]....
        /*0090*/ 	.word	0x00000eb0


	//   ....[8]....
        /*0094*/ 	.word	0x00000ee0


	//   ....[9]....
        /*0098*/ 	.word	0x00000f00


	//----- nvinfo : EIATTR_EXIT_INSTR_OFFSETS
	.align		4
.L_961:
        /*009c*/ 	.byte	0x04, 0x1c
        /*009e*/ 	.short	(.L_963 - .L_962)


	//   ....[0]....
.L_962:
        /*00a0*/ 	.word	0x00003d80


	//   ....[1]....
        /*00a4*/ 	.word	0x00003ec0


	//   ....[2]....
        /*00a8*/ 	.word	0x00004110


	//----- nvinfo : EIATTR_MAX_THREADS
	.align		4
.L_963:
        /*00ac*/ 	.byte	0x04, 0x05
        /*00ae*/ 	.short	(.L_965 - .L_964)
.L_964:
        /*00b0*/ 	.word	0x00000280
        /*00b4*/ 	.word	0x00000001
        /*00b8*/ 	.word	0x00000001


	//----- nvinfo : EIATTR_CRS_STACK_SIZE
	.align		4
.L_965:
        /*00bc*/ 	.byte	0x04, 0x1e
        /*00be*/ 	.short	(.L_967 - .L_966)
.L_966:
        /*00c0*/ 	.word	0x00000000
.L_967:


//--------------------- .nv.info._Z35group_norm_nhwc_bwd_one_pass_kernelI11Fp32IOFp32WLi512ELi10ELi640EEv26Group_norm_nhwc_bwd_params --------------------------
	.section	.nv.info._Z35group_norm_nhwc_bwd_one_pass_kernelI11Fp32IOFp32WLi512ELi10ELi640EEv26Group_norm_nhwc_bwd_params,"",@"SHT_CUDA_INFO"
	.sectionflags	@""
	.align	4


	//----- nvinfo : EIATTR_CUDA_API_VERSION
	.align		4
        /*0000*/ 	.byte	0x04, 0x37
        /*0002*/ 	.short	(.L_969 - .L_968)
.L_968:
        /*0004*/ 	.word	0x00000082


	//----- nvinfo : EIATTR_SW2861232_WAR
	.align		4
.L_969:
        /*0008*/ 	.byte	0x01, 0x35
	.zero		2


	//----- nvinfo : EIATTR_PARAM_CBANK
	.align		4
        /*000c*/ 	.byte	0x04, 0x0a
        /*000e*/ 	.short	(.L_971 - .L_970)
	.align		4
.L_970:
        /*0010*/ 	.word	index@(.nv.constant0._Z35group_norm_nhwc_bwd_one_pass_kernelI11Fp32IOFp32WLi512ELi10ELi640EEv26Group_norm_nhwc_bwd_params)
        /*0014*/ 	.short	0x0160
        /*0016*/ 	.short	0x00b8


	//----- nvinfo : EIATTR_CBANK_PARAM_SIZE
	.align		4
.L_971:
        /*0018*/ 	.byte	0x03, 0x19
        /*001a*/ 	.short	0x00b8


	//----- nvinfo : EIATTR_KPARAM_INFO
	.align		4
        /*001c*/ 	.byte	0x04, 0x17
        /*001e*/ 	.short	(.L_973 - .L_972)
.L_972:
        /*0020*/ 	.word	0x00000000
        /*0024*/ 	.short	0x0000
        /*0026*/ 	.short	0x0000
        /*0028*/ 	.byte	0x00, 0xf0, 0xe1, 0x02


	//----- nvinfo : EIATTR_MAXREG_COUNT
	.align		4
.L_973:
        /*002c*/ 	.byte	0x03, 0x1b
        /*002e*/ 	.short	0x0060


	//----- nvinfo : EIATTR_NUM_BARRIERS
	.align		4
        /*0030*/ 	.byte	0x02, 0x4c
        /*0032*/ 	.byte	0x01
	.zero		1


	//----- nvinfo : EIATTR_MERCURY_ISA_VERSION
	.align		4
        /*0034*/ 	.byte	0x03, 0x5f
        /*0036*/ 	.short	0x0000


	//----- nvinfo : EIATTR_INT_WARP_WIDE_INSTR_OFFSETS
	.align		4
        /*0038*/ 	.byte	0x04, 0x31
        /*003a*/ 	.short	(.L_975 - .L_974)


	//   ....[0]....
.L_974:
        /*003c*/ 	.word	0x00002c40


	//   ....[1]....
        /*0040*/ 	.word	0x000048d0


	//----- nvinfo : EIATTR_COOP_GROUP_MASK_REGIDS
	.align		4
.L_975:
        /*0044*/ 	.byte	0x04, 0x29
        /*0046*/ 	.short	(.L_977 - .L_976)


	//   ....[0]....
.L_976:
        /*0048*/ 	.word	0xffffffff


	//   ....[1]....
        /*004c*/ 	.word	0xffffffff


	//   ....[2]....
        /*0050*/ 	.word	0xffffffff


	//   ....[3]....
        /*0054*/ 	.word	0xffffffff


	//   ....[4]....
        /*0058*/ 	.word	0xffffffff


	//   ....[5]....
        /*005c*/ 	.word	0xffffffff


	//   ....[6]....
        /*0060*/ 	.word	0xffffffff


	//   ....[7]....
        /*0064*/ 	.word	0xffffffff


	//   ....[8]....
        /*0068*/ 	.word	0xffffffff


	//   ....[9]....
        /*006c*/ 	.word	0xffffffff


	//----- nvinfo : EIATTR_COOP_GROUP_INSTR_OFFSETS
	.align		4
.L_977:
        /*0070*/ 	.byte	0x04, 0x28
        /*0072*/ 	.short	(.L_979 - .L_978)


	//   ....[0]....
.L_978:
        /*0074*/ 	.word	0x00001420


	//   ....[1]....
        /*0078*/ 	.word	0x00001430


	//   ....[2]....
        /*007c*/ 	.word	0x00001460


	//   ....[3]....
        /*0080*/ 	.word	0x00001480


	//   ....[4]....
        /*0084*/ 	.word	0x000014b0


	//   ....[5]....
        /*0088*/ 	.word	0x000014d0


	//   ....[6]....
        /*008c*/ 	.word	0x00001500


	//   ....[7]....
        /*0090*/ 	.word	0x00001520


	//   ....[8]....
        /*0094*/ 	.word	0x00001560


	//   ....[9]....
        /*0098*/ 	.word	0x00001590


	//----- nvinfo : EIATTR_EXIT_INSTR_OFFSETS
	.align		4
.L_979:
        /*009c*/ 	.byte	0x04, 0x1c
        /*009e*/ 	.short	(.L_981 - .L_980)


	//   ....[0]....
.L_980:
        /*00a0*/ 	.word	0x000049a0


	//   ....[1]....
        /*00a4*/ 	.word	0x00004ae0


	//   ....[2]....
        /*00a8*/ 	.word	0x00004d30


	//----- nvinfo : EIATTR_MAX_THREADS
	.align		4
.L_981:
        /*00ac*/ 	.byte	0x04, 0x05
        /*00ae*/ 	.short	(.L_983 - .L_982)
.L_982:
        /*00b0*/ 	.word	0x00000280
        /*00b4*/ 	.word	0x00000001
        /*00b8*/ 	.word	0x00000001


	//----- nvinfo : EIATTR_CRS_STACK_SIZE
	.align		4
.L_983:
        /*00bc*/ 	.byte	0x04, 0x1e
        /*00be*/ 	.short	(.L_985 - .L_984)
.L_984:
        /*00c0*/ 	.word	0x00000000
.L_985:


//--------------------- .nv.info._Z35group_norm_nhwc_bwd_one_pass_kernelI11Fp32IOBf16WLi64ELi10ELi640EEv26Group_norm_nhwc_bwd_params --------------------------
	.section	.nv.info._Z35group_norm_nhwc_bwd_one_pass_kernelI11Fp32IOBf16WLi64ELi10ELi640EEv26Group_norm_nhwc_bwd_params,"",@"SHT_CUDA_INFO"
	.sectionflags	@""
	.align	4


	//----- nvinfo : EIATTR_CUDA_API_VERSION
	.align		4
        /*0000*/ 	.byte	0x04, 0x37
        /*0002*/ 	.short	(.L_987 - .L_986)
.L_986:
        /*0004*/ 	.word	0x00000082


	//----- nvinfo : EIATTR_SW2861232_WAR
	.align		4
.L_987:
        /*0008*/ 	.byte	0x01, 0x35
	.zero		2


	//----- nvinfo : EIATTR_PARAM_CBANK
	.align		4
        /*000c*/ 	.byte	0x04, 0x0a
        /*000e*/ 	.short	(.L_989 - .L_988)
	.align		4
.L_988:
        /*0010*/ 	.word	index@(.nv.constant0._Z35group_norm_nhwc_bwd_one_pass_kernelI11Fp32IOBf16WLi64ELi10ELi640EEv26Group_norm_nhwc_bwd_params)
        /*0014*/ 	.short	0x0160
        /*0016*/ 	.short	0x00b8


	//----- nvinfo : EIATTR_CBANK_PARAM_SIZE
	.align		4
.L_989:
        /*0018*/ 	.byte	0x03, 0x19
        /*001a*/ 	.short	0x00b8


	//----- nvinfo : EIATTR_KPARAM_INFO
	.align		4
        /*001c*/ 	.byte	0x04, 0x17
        /*001e*/ 	.short	(.L_991 - .L_990)
.L_990:
        /*0020*/ 	.word	0x00000000
        /*0024*/ 	.short	0x0000
        /*0026*/ 	.short	0x0000
        /*0028*/ 	.byte	0x00, 0xf0, 0xe1, 0x02


	//----- nvinfo : EIATTR_MAXREG_COUNT
	.align		4
.L_991:
        /*002c*/ 	.byte	0x03, 0x1b
        /*002e*/ 	.short	0x0060


	//----- nvinfo : EIATTR_NUM_BARRIERS
	.align		4
        /*0030*/ 	.byte	0x02, 0x4c
        /*0032*/ 	.byte	0x01
	.zero		1


	//----- nvinfo : EIATTR_MERCURY_ISA_VERSION
	.align		4
        /*0034*/ 	.byte	0x03, 0x5f
        /*0036*/ 	.short	0x0000


	//----- nvinfo : EIATTR_INT_WARP_WIDE_INSTR_OFFSETS
	.align		4
        /*0038*/ 	.byte	0x04, 0x31
        /*003a*/ 	.short	(.L_993 - .L_992)


	//   ....[0]....
.L_992:
        /*003c*/ 	.word	0x000021f0


	//   ....[1]....
        /*0040*/ 	.word	0x00003730


	//----- nvinfo : EIATTR_COOP_GROUP_MASK_REGIDS
	.align		4
.L_993:
        /*0044*/ 	.byte	0x04, 0x29
        /*0046*/ 	.short	(.L_995 - .L_994)


	//   ....[0]....
.L_994:
        /*0048*/ 	.word	0xffffffff


	//   ....[1]....
        /*004c*/ 	.word	0xffffffff


	//   ....[2]....
        /*0050*/ 	.word	0xffffffff


	//   ....[3]....
        /*0054*/ 	.word	0xffffffff


	//   ....[4]....
        /*0058*/ 	.word	0xffffffff


	//   ....[5]....
        /*005c*/ 	.word	0xffffffff


	//   ....[6]....
        /*0060*/ 	.word	0xffffffff


	//   ....[7]....
        /*0064*/ 	.word	0xffffffff


	//   ....[8]....
        /*0068*/ 	.word	0xffffffff


	//   ....[9]....
        /*006c*/ 	.word	0xffffffff


	//----- nvinfo : EIATTR_COOP_GROUP_INSTR_OFFSETS
	.align		4
.L_995:
        /*0070*/ 	.byte	0x04, 0x28
        /*0072*/ 	.short	(.L_997 - .L_996)


	//   ....[0]....
.L_996:
        /*0074*/ 	.word	0x00000ad0


	//   ....[1]....
        /*0078*/ 	.word	0x00000ae0


	//   ....[2]....
        /*007c*/ 	.word	0x00000b10


	//   ....[3]....
        /*0080*/ 	.word	0x00000b30


	//   ....[4]....
        /*0084*/ 	.word	0x00000b60


	//   ....[5]....
        /*0088*/ 	.word	0x00000b80


	//   ....[6]....
        /*008c*/ 	.word	0x00000bb0


	//   ....[7]....
        /*0090*/ 	.word	0x00000bd0


	//   ....[8]....
        /*0094*/ 	.word	0x00000c00


	//   ....[9]....
        /*0098*/ 	.word	0x00000c20


	//----- nvinfo : EIATTR_EXIT_INSTR_OFFSETS
	.align		4
.L_997:
        /*009c*/ 	.byte	0x04, 0x1c
        /*009e*/ 	.short	(.L_999 - .L_998)


	//   ....[0]....
.L_998:
        /*00a0*/ 	.word	0x00003800


	//   ....[1]....
        /*00a4*/ 	.word	0x00003940


	//   ....[2]....
        /*00a8*/ 	.word	0x00003bc0


	//----- nvinfo : EIATTR_MAX_THREADS
	.align		4
.L_999:
        /*00ac*/ 	.byte	0x04, 0x05
        /*00ae*/ 	.short	(.L_1001 - .L_1000)
.L_1000:
        /*00b0*/ 	.word	0x00000280
        /*00b4*/ 	.word	0x00000001
        /*00b8*/ 	.word	0x00000001


	//----- nvinfo : EIATTR_CRS_STACK_SIZE
	.align		4
.L_1001:
        /*00bc*/ 	.byte	0x04, 0x1e
        /*00be*/ 	.short	(.L_1003 - .L_1002)
.L_1002:
        /*00c0*/ 	.word	0x00000000
.L_1003:


//--------------------- .nv.info._Z35group_norm_nhwc_bwd_one_pass_kernelI11Fp32IOBf16WLi128ELi10ELi640EEv26Group_norm_nhwc_bwd_params --------------------------
	.section	.nv.info._Z35group_norm_nhwc_bwd_one_pass_kernelI11Fp32IOBf16WLi128ELi10ELi640EEv26Group_norm_nhwc_bwd_params,"",@"SHT_CUDA_INFO"
	.sectionflags	@""
	.align	4


	//----- nvinfo : EIATTR_CUDA_API_VERSION
	.align		4
        /*0000*/ 	.byte	0x04, 0x37
        /*0002*/ 	.short	(.L_1005 - .L_1004)
.L_1004:
        /*0004*/ 	.word	0x00000082


	//----- nvinfo : EIATTR_SW2861232_WAR
	.align		4
.L_1005:
        /*0008*/ 	.byte	0x01, 0x35
	.zero		2


	//----- nvinfo : EIATTR_PARAM_CBANK
	.align		4
        /*000c*/ 	.byte	0x04, 0x0a
        /*000e*/ 	.short	(.L_1007 - .L_1006)
	.align		4
.L_1006:
        /*0010*/ 	.word	index@(.nv.constant0._Z35group_norm_nhwc_bwd_one_pass_kernelI11Fp32IOBf16WLi128ELi10ELi640EEv26Group_norm_nhwc_bwd_params)
        /*0014*/ 	.short	0x0160
        /*0016*/ 	.short	0x00b8


	//----- nvinfo : EIATTR_CBANK_PARAM_SIZE
	.align		4
.L_1007:
        /*0018*/ 	.byte	0x03, 0x19
        /*001a*/ 	.short	0x00b8


	//----- nvinfo : EIATTR_KPARAM_INFO
	.align		4
        /*001c*/ 	.byte	0x04, 0x17
        /*001e*/ 	.short	(.L_1009 - .L_1008)
.L_1008:
        /*0020*/ 	.word	0x00000000
        /*0024*/ 	.short	0x0000
        /*0026*/ 	.short	0x0000
        /*0028*/ 	.byte	0x00, 0xf0, 0xe1, 0x02


	//----- nvinfo : EIATTR_MAXREG_COUNT
	.align		4
.L_1009:
        /*002c*/ 	.byte	0x03, 0x1b
        /*002e*/ 	.short	0x0060


	//----- nvinfo : EIATTR_NUM_BARRIERS
	.align		4
        /*0030*/ 	.byte	0x02, 0x4c
        /*0032*/ 	.byte	0x01
	.zero		1


	//----- nvinfo : EIATTR_MERCURY_ISA_VERSION
	.align		4
        /*0034*/ 	.byte	0x03, 0x5f
        /*0036*/ 	.short	0x0000


	//----- nvinfo : EIATTR_INT_WARP_WIDE_INSTR_OFFSETS
	.align		4
        /*0038*/ 	.byte	0x04, 0x31
        /*003a*/ 	.short	(.L_1011 - .L_1010)


	//   ....[0]....
.L_1010:
        /*003c*/ 	.word	0x000021f0


	//   ....[1]....
        /*0040*/ 	.word	0x00003730


	//----- nvinfo : EIATTR_COOP_GROUP_MASK_REGIDS
	.align		4
.L_1011:
        /*0044*/ 	.byte	0x04, 0x29
        /*0046*/ 	.short	(.L_1013 - .L_1012)


	//   ....[0]....
.L_1012:
        /*0048*/ 	.word	0xffffffff


	//   ....[1]....
        /*004c*/ 	.word	0xffffffff


	//   ....[2]....
        /*0050*/ 	.word	0xffffffff


	//   ....[3]....
        /*0054*/ 	.word	0xffffffff


	//   ....[4]....
        /*0058*/ 	.word	0xffffffff


	//   ....[5]....
        /*005c*/ 	.word	0xffffffff


	//   ....[6]....
        /*0060*/ 	.word	0xffffffff


	//   ....[7]....
        /*0064*/ 	.word	0xffffffff


	//   ....[8]....
        /*0068*/ 	.word	0xffffffff


	//   ....[9]....
        /*006c*/ 	.word	0xffffffff


	//----- nvinfo : EIATTR_COOP_GROUP_INSTR_OFFSETS
	.align		4
.L_1013:
        /*0070*/ 	.byte	0x04, 0x28
        /*0072*/ 	.short	(.L_1015 - .L_1014)


	//   ....[0]....
.L_1014:
        /*0074*/ 	.word	0x00000ad0


	//   ....[1]....
        /*0078*/ 	.word	0x00000ae0


	//   ....[2]....
        /*007c*/ 	.word	0x00000b10


	//   ....[3]....
        /*0080*/ 	.word	0x00000b30


	//   ....[4]....
        /*0084*/ 	.word	0x00000b60


	//   ....[5]....
        /*0088*/ 	.word	0x00000b80


	//   ....[6]....
        /*008c*/ 	.word	0x00000bb0


	//   ....[7]....
        /*0090*/ 	.word	0x00000bd0


	//   ....[8]....
        /*0094*/ 	.word	0x00000c00


	//   ....[9]....
        /*0098*/ 	.word	0x00000c20


	//----- nvinfo : EIATTR_EXIT_INSTR_OFFSETS
	.align		4
.L_1015:
        /*009c*/ 	.byte	0x04, 0x1c
        /*009e*/ 	.short	(.L_1017 - .L_1016)


	//   ....[0]....
.L_1016:
        /*00a0*/ 	.word	0x00003800


	//   ....[1]....
        /*00a4*/ 	.word	0x00003940


	//   ....[2]....
        /*00a8*/ 	.word	0x00003bc0


	//----- nvinfo : EIATTR_MAX_THREADS
	.align		4
.L_1017:
        /*00ac*/ 	.byte	0x04, 0x05
        /*00ae*/ 	.short	(.L_1019 - .L_1018)
.L_1018:
        /*00b0*/ 	.word	0x00000280
        /*00b4*/ 	.word	0x00000001
        /*00b8*/ 	.word	0x00000001


	//----- nvinfo : EIATTR_CRS_STACK_SIZE
	.align		4
.L_1019:
        /*00bc*/ 	.byte	0x04, 0x1e
        /*00be*/ 	.short	(.L_1021 - .L_1020)
.L_1020:
        /*00c0*/ 	.word	0x00000000
.L_1021:


//--------------------- .nv.info._Z35group_norm_nhwc_bwd_one_pass_kernelI11Fp32IOBf16WLi256ELi10ELi640EEv26Group_norm_nhwc_bwd_params --------------------------
	.section	.nv.info._Z35group_norm_nhwc_bwd_one_pass_kernelI11Fp32IOBf16WLi256ELi10ELi640EEv26Group_norm_nhwc_bwd_params,"",@"SHT_CUDA_INFO"
	.sectionflags	@""
	.align	4


	//----- nvinfo : EIATTR_CUDA_API_VERSION
	.align		4
        /*0000*/ 	.byte	0x04, 0x37
        /*0002*/ 	.short	(.L_1023 - .L_1022)
.L_1022:
        /*0004*/ 	.word	0x00000082


	//----- nvinfo : EIATTR_SW2861232_WAR
	.align		4
.L_1023:
        /*0008*/ 	.byte	0x01, 0x35
	.zero		2


	//----- nvinfo : EIATTR_PARAM_CBANK
	.align		4
        /*000c*/ 	.byte	0x04, 0x0a
        /*000e*/ 	.short	(.L_1025 - .L_1024)
	.align		4
.L_1024:
        /*0010*/ 	.word	index@(.nv.constant0._Z35group_norm_nhwc_bwd_one_pass_kernelI11Fp32IOBf16WLi256ELi10ELi640EEv26Group_norm_nhwc_bwd_params)
        /*0014*/ 	.short	0x0160
        /*0016*/ 	.short	0x00b8


	//----- nvinfo : EIATTR_CBANK_PARAM_SIZE
	.align		4
.L_1025:
        /*0018*/ 	.byte	0x03, 0x19
        /*001a*/ 	.short	0x00b8


	//----- nvinfo : EIATTR_KPARAM_INFO
	.align		4
        /*001c*/ 	.byte	0x04, 0x17
        /*001e*/ 	.short	(.L_1027 - .L_1026)
.L_1026:
        /*0020*/ 	.word	0x00000000
        /*0024*/ 	.short	0x0000
        /*0026*/ 	.short	0x0000
        /*0028*/ 	.byte	0x00, 0xf0, 0xe1, 0x02


	//----- nvinfo : EIATTR_MAXREG_COUNT
	.align		4
.L_1027:
        /*002c*/ 	.byte	0x03, 0x1b
        /*002e*/ 	.short	0x0060


	//----- nvinfo : EIATTR_NUM_BARRIERS
	.align		4
        /*0030*/ 	.byte	0x02, 0x4c
        /*0032*/ 	.byte	0x01
	.zero		1


	//----- nvinfo : EIATTR_MERCURY_ISA_VERSION
	.align		4
        /*0034*/ 	.byte	0x03, 0x5f
        /*0036*/ 	.short	0x0000


	//----- nvinfo : EIATTR_INT_WARP_WIDE_INSTR_OFFSETS
	.align		4
        /*0038*/ 	.byte	0x04, 0x31
        /*003a*/ 	.short	(.L_1029 - .L_1028)


	//   ....[0]....
.L_1028:
        /*003c*/ 	.word	0x00002560


	//   ....[1]....
        /*0040*/ 	.word	0x00003d00


	//----- nvinfo : EIATTR_COOP_GROUP_MASK_REGIDS
	.align		4
.L_1029:
        /*0044*/ 	.byte	0x04, 0x29
        /*0046*/ 	.short	(.L_1031 - .L_1030)


	//   ....[0]....
.L_1030:
        /*0048*/ 	.word	0xffffffff


	//   ....[1]....
        /*004c*/ 	.word	0xffffffff


	//   ....[2]....
        /*0050*/ 	.word	0xffffffff


	//   ....[3]....
        /*0054*/ 	.word	0xffffffff


	//   ....[4]....
        /*0058*/ 	.word	0xffffffff


	//   ....[5]....
        /*005c*/ 	.word	0xffffffff


	//   ....[6]....
        /*0060*/ 	.word	0xffffffff


	//   ....[7]....
        /*0064*/ 	.word	0xffffffff


	//   ....[8]....
        /*0068*/ 	.word	0xffffffff


	//   ....[9]....
        /*006c*/ 	.word	0xffffffff


	//----- nvinfo : EIATTR_COOP_GROUP_INSTR_OFFSETS
	.align		4
.L_1031:
        /*0070*/ 	.byte	0x04, 0x28
        /*0072*/ 	.short	(.L_1033 - .L_1032)


	//   ....[0]....
.L_1032:
        /*0074*/ 	.word	0x00000dd0


	//   ....[1]....
        /*0078*/ 	.word	0x00000e00


	//   ....[2]....
        /*007c*/ 	.word	0x00000e50


	//   ....[3]....
        /*0080*/ 	.word	0x00000e70


	//   ....[4]....
        /*0084*/ 	.word	0x00000ea0


	//   ....[5]....
        /*0088*/ 	.word	0x00000ec0


	//   ....[6]....
        /*008c*/ 	.word	0x00000ef0


	//   ....[7]....
        /*0090*/ 	.word	0x00000f10


	//   ....[8]....
        /*0094*/ 	.word	0x00000f40


	//   ....[9]....
        /*0098*/ 	.word	0x00000f60


	//----- nvinfo : EIATTR_EXIT_INSTR_OFFSETS
	.align		4
.L_1033:
        /*009c*/ 	.byte	0x04, 0x1c
        /*009e*/ 	.short	(.L_1035 - .L_1034)


	//   ....[0]....
.L_1034:
        /*00a0*/ 	.word	0x00003dd0


	//   ....[1]....
        /*00a4*/ 	.word	0x00003f10


	//   ....[2]....
        /*00a8*/ 	.word	0x00004190


	//----- nvinfo : EIATTR_MAX_THREADS
	.align		4
.L_1035:
        /*00ac*/ 	.byte	0x04, 0x05
        /*00ae*/ 	.short	(.L_1037 - .L_1036)
.L_1036:
        /*00b0*/ 	.word	0x00000280
        /*00b4*/ 	.word	0x00000001
        /*00b8*/ 	.word	0x00000001


	//----- nvinfo : EIATTR_CRS_STACK_SIZE
	.align		4
.L_1037:
        /*00bc*/ 	.byte	0x04, 0x1e
        /*00be*/ 	.short	(.L_1039 - .L_1038)
.L_1038:
        /*00c0*/ 	.word	0x00000000
.L_1039:


//--------------------- .nv.info._Z35group_norm_nhwc_bwd_one_pass_kernelI11Fp32IOBf16WLi512ELi10ELi640EEv26Group_norm_nhwc_bwd_params --------------------------
	.section	.nv.info._Z35group_norm_nhwc_bwd_one_pass_kernelI11Fp32IOBf16WLi512ELi10ELi640EEv26Group_norm_nhwc_bwd_params,"",@"SHT_CUDA_INFO"
	.sectionflags	@""
	.align	4


	//----- nvinfo : EIATTR_CUDA_API_VERSION
	.align		4
        /*0000*/ 	.byte	0x04, 0x37
        /*0002*/ 	.short	(.L_1041 - .L_1040)
.L_1040:
        /*0004*/ 	.word	0x00000082


	//----- nvinfo : EIATTR_SW2861232_WAR
	.align		4
.L_1041:
        /*0008*/ 	.byte	0x01, 0x35
	.zero		2


	//----- nvinfo : EIATTR_PARAM_CBANK
	.align		4
        /*000c*/ 	.byte	0x04, 0x0a
        /*000e*/ 	.short	(.L_1043 - .L_1042)
	.align		4
.L_1042:
        /*0010*/ 	.word	index@(.nv.constant0._Z35group_norm_nhwc_bwd_one_pass_kernelI11Fp32IOBf16WLi512ELi10ELi640EEv26Group_norm_nhwc_bwd_params)
        /*0014*/ 	.short	0x0160
        /*0016*/ 	.short	0x00b8


	//----- nvinfo : EIATTR_CBANK_PARAM_SIZE
	.align		4
.L_1043:
        /*0018*/ 	.byte	0x03, 0x19
        /*001a*/ 	.short	0x00b8


	//----- nvinfo : EIATTR_KPARAM_INFO
	.align		4
        /*001c*/ 	.byte	0x04, 0x17
        /*001e*/ 	.short	(.L_1045 - .L_1044)
.L_1044:
        /*0020*/ 	.word	0x00000000
        /*0024*/ 	.short	0x0000
        /*0026*/ 	.short	0x0000
        /*0028*/ 	.byte	0x00, 0xf0, 0xe1, 0x02


	//----- nvinfo : EIATTR_MAXREG_COUNT
	.align		4
.L_1045:
        /*002c*/ 	.byte	0x03, 0x1b
        /*002e*/ 	.short	0x0060


	//----- nvinfo : EIATTR_NUM_BARRIERS
	.align		4
        /*0030*/ 	.byte	0x02, 0x4c
        /*0032*/ 	.byte	0x01
	.zero		1


	//----- nvinfo : EIATTR_MERCURY_ISA_VERSION
	.align		4
        /*0034*/ 	.byte	0x03, 0x5f
        /*0036*/ 	.short	0x0000


	//----- nvinfo : EIATTR_INT_WARP_WIDE_INSTR_OFFSETS
	.align		4
        /*0038*/ 	.byte	0x04, 0x31
        /*003a*/ 	.short	(.L_1047 - .L_1046)


	//   ....[0]....
.L_1046:
        /*003c*/ 	.word	0x00002ca0


	//   ....[1]....
        /*0040*/ 	.word	0x00004930


	//----- nvinfo : EIATTR_COOP_GROUP_MASK_REGIDS
	.align		4
.L_1047:
        /*0044*/ 	.byte	0x04, 0x29
        /*0046*/ 	.short	(.L_1049 - .L_1048)


	//   ....[0]....
.L_1048:
        /*0048*/ 	.word	0xffffffff


	//   ....[1]....
        /*004c*/ 	.word	0xffffffff


	//   ....[2]....
        /*0050*/ 	.word	0xffffffff


	//   ....[3]....
        /*0054*/ 	.word	0xffffffff


	//   ....[4]....
        /*0058*/ 	.word	0xffffffff


	//   ....[5]....
        /*005c*/ 	.word	0xffffffff


	//   ....[6]....
        /*0060*/ 	.word	0xffffffff


	//   ....[7]....
        /*0064*/ 	.word	0xffffffff


	//   ....[8]....
        /*0068*/ 	.word	0xffffffff


	//   ....[9]....
        /*006c*/ 	.word	0xffffffff


	//----- nvinfo : EIATTR_COOP_GROUP_INSTR_OFFSETS
	.align		4
.L_1049:
        /*0070*/ 	.byte	0x04, 0x28
        /*0072*/ 	.short	(.L_1051 - .L_1050)


	//   ....[0]....
.L_1050:
        /*0074*/ 	.word	0x000014b0


	//   ....[1]....
        /*0078*/ 	.word	0x000014d0


	//   ....[2]....
        /*007c*/ 	.word	0x00001520


	//   ....[3]....
        /*0080*/ 	.word	0x00001540


	//   ....[4]....
        /*0084*/ 	.word	0x00001570


	//   ....[5]....
        /*0088*/ 	.word	0x00001590


	//   ....[6]....
        /*008c*/ 	.word	0x000015c0


	//   ....[7]....
        /*0090*/ 	.word	0x000015e0


	//   ....[8]....
        /*0094*/ 	.word	0x00001630


	//   ....[9]....
        /*0098*/ 	.word	0x00001660


	//----- nvinfo : EIATTR_EXIT_INSTR_OFFSETS
	.align		4
.L_1051:
        /*009c*/ 	.byte	0x04, 0x1c
        /*009e*/ 	.short	(.L_1053 - .L_1052)


	//   ....[0]....
.L_1052:
        /*00a0*/ 	.word	0x00004a00


	//   ....[1]....
        /*00a4*/ 	.word	0x00004b40


	//   ....[2]....
        /*00a8*/ 	.word	0x00004dc0


	//----- nvinfo : EIATTR_MAX_THREADS
	.align		4
.L_1053:
        /*00ac*/ 	.byte	0x04, 0x05
        /*00ae*/ 	.short	(.L_1055 - .L_1054)
.L_1054:
        /*00b0*/ 	.word	0x00000280
        /*00b4*/ 	.word	0x00000001
        /*00b8*/ 	.word	0x00000001


	//----- nvinfo : EIATTR_CRS_STACK_SIZE
	.align		4
.L_1055:
        /*00bc*/ 	.byte	0x04, 0x1e
        /*00be*/ 	.short	(.L_1057 - .L_1056)
.L_1056:
        /*00c0*/ 	.word	0x00000000
.L_1057:


//--------------------- .nv.info._Z35group_norm_nhwc_bwd_one_pass_kernelI11Fp32IOFp16WLi64ELi10ELi640EEv26Group_norm_nhwc_bwd_params --------------------------
	.section	.nv.info._Z35group_norm_nhwc_bwd_one_pass_kernelI11Fp32IOFp16WLi64ELi10ELi640EEv26Group_norm_nhwc_bwd_params,"",@"SHT_CUDA_INFO"
	.sectionflags	@""
	.align	4


	//----- nvinfo : EIATTR_CUDA_API_VERSION
	.align		4
        /*0000*/ 	.byte	0x04, 0x37
        /*0002*/ 	.short	(.L_1059 - .L_1058)
.L_1058:
        /*0004*/ 	.word	0x00000082


	//----- nvinfo : EIATTR_SW2861232_WAR
	.align		4
.L_1059:
        /*0008*/ 	.byte	0x01, 0x35
	.zero		2


	//----- nvinfo : EIATTR_PARAM_CBANK
	.align		4
        /*000c*/ 	.byte	0x04, 0x0a
        /*000e*/ 	.short	(.L_1061 - .L_1060)
	.align		4
.L_1060:
        /*0010*/ 	.word	index@(.nv.constant0._Z35group_norm_nhwc_bwd_one_pass_kernelI11Fp32IOFp16WLi64ELi10ELi640EEv26Group_norm_nhwc_bwd_params)
        /*0014*/ 	.short	0x0160
        /*0016*/ 	.short	0x00b8


	//----- nvinfo : EIATTR_CBANK_PARAM_SIZE
	.align		4
.L_1061:
        /*0018*/ 	.byte	0x03, 0x19
        /*001a*/ 	.short	0x00b8


	//----- nvinfo : EIATTR_KPARAM_INFO
	.align		4
        /*001c*/ 	.byte	0x04, 0x17
        /*001e*/ 	.short	(.L_1063 - .L_1062)
.L_1062:
        /*0020*/ 	.word	0x00000000
        /*0024*/ 	.short	0x0000
        /*0026*/ 	.short	0x0000
        /*0028*/ 	.byte	0x00, 0xf0, 0xe1, 0x02


	//----- nvinfo : EIATTR_MAXREG_COUNT
	.align		4
.L_1063:
        /*002c*/ 	.byte	0x03, 0x1b
        /*002e*/ 	.short	0x0060


	//----- nvinfo : EIATTR_NUM_BARRIERS
	.align		4
        /*0030*/ 	.byte	0x02, 0x4c
        /*0032*/ 	.byte	0x01
	.zero		1


	//----- nvinfo : EIATTR_MERCURY_ISA_VERSION
	.align		4
        /*0034*/ 	.byte	0x03, 0x5f
        /*0036*/ 	.short	0x0000


	//----- nvinfo : EIATTR_INT_WARP_WIDE_INSTR_OFFSETS
	.align		4
        /*0038*/ 	.byte	0x04, 0x31
        /*003a*/ 	.short	(.L_1065 - .L_1064)


	//   ....[0]....
.L_1064:
        /*003c*/ 	.word	0x000021f0


	//   ....[1]....
        /*0040*/ 	.word	0x00003730


	//----- nvinfo : EIATTR_COOP_GROUP_MASK_REGIDS
	.align		4
.L_1065:
        /*0044*/ 	.byte	0x04, 0x29
        /*0046*/ 	.short	(.L_1067 - .L_1066)


	//   ....[0]....
.L_1066:
        /*0048*/ 	.word	0xffffffff


	//   ....[1]....
        /*004c*/ 	.word	0xffffffff


	//   ....[2]....
        /*0050*/ 	.word	0xffffffff


	//   ....[3]....
        /*0054*/ 	.word	0xffffffff


	//   ....[4]....
        /*0058*/ 	.word	0xffffffff


	//   ....[5]....
        /*005c*/ 	.word	0xffffffff


	//   ....[6]....
        /*0060*/ 	.word	0xffffffff


	//   ....[7]....
        /*0064*/ 	.word	0xffffffff


	//   ....[8]....
        /*0068*/ 	.word	0xffffffff


	//   ....[9]....
        /*006c*/ 	.word	0xffffffff


	//----- nvinfo : EIATTR_COOP_GROUP_INSTR_OFFSETS
	.align		4
.L_1067:
        /*0070*/ 	.byte	0x04, 0x28
        /*0072*/ 	.short	(.L_1069 - .L_1068)


	//   ....[0]....
.L_1068:
        /*0074*/ 	.word	0x00000ad0


	//   ....[1]....
        /*0078*/ 	.word	0x00000ae0


	//   ....[2]....
        /*007c*/ 	.word	0x00000b10


	//   ....[3]....
        /*0080*/ 	.word	0x00000b30


	//   ....[4]....
        /*0084*/ 	.word	0x00000b60


	//   ....[5]....
        /*0088*/ 	.word	0x00000b80


	//   ....[6]....
        /*008c*/ 	.word	0x00000bb0


	//   ....[7]....
        /*0090*/ 	.word	0x00000bd0


	//   ....[8]....
        /*0094*/ 	.word	0x00000c00


	//   ....[9]....
        /*0098*/ 	.word	0x00000c20


	//----- nvinfo : EIATTR_EXIT_INSTR_OFFSETS
	.align		4
.L_1069:
        /*009c*/ 	.byte	0x04, 0x1c
        /*009e*/ 	.short	(.L_1071 - .L_1070)


	//   ....[0]....
.L_1070:
        /*00a0*/ 	.word	0x00003800


	//   ....[1]....
        /*00a4*/ 	.word	0x00003940


	//   ....[2]....
        /*00a8*/ 	.word	0x00003bc0


	//----- nvinfo : EIATTR_MAX_THREADS
	.align		4
.L_1071:
        /*00ac*/ 	.byte	0x04, 0x05
        /*00ae*/ 	.short	(.L_1073 - .L_1072)
.L_1072:
        /*00b0*/ 	.word	0x00000280
        /*00b4*/ 	.word	0x00000001
        /*00b8*/ 	.word	0x00000001


	//----- nvinfo : EIATTR_CRS_STACK_SIZE
	.align		4
.L_1073:
        /*00bc*/ 	.byte	0x04, 0x1e
        /*00be*/ 	.short	(.L_1075 - .L_1074)
.L_1074:
        /*00c0*/ 	.word	0x00000000
.L_1075:


//--------------------- .nv.info._Z35group_norm_nhwc_bwd_one_pass_kernelI11Fp32IOFp16WLi128ELi10ELi640EEv26Group_norm_nhwc_bwd_params --------------------------
	.section	.nv.info._Z35group_norm_nhwc_bwd_one_pass_kernelI11Fp32IOFp16WLi128ELi10ELi640EEv26Group_norm_nhwc_bwd_params,"",@"SHT_CUDA_INFO"
	.sectionflags	@""
	.align	4


	//----- nvinfo : EIATTR_CUDA_API_VERSION
	.align		4
        /*0000*/ 	.byte	0x04, 0x37
        /*0002*/ 	.short	(.L_1077 - .L_1076)
.L_1076:
        /*0004*/ 	.word	0x00000082


	//----- nvinfo : EIATTR_SW2861232_WAR
	.align		4
.L_1077:
        /*0008*/ 	.byte	0x01, 0x35
	.zero		2


	//----- nvinfo : EIATTR_PARAM_CBANK
	.align		4
        /*000c*/ 	.byte	0x04, 0x0a
        /*000e*/ 	.short	(.L_1079 - .L_1078)
	.align		4
.L_1078:
        /*0010*/ 	.word	index@(.nv.constant0._Z35group_norm_nhwc_bwd_one_pass_kernelI11Fp32IOFp16WLi128ELi10ELi640EEv26Group_norm_nhwc_bwd_params)
        /*0014*/ 	.short	0x0160
        /*0016*/ 	.short	0x00b8


	//----- nvinfo : EIATTR_CBANK_PARAM_SIZE
	.align		4
.L_1079:
        /*0018*/ 	.byte	0x03, 0x19
        /*001a*/ 	.short	0x00b8


	//----- nvinfo : EIATTR_KPARAM_INFO
	.align		4
        /*001c*/ 	.byte	0x04, 0x17
        /*001e*/ 	.short	(.L_1081 - .L_1080)
.L_1080:
        /*0020*/ 	.word	0x00000000
        /*0024*/ 	.short	0x0000
        /*0026*/ 	.short	0x0000
        /*0028*/ 	.byte	0x00, 0xf0, 0xe1, 0x02


	//----- nvinfo : EIATTR_MAXREG_COUNT
	.align		4
.L_1081:
        /*002c*/ 	.byte	0x03, 0x1b
        /*002e*/ 	.short	0x0060


	//----- nvinfo : EIATTR_NUM_BARRIERS
	.align		4
        /*0030*/ 	.byte	0x02, 0x4c
        /*0032*/ 	.byte	0x01
	.zero		1


	//----- nvinfo : EIATTR_MERCURY_ISA_VERSION
	.align		4
        /*0034*/ 	.byte	0x03, 0x5f
        /*0036*/ 	.short	0x0000


	//----- nvinfo : EIATTR_INT_WARP_WIDE_INSTR_OFFSETS
	.align		4
        /*0038*/ 	.byte	0x04, 0x31
        /*003a*/ 	.short	(.L_1083 - .L_1082)


	//   ....[0]....
.L_1082:
        /*003c*/ 	.word	0x000021f0


	//   ....[1]....
        /*0040*/ 	.word	0x00003730


	//----- nvinfo : EIATTR_COOP_GROUP_MASK_REGIDS
	.align		4
.L_1083:
        /*0044*/ 	.byte	0x04, 0x29
        /*0046*/ 	.short	(.L_1085 - .L_1084)


	//   ....[0]....
.L_1084:
        /*0048*/ 	.word	0xffffffff


	//   ....[1]....
        /*004c*/ 	.word	0xffffffff


	//   ....[2]....
        /*0050*/ 	.word	0xffffffff


	//   ....[3]....
        /*0054*/ 	.word	0xffffffff


	//   ....[4]....
        /*0058*/ 	.word	0xffffffff


	//   ....[5]....
        /*005c*/ 	.word	0xffffffff


	//   ....[6]....
        /*0060*/ 	.word	0xffffffff


	//   ....[7]....
        /*0064*/ 	.word	0xffffffff


	//   ....[8]....
        /*0068*/ 	.word	0xffffffff


	//   ....[9]....
        /*006c*/ 	.word	0xffffffff


	//----- nvinfo : EIATTR_COOP_GROUP_INSTR_OFFSETS
	.align		4
.L_1085:
        /*0070*/ 	.byte	0x04, 0x28
        /*0072*/ 	.short	(.L_1087 - .L_1086)


	//   ....[0]....
.L_1086:
        /*0074*/ 	.word	0x00000ad0


	//   ....[1]....
        /*0078*/ 	.word	0x00000ae0


	//   ....[2]....
        /*007c*/ 	.word	0x00000b10


	//   ....[3]....
        /*0080*/ 	.word	0x00000b30


	//   ....[4]....
        /*0084*/ 	.word	0x00000b60


	//   ....[5]....
        /*0088*/ 	.word	0x00000b80


	//   ....[6]....
        /*008c*/ 	.word	0x00000bb0


	//   ....[7]....
        /*0090*/ 	.word	0x00000bd0


	//   ....[8]....
        /*0094*/ 	.word	0x00000c00


	//   ....[9]....
        /*0098*/ 	.word	0x00000c20


	//----- nvinfo : EIATTR_EXIT_INSTR_OFFSETS
	.align		4
.L_1087:
        /*009c*/ 	.byte	0x04, 0x1c
        /*009e*/ 	.short	(.L_1089 - .L_1088)


	//   ....[0]....
.L_1088:
        /*00a0*/ 	.word	0x00003800


	//   ....[1]....
        /*00a4*/ 	.word	0x00003940


	//   ....[2]....
        /*00a8*/ 	.word	0x00003bc0


	//----- nvinfo : EIATTR_MAX_THREADS
	.align		4
.L_1089:
        /*00ac*/ 	.byte	0x04, 0x05
        /*00ae*/ 	.short	(.L_1091 - .L_1090)
.L_1090:
        /*00b0*/ 	.word	0x00000280
        /*00b4*/ 	.word	0x00000001
        /*00b8*/ 	.word	0x00000001


	//----- nvinfo : EIATTR_CRS_STACK_SIZE
	.align		4
.L_1091:
        /*00bc*/ 	.byte	0x04, 0x1e
        /*00be*/ 	.short	(.L_1093 - .L_1092)
.L_1092:
        /*00c0*/ 	.word	0x00000000
.L_1093:


//--------------------- .nv.info._Z35group_norm_nhwc_bwd_one_pass_kernelI11Fp32IOFp16WLi256ELi10ELi640EEv26Group_norm_nhwc_bwd_params --------------------------
	.section	.nv.info._Z35group_norm_nhwc_bwd_one_pass_kernelI11Fp32IOFp16WLi256ELi10ELi640EEv26Group_norm_nhwc_bwd_params,"",@"SHT_CUDA_INFO"
	.sectionflags	@""
	.align	4


	//----- nvinfo : EIATTR_CUDA_API_VERSION
	.align		4
        /*0000*/ 	.byte	0x04, 0x37
        /*0002*/ 	.short	(.L_1095 - .L_1094)
.L_1094:
        /*0004*/ 	.word	0x00000082


	//----- nvinfo : EIATTR_SW2861232_WAR
	.align		4
.L_1095:
        /*0008*/ 	.byte	0x01, 0x35
	.zero		2


	//----- nvinfo : EIATTR_PARAM_CBANK
	.align		4
        /*000c*/ 	.byte	0x04, 0x0a
        /*000e*/ 	.short	(.L_1097 - .L_1096)
	.align		4
.L_1096:
        /*0010*/ 	.word	index@(.nv.constant0._Z35group_norm_nhwc_bwd_one_pass_kernelI11Fp32IOFp16WLi256ELi10ELi640EEv26Group_norm_nhwc_bwd_params)
        /*0014*/ 	.short	0x0160
        /*0016*/ 	.short	0x00b8


	//----- nvinfo : EIATTR_CBANK_PARAM_SIZE
	.align		4
.L_1097:
        /*0018*/ 	.byte	0x03, 0x19
        /*001a*/ 	.short	0x00b8


	//----- nvinfo : EIATTR_KPARAM_INFO
	.align		4
        /*001c*/ 	.byte	0x04, 0x17
        /*001e*/ 	.short	(.L_1099 - .L_1098)
.L_1098:
        /*0020*/ 	.word	0x00000000
        /*0024*/ 	.short	0x0000
        /*0026*/ 	.short	0x0000
        /*0028*/ 	.byte	0x00, 0xf0, 0xe1, 0x02


	//----- nvinfo : EIATTR_MAXREG_COUNT
	.align		4
.L_1099:
        /*002c*/ 	.byte	0x03, 0x1b
        /*002e*/ 	.short	0x0060


	//----- nvinfo : EIATTR_NUM_BARRIERS
	.align		4
        /*0030*/ 	.byte	0x02, 0x4c
        /*0032*/ 	.byte	0x01
	.zero		1


	//----- nvinfo : EIATTR_MERCURY_ISA_VERSION
	.align		4
        /*0034*/ 	.byte	0x03, 0x5f
        /*0036*/ 	.short	0x0000


	//----- nvinfo : EIATTR_INT_WARP_WIDE_INSTR_OFFSETS
	.align		4
        /*0038*/ 	.byte	0x04, 0x31
        /*003a*/ 	.short	(.L_1101 - .L_1100)


	//   ....[0]....
.L_1100:
        /*003c*/ 	.word	0x00002560


	//   ....[1]....
        /*0040*/ 	.word	0x00003d00


	//----- nvinfo : EIATTR_COOP_GROUP_MASK_REGIDS
	.align		4
.L_1101:
        /*0044*/ 	.byte	0x04, 0x29
        /*0046*/ 	.short	(.L_1103 - .L_1102)


	//   ....[0]....
.L_1102:
        /*0048*/ 	.word	0xffffffff


	//   ....[1]....
        /*004c*/ 	.word	0xffffffff


	//   ....[2]....
        /*0050*/ 	.word	0xffffffff


	//   ....[3]....
        /*0054*/ 	.word	0xffffffff


	//   ....[4]....
        /*0058*/ 	.word	0xffffffff


	//   ....[5]....
        /*005c*/ 	.word	0xffffffff


	//   ....[6]....
        /*0060*/ 	.word	0xffffffff


	//   ....[7]....
        /*0064*/ 	.word	0xffffffff


	//   ....[8]....
        /*0068*/ 	.word	0xffffffff


	//   ....[9]....
        /*006c*/ 	.word	0xffffffff


	//----- nvinfo : EIATTR_COOP_GROUP_INSTR_OFFSETS
	.align		4
.L_1103:
        /*0070*/ 	.byte	0x04, 0x28
        /*0072*/ 	.short	(.L_1105 - .L_1104)


	//   ....[0]....
.L_1104:
        /*0074*/ 	.word	0x00000dd0


	//   ....[1]....
        /*0078*/ 	.word	0x00000e00


	//   ....[2]....
        /*007c*/ 	.word	0x00000e50


	//   ....[3]....
        /*0080*/ 	.word	0x00000e70


	//   ....[4]....
        /*0084*/ 	.word	0x00000ea0


	//   ....[5]....
        /*0088*/ 	.word	0x00000ec0


	//   ....[6]....
        /*008c*/ 	.word	0x00000ef0


	//   ....[7]....
        /*0090*/ 	.word	0x00000f10


	//   ....[8]....
        /*0094*/ 	.word	0x00000f40


	//   ....[9]....
        /*0098*/ 	.word	0x00000f60


	//----- nvinfo : EIATTR_EXIT_INSTR_OFFSETS
	.align		4
.L_1105:
        /*009c*/ 	.byte	0x04, 0x1c
        /*009e*/ 	.short	(.L_1107 - .L_1106)


	//   ....[0]....
.L_1106:
        /*00a0*/ 	.word	0x00003dd0


	//   ....[1]....
        /*00a4*/ 	.word	0x00003f10


	//   ....[2]....
        /*00a8*/ 	.word	0x00004190


	//----- nvinfo : EIATTR_MAX_THREADS
	.align		4
.L_1107:
        /*00ac*/ 	.byte	0x04, 0x05
        /*00ae*/ 	.short	(.L_1109 - .L_1108)
.L_1108:
        /*00b0*/ 	.word	0x00000280
        /*00b4*/ 	.word	0x00000001
        /*00b8*/ 	.word	0x00000001


	//----- nvinfo : EIATTR_CRS_STACK_SIZE
	.align		4
.L_1109:
        /*00bc*/ 	.byte	0x04, 0x1e
        /*00be*/ 	.short	(.L_1111 - .L_1110)
.L_1110:
        /*00c0*/ 	.word	0x00000000
.L_1111:


//--------------------- .nv.info._Z35group_norm_nhwc_bwd_one_pass_kernelI11Fp32IOFp16WLi512ELi10ELi640EEv26Group_norm_nhwc_bwd_params --------------------------
	.section	.nv.info._Z35group_norm_nhwc_bwd_one_pass_kernelI11Fp32IOFp16WLi512ELi10ELi640EEv26Group_norm_nhwc_bwd_params,"",@"SHT_CUDA_INFO"
	.sectionflags	@""
	.align	4


	//----- nvinfo : EIATTR_CUDA_API_VERSION
	.align		4
        /*0000*/ 	.byte	0x04, 0x37
        /*0002*/ 	.short	(.L_1113 - .L_1112)
.L_1112:
        /*0004*/ 	.word	0x00000082


	//----- nvinfo : EIATTR_SW2861232_WAR
	.align		4
.L_1113:
        /*0008*/ 	.byte	0x01, 0x35
	.zero		2


	//----- nvinfo : EIATTR_PARAM_CBANK
	.align		4
        /*000c*/ 	.byte	0x04, 0x0a
        /*000e*/ 	.short	(.L_1115 - .L_1114)
	.align		4
.L_1114:
        /*0010*/ 	.word	index@(.nv.constant0._Z35group_norm_nhwc_bwd_one_pass_kernelI11Fp32IOFp16WLi512ELi10ELi640EEv26Group_norm_nhwc_bwd_params)
        /*0014*/ 	.short	0x0160
        /*0016*/ 	.short	0x00b8


	//----- nvinfo : EIATTR_CBANK_PARAM_SIZE
	.align		4
.L_1115:
        /*0018*/ 	.byte	0x03, 0x19
        /*001a*/ 	.short	0x00b8


	//----- nvinfo : EIATTR_KPARAM_INFO
	.align		4
        /*001c*/ 	.byte	0x04, 0x17
        /*001e*/ 	.short	(.L_1117 - .L_1116)
.L_1116:
        /*0020*/ 	.word	0x00000000
        /*0024*/ 	.short	0x0000
        /*0026*/ 	.short	0x0000
        /*0028*/ 	.byte	0x00, 0xf0, 0xe1, 0x02


	//----- nvinfo : EIATTR_MAXREG_COUNT
	.align		4
.L_1117:
        /*002c*/ 	.byte	0x03, 0x1b
        /*002e*/ 	.short	0x0060


	//----- nvinfo : EIATTR_NUM_BARRIERS
	.align		4
        /*0030*/ 	.byte	0x02, 0x4c
        /*0032*/ 	.byte	0x01
	.zero		1


	//----- nvinfo : EIATTR_MERCURY_ISA_VERSION
	.align		4
        /*0034*/ 	.byte	0x03, 0x5f
        /*0036*/ 	.short	0x0000


	//----- nvinfo : EIATTR_INT_WARP_WIDE_INSTR_OFFSETS
	.align		4
        /*0038*/ 	.byte	0x04, 0x31
        /*003a*/ 	.short	(.L_1119 - .L_1118)


	//   ....[0]....
.L_1118:
        /*003c*/ 	.word	0x00002ca0


	//   ....[1]....
        /*0040*/ 	.word	0x00004930


	//----- nvinfo : EIATTR_COOP_GROUP_MASK_REGIDS
	.align		4
.L_1119:
        /*0044*/ 	.byte	0x04, 0x29
        /*0046*/ 	.short	(.L_1121 - .L_1120)


	//   ....[0]....
.L_1120:
        /*0048*/ 	.word	0xffffffff


	//   ....[1]....
        /*004c*/ 	.word	0xffffffff


	//   ....[2]....
        /*0050*/ 	.word	0xffffffff


	//   ....[3]....
        /*0054*/ 	.word	0xffffffff


	//   ....[4]....
        /*0058*/ 	.word	0xffffffff


	//   ....[5]....
        /*005c*/ 	.word	0xffffffff


	//   ....[6]....
        /*0060*/ 	.word	0xffffffff


	//   ....[7]....
        /*0064*/ 	.word	0xffffffff


	//   ....[8]....
        /*0068*/ 	.word	0xffffffff


	//   ....[9]....
        /*006c*/ 	.word	0xffffffff


	//----- nvinfo : EIATTR_COOP_GROUP_INSTR_OFFSETS
	.align		4
.L_1121:
        /*0070*/ 	.byte	0x04, 0x28
        /*0072*/ 	.short	(.L_1123 - .L_1122)


	//   ....[0]....
.L_1122:
        /*0074*/ 	.word	0x000014b0


	//   ....[1]....
        /*0078*/ 	.word	0x000014d0


	//   ....[2]....
        /*007c*/ 	.word	0x00001520


	//   ....[3]....
        /*0080*/ 	.word	0x00001540


	//   ....[4]....
        /*0084*/ 	.word	0x00001570


	//   ....[5]....
        /*0088*/ 	.word	0x00001590


	//   ....[6]....
        /*008c*/ 	.word	0x000015c0


	//   ....[7]....
        /*0090*/ 	.word	0x000015e0


	//   ....[8]....
        /*0094*/ 	.word	0x00001630


	//   ....[9]....
        /*0098*/ 	.word	0x00001660


	//----- nvinfo : EIATTR_EXIT_INSTR_OFFSETS
	.align		4
.L_1123:
        /*009c*/ 	.byte	0x04, 0x1c
        /*009e*/ 	.short	(.L_1125 - .L_1124)


	//   ....[0]....
.L_1124:
        /*00a0*/ 	.word	0x00004a00


	//   ....[1]....
        /*00a4*/ 	.word	0x00004b40


	//   ....[2]....
        /*00a8*/ 	.word	0x00004dc0


	//----- nvinfo : EIATTR_MAX_THREADS
	.align		4
.L_1125:
        /*00ac*/ 	.byte	0x04, 0x05
        /*00ae*/ 	.short	(.L_1127 - .L_1126)
.L_1126:
        /*00b0*/ 	.word	0x00000280
        /*00b4*/ 	.word	0x00000001
        /*00b8*/ 	.word	0x00000001


	//----- nvinfo : EIATTR_CRS_STACK_SIZE
	.align		4
.L_1127:
        /*00bc*/ 	.byte	0x04, 0x1e
        /*00be*/ 	.short	(.L_1129 - .L_1128)
.L_1128:
        /*00c0*/ 	.word	0x00000000
.L_1129:


//--------------------- .nv.info._Z35group_norm_nhwc_fwd_one_pass_kernelI11Bf16IOFp32WLi64ELi10ELi640EEv26Group_norm_nhwc_fwd_params --------------------------
	.section	.nv.info._Z35group_norm_nhwc_fwd_one_pass_kernelI11Bf16IOFp32WLi64ELi10ELi640EEv26Group_norm_nhwc_fwd_params,"",@"SHT_CUDA_INFO"
	.sectionflags	@""
	.align	4


	//----- nvinfo : EIATTR_CUDA_API_VERSION
	.align		4
        /*0000*/ 	.byte	0x04, 0x37
        /*0002*/ 	.short	(.L_1131 - .L_1130)
.L_1130:
        /*0004*/ 	.word	0x00000082


	//----- nvinfo : EIATTR_SW2861232_WAR
	.align		4
.L_1131:
        /*0008*/ 	.byte	0x01, 0x35
	.zero		2


	//----- nvinfo : EIATTR_PARAM_CBANK
	.align		4
        /*000c*/ 	.byte	0x04, 0x0a
        /*000e*/ 	.short	(.L_1133 - .L_1132)
	.align		4
.L_1132:
        /*0010*/ 	.word	index@(.nv.constant0._Z35group_norm_nhwc_fwd_one_pass_kernelI11Bf16IOFp32WLi64ELi10ELi640EEv26Group_norm_nhwc_fwd_params)
        /*0014*/ 	.short	0x0160
        /*0016*/ 	.short	0x00a0


	//----- nvinfo : EIATTR_CBANK_PARAM_SIZE
	.align		4
.L_1133:
        /*0018*/ 	.byte	0x03, 0x19
        /*001a*/ 	.short	0x00a0


	//----- nvinfo : EIATTR_KPARAM_INFO
	.align		4
        /*001c*/ 	.byte	0x04, 0x17
        /*001e*/ 	.short	(.L_1135 - .L_1134)
.L_1134:
        /*0020*/ 	.word	0x00000000
        /*0024*/ 	.short	0x0000
        /*0026*/ 	.short	0x0000
        /*0028*/ 	.byte	0x00, 0xf0, 0x81, 0x02


	//----- nvinfo : EIATTR_MAXREG_COUNT
	.align		4
.L_1135:
        /*002c*/ 	.byte	0x03, 0x1b
        /*002e*/ 	.short	0x0060


	//----- nvinfo : EIATTR_NUM_BARRIERS
	.align		4
        /*0030*/ 	.byte	0x02, 0x4c
        /*0032*/ 	.byte	0x01
	.zero		1


	//----- nvinfo : EIATTR_MERCURY_ISA_VERSION
	.align		4
        /*0034*/ 	.byte	0x03, 0x5f
        /*0036*/ 	.short	0x0000


	//----- nvinfo : EIATTR_COOP_GROUP_MASK_REGIDS
	.align		4
        /*0038*/ 	.byte	0x04, 0x29
        /*003a*/ 	.short	(.L_1137 - .L_1136)


	//   ....[0]....
.L_1136:
        /*003c*/ 	.word	0xffffffff


	//   ....[1]....
        /*0040*/ 	.word	0xffffffff


	//   ....[2]....
        /*0044*/ 	.word	0xffffffff


	//   ....[3]....
        /*0048*/ 	.word	0xffffffff


	//   ....[4]....
        /*004c*/ 	.word	0xffffffff


	//   ....[5]....
        /*0050*/ 	.word	0xffffffff


	//   ....[6]....
        /*0054*/ 	.word	0xffffffff


	//   ....[7]....
        /*0058*/ 	.word	0xffffffff


	//   ....[8]....
        /*005c*/ 	.word	0xffffffff


	//   ....[9]....
        /*0060*/ 	.word	0xffffffff


	//----- nvinfo : EIATTR_COOP_GROUP_INSTR_OFFSETS
	.align		4
.L_1137:
        /*0064*/ 	.byte	0x04, 0x28
        /*0066*/ 	.short	(.L_1139 - .L_1138)


	//   ....[0]....
.L_1138:
        /*0068*/ 	.word	0x00000530


	//   ....[1]....
        /*006c*/ 	.word	0x00000540


	//   ....[2]....
        /*0070*/ 	.word	0x00000570


	//   ....[3]....
        /*0074*/ 	.word	0x00000590


	//   ....[4]....
        /*0078*/ 	.word	0x000005c0


	//   ....[5]....
        /*007c*/ 	.word	0x000005e0


	//   ....[6]....
        /*0080*/ 	.word	0x00000610


	//   ....[7]....
        /*0084*/ 	.word	0x00000630


	//   ....[8]....
        /*0088*/ 	.word	0x00000660


	//   ....[9]....
        /*008c*/ 	.word	0x00000680


	//----- nvinfo : EIATTR_EXIT_INSTR_OFFSETS
	.align		4
.L_1139:
        /*0090*/ 	.byte	0x04, 0x1c
        /*0092*/ 	.short	(.L_1141 - .L_1140)


	//   ....[0]....
.L_1140:
        /*0094*/ 	.word	0x00000060


	//   ....[1]....
        /*0098*/ 	.word	0x00001790


	//----- nvinfo : EIATTR_MAX_THREADS
	.align		4
.L_1141:
        /*009c*/ 	.byte	0x04, 0x05
        /*009e*/ 	.short	(.L_1143 - .L_1142)
.L_1142:
        /*00a0*/ 	.word	0x00000280
        /*00a4*/ 	.word	0x00000001
        /*00a8*/ 	.word	0x00000001


	//----- nvinfo : EIATTR_CRS_STACK_SIZE
	.align		4
.L_1143:
        /*00ac*/ 	.byte	0x04, 0x1e
        /*00ae*/ 	.short	(.L_1145 - .L_1144)
.L_1144:
        /*00b0*/ 	.word	0x00000000
.L_1145:


//--------------------- .nv.info._Z35group_norm_nhwc_fwd_one_pass_kernelI11Bf16IOFp32WLi128ELi10ELi640EEv26Group_norm_nhwc_fwd_params --------------------------
	.section	.nv.info._Z35group_norm_nhwc_fwd_one_pass_kernelI11Bf16IOFp32WLi128ELi10ELi640EEv26Group_norm_nhwc_fwd_params,"",@"SHT_CUDA_INFO"
	.sectionflags	@""
	.align	4


	//----- nvinfo : EIATTR_CUDA_API_VERSION
	.align		4
        /*0000*/ 	.byte	0x04, 0x37
        /*0002*/ 	.short	(.L_1147 - .L_1146)
.L_1146:
        /*0004*/ 	.word	0x00000082


	//----- nvinfo : EIATTR_SW2861232_WAR
	.align		4
.L_1147:
        /*0008*/ 	.byte	0x01, 0x35
	.zero		2


	//----- nvinfo : EIATTR_PARAM_CBANK
	.align		4
        /*000c*/ 	.byte	0x04, 0x0a
        /*000e*/ 	.short	(.L_1149 - .L_1148)
	.align		4
.L_1148:
        /*0010*/ 	.word	index@(.nv.constant0._Z35group_norm_nhwc_fwd_one_pass_kernelI11Bf16IOFp32WLi128ELi10ELi640EEv26Group_norm_nhwc_fwd_params)
        /*0014*/ 	.short	0x0160
        /*0016*/ 	.short	0x00a0


	//----- nvinfo : EIATTR_CBANK_PARAM_SIZE
	.align		4
.L_1149:
        /*0018*/ 	.byte	0x03, 0x19
        /*001a*/ 	.short	0x00a0


	//----- nvinfo : EIATTR_KPARAM_INFO
	.align		4
        /*001c*/ 	.byte	0x04, 0x17
        /*001e*/ 	.short	(.L_1151 - .L_1150)
.L_1150:
        /*0020*/ 	.word	0x00000000
        /*0024*/ 	.short	0x0000
        /*0026*/ 	.short	0x0000
        /*0028*/ 	.byte	0x00, 0xf0, 0x81, 0x02


	//----- nvinfo : EIATTR_MAXREG_COUNT
	.align		4
.L_1151:
        /*002c*/ 	.byte	0x03, 0x1b
        /*002e*/ 	.short	0x0060


	//----- nvinfo : EIATTR_NUM_BARRIERS
	.align		4
        /*0030*/ 	.byte	0x02, 0x4c
        /*0032*/ 	.byte	0x01
	.zero		1


	//----- nvinfo : EIATTR_MERCURY_ISA_VERSION
	.align		4
        /*0034*/ 	.byte	0x03, 0x5f
        /*0036*/ 	.short	0x0000


	//----- nvinfo : EIATTR_COOP_GROUP_MASK_REGIDS
	.align		4
        /*0038*/ 	.byte	0x04, 0x29
        /*003a*/ 	.short	(.L_1153 - .L_1152)


	//   ....[0]....
.L_1152:
        /*003c*/ 	.word	0xffffffff


	//   ....[1]....
        /*0040*/ 	.word	0xffffffff


	//   ....[2]....
        /*0044*/ 	.word	0xffffffff


	//   ....[3]....
        /*0048*/ 	.word	0xffffffff


	//   ....[4]....
        /*004c*/ 	.word	0xffffffff


	//   ....[5]....
        /*0050*/ 	.word	0xffffffff


	//   ....[6]....
        /*0054*/ 	.word	0xffffffff


	//   ....[7]....
        /*0058*/ 	.word	0xffffffff


	//   ....[8]....
        /*005c*/ 	.word	0xffffffff


	//   ....[9]....
        /*0060*/ 	.word	0xffffffff


	//----- nvinfo : EIATTR_COOP_GROUP_INSTR_OFFSETS
	.align		4
.L_1153:
        /*0064*/ 	.byte	0x04, 0x28
        /*0066*/ 	.short	(.L_1155 - .L_1154)


	//   ....[0]....
.L_1154:
        /*0068*/ 	.word	0x00000530


	//   ....[1]....
        /*006c*/ 	.word	0x00000540


	//   ....[2]....
        /*0070*/ 	.word	0x00000570


	//   ....[3]....
        /*0074*/ 	.word	0x00000590


	//   ....[4]....
        /*0078*/ 	.word	0x000005c0


	//   ....[5]....
        /*007c*/ 	.word	0x000005e0


	//   ....[6]....
        /*0080*/ 	.word	0x00000610


	//   ....[7]....
        /*0084*/ 	.word	0x00000630


	//   ....[8]....
        /*0088*/ 	.word	0x00000660


	//   ....[9]....
        /*008c*/ 	.word	0x00000680


	//----- nvinfo : EIATTR_EXIT_INSTR_OFFSETS
	.align		4
.L_1155:
        /*0090*/ 	.byte	0x04, 0x1c
        /*0092*/ 	.short	(.L_1157 - .L_1156)


	//   ....[0]....
.L_1156:
        /*0094*/ 	.word	0x00000060


	//   ....[1]....
        /*0098*/ 	.word	0x00001790


	//----- nvinfo : EIATTR_MAX_THREADS
	.align		4
.L_1157:
        /*009c*/ 	.byte	0x04, 0x05
        /*009e*/ 	.short	(.L_1159 - .L_1158)
.L_1158:
        /*00a0*/ 	.word	0x00000280
        /*00a4*/ 	.word	0x00000001
        /*00a8*/ 	.word	0x00000001


	//----- nvinfo : EIATTR_CRS_STACK_SIZE
	.align		4
.L_1159:
        /*00ac*/ 	.byte	0x04, 0x1e
        /*00ae*/ 	.short	(.L_1161 - .L_1160)
.L_1160:
        /*00b0*/ 	.word	0x00000000
.L_1161:


//--------------------- .nv.info._Z35group_norm_nhwc_fwd_one_pass_kernelI11Bf16IOFp32WLi256ELi10ELi640EEv26Group_norm_nhwc_fwd_params --------------------------
	.section	.nv.info._Z35group_norm_nhwc_fwd_one_pass_kernelI11Bf16IOFp32WLi256ELi10ELi640EEv26Group_norm_nhwc_fwd_params,"",@"SHT_CUDA_INFO"
	.sectionflags	@""
	.align	4


	//----- nvinfo : EIATTR_CUDA_API_VERSION
	.align		4
        /*0000*/ 	.byte	0x04, 0x37
        /*0002*/ 	.short	(.L_1163 - .L_1162)
.L_1162:
        /*0004*/ 	.word	0x00000082


	//----- nvinfo : EIATTR_SW2861232_WAR
	.align		4
.L_1163:
        /*0008*/ 	.byte	0x01, 0x35
	.zero		2


	//----- nvinfo : EIATTR_PARAM_CBANK
	.align		4
        /*000c*/ 	.byte	0x04, 0x0a
        /*000e*/ 	.short	(.L_1165 - .L_1164)
	.align		4
.L_1164:
        /*0010*/ 	.word	index@(.nv.constant0._Z35group_norm_nhwc_fwd_one_pass_kernelI11Bf16IOFp32WLi256ELi10ELi640EEv26Group_norm_nhwc_fwd_params)
        /*0014*/ 	.short	0x0160
        /*0016*/ 	.short	0x00a0


	//----- nvinfo : EIATTR_CBANK_PARAM_SIZE
	.align		4
.L_1165:
        /*0018*/ 	.byte	0x03, 0x19
        /*001a*/ 	.short	0x00a0


	//----- nvinfo : EIATTR_KPARAM_INFO
	.align		4
        /*001c*/ 	.byte	0x04, 0x17
        /*001e*/ 	.short	(.L_1167 - .L_1166)
.L_1166:
        /*0020*/ 	.word	0x00000000
        /*0024*/ 	.short	0x0000
        /*0026*/ 	.short	0x0000
        /*0028*/ 	.byte	0x00, 0xf0, 0x81, 0x02


	//----- nvinfo : EIATTR_MAXREG_COUNT
	.align		4
.L_1167:
        /*002c*/ 	.byte	0x03, 0x1b
        /*002e*/ 	.short	0x0060


	//----- nvinfo : EIATTR_NUM_BARRIERS
	.align		4
        /*0030*/ 	.byte	0x02, 0x4c
        /*0032*/ 	.byte	0x01
	.zero		1


	//----- nvinfo : EIATTR_MERCURY_ISA_VERSION
	.align		4
        /*0034*/ 	.byte	0x03, 0x5f
        /*0036*/ 	.short	0x0000


	//----- nvinfo : EIATTR_COOP_GROUP_MASK_REGIDS
	.align		4
        /*0038*/ 	.byte	0x04, 0x29
        /*003a*/ 	.short	(.L_1169 - .L_1168)


	//   ....[0]....
.L_1168:
        /*003c*/ 	.word	0xffffffff


	//   ....[1]....
        /*0040*/ 	.word	0xffffffff


	//   ....[2]....
        /*0044*/ 	.word	0xffffffff


	//   ....[3]....
        /*0048*/ 	.word	0xffffffff


	//   ....[4]....
        /*004c*/ 	.word	0xffffffff


	//   ....[5]....
        /*0050*/ 	.word	0xffffffff


	//   ....[6]....
        /*0054*/ 	.word	0xffffffff


	//   ....[7]....
        /*0058*/ 	.word	0xffffffff


	//   ....[8]....
        /*005c*/ 	.word	0xffffffff


	//   ....[9]....
        /*0060*/ 	.word	0xffffffff


	//----- nvinfo : EIATTR_COOP_GROUP_INSTR_OFFSETS
	.align		4
.L_1169:
        /*0064*/ 	.byte	0x04, 0x28
        /*0066*/ 	.short	(.L_1171 - .L_1170)


	//   ....[0]....
.L_1170:
        /*0068*/ 	.word	0x00000640


	//   ....[1]....
        /*006c*/ 	.word	0x00000650


	//   ....[2]....
        /*0070*/ 	.word	0x00000680


	//   ....[3]....
        /*0074*/ 	.word	0x00000690


	//   ....[4]....
        /*0078*/ 	.word	0x000006d0


	//   ....[5]....
        /*007c*/ 	.word	0x000006e0


	//   ....[6]....
        /*0080*/ 	.word	0x00000720


	//   ....[7]....
        /*0084*/ 	.word	0x00000730


	//   ....[8]....
        /*0088*/ 	.word	0x00000770


	//   ....[9]....
        /*008c*/ 	.word	0x00000780


	//----- nvinfo : EIATTR_EXIT_INSTR_OFFSETS
	.align		4
.L_1171:
        /*0090*/ 	.byte	0x04, 0x1c
        /*0092*/ 	.short	(.L_1173 - .L_1172)


	//   ....[0]....
.L_1172:
        /*0094*/ 	.word	0x00000060


	//   ....[1]....
        /*0098*/ 	.word	0x00001a90


	//----- nvinfo : EIATTR_MAX_THREADS
	.align		4
.L_1173:
        /*009c*/ 	.byte	0x04, 0x05
        /*009e*/ 	.short	(.L_1175 - .L_1174)
.L_1174:
        /*00a0*/ 	.word	0x00000280
        /*00a4*/ 	.word	0x00000001
        /*00a8*/ 	.word	0x00000001


	//----- nvinfo : EIATTR_CRS_STACK_SIZE
	.align		4
.L_1175:
        /*00ac*/ 	.byte	0x04, 0x1e
        /*00ae*/ 	.short	(.L_1177 - .L_1176)
.L_1176:
        /*00b0*/ 	.word	0x00000000
.L_1177:


//--------------------- .nv.info._Z35group_norm_nhwc_fwd_one_pass_kernelI11Bf16IOFp32WLi512ELi10ELi640EEv26Group_norm_nhwc_fwd_params --------------------------
	.section	.nv.info._Z35group_norm_nhwc_fwd_one_pass_kernelI11Bf16IOFp32WLi512ELi10ELi640EEv26Group_norm_nhwc_fwd_params,"",@"SHT_CUDA_INFO"
	.sectionflags	@""
	.align	4


	//----- nvinfo : EIATTR_CUDA_API_VERSION
	.align		4
        /*0000*/ 	.byte	0x04, 0x37
        /*0002*/ 	.short	(.L_1179 - .L_1178)
.L_1178:
        /*0004*/ 	.word	0x00000082


	//----- nvinfo : EIATTR_SW2861232_WAR
	.align		4
.L_1179:
        /*0008*/ 	.byte	0x01, 0x35
	.zero		2


	//----- nvinfo : EIATTR_PARAM_CBANK
	.align		4
        /*000c*/ 	.byte	0x04, 0x0a
        /*000e*/ 	.short	(.L_1181 - .L_1180)
	.align		4
.L_1180:
        /*0010*/ 	.word	index@(.nv.constant0._Z35group_norm_nhwc_fwd_one_pass_kernelI11Bf16IOFp32WLi512ELi10ELi640EEv26Group_norm_nhwc_fwd_params)
        /*0014*/ 	.short	0x0160
        /*0016*/ 	.short	0x00a0


	//----- nvinfo : EIATTR_CBANK_PARAM_SIZE
	.align		4
.L_1181:
        /*0018*/ 	.byte	0x03, 0x19
        /*001a*/ 	.short	0x00a0


	//----- nvinfo : EIATTR_KPARAM_INFO
	.align		4
        /*001c*/ 	.byte	0x04, 0x17
        /*001e*/ 	.short	(.L_1183 - .L_1182)
.L_1182:
        /*0020*/ 	.word	0x00000000
        /*0024*/ 	.short	0x0000
        /*0026*/ 	.short	0x0000
        /*0028*/ 	.byte	0x00, 0xf0, 0x81, 0x02


	//----- nvinfo : EIATTR_MAXREG_COUNT
	.align		4
.L_1183:
        /*002c*/ 	.byte	0x03, 0x1b
        /*002e*/ 	.short	0x0060


	//----- nvinfo : EIATTR_NUM_BARRIERS
	.align		4
        /*0030*/ 	.byte	0x02, 0x4c
        /*0032*/ 	.byte	0x01
	.zero		1


	//----- nvinfo : EIATTR_MERCURY_ISA_VERSION
	.align		4
        /*0034*/ 	.byte	0x03, 0x5f
        /*0036*/ 	.short	0x0000


	//----- nvinfo : EIATTR_COOP_GROUP_MASK_REGIDS
	.align		4
        /*0038*/ 	.byte	0x04, 0x29
        /*003a*/ 	.short	(.L_1185 - .L_1184)


	//   ....[0]....
.L_1184:
        /*003c*/ 	.word	0xffffffff


	//   ....[1]....
        /*0040*/ 	.word	0xffffffff


	//   ....[2]....
        /*0044*/ 	.word	0xffffffff


	//   ....[3]....
        /*0048*/ 	.word	0xffffffff


	//   ....[4]....
        /*004c*/ 	.word	0xffffffff


	//   ....[5]....
        /*0050*/ 	.word	0xffffffff


	//   ....[6]....
        /*0054*/ 	.word	0xffffffff


	//   ....[7]....
        /*0058*/ 	.word	0xffffffff


	//   ....[8]....
        /*005c*/ 	.word	0xffffffff


	//   ....[9]....
        /*0060*/ 	.word	0xffffffff


	//----- nvinfo : EIATTR_COOP_GROUP_INSTR_OFFSETS
	.align		4
.L_1185:
        /*0064*/ 	.byte	0x04, 0x28
        /*0066*/ 	.short	(.L_1187 - .L_1186)


	//   ....[0]....
.L_1186:
        /*0068*/ 	.word	0x00000910


	//   ....[1]....
        /*006c*/ 	.word	0x00000920


	//   ....[2]....
        /*0070*/ 	.word	0x00000950


	//   ....[3]....
        /*0074*/ 	.word	0x00000960


	//   ....[4]....
        /*0078*/ 	.word	0x000009a0


	//   ....[5]....
        /*007c*/ 	.word	0x000009b0


	//   ....[6]....
        /*0080*/ 	.word	0x000009f0


	//   ....[7]....
        /*0084*/ 	.word	0x00000a00


	//   ....[8]....
        /*0088*/ 	.word	0x00000a40


	//   ....[9]....
        /*008c*/ 	.word	0x00000a50


	//----- nvinfo : EIATTR_EXIT_INSTR_OFFSETS
	.align		4
.L_1187:
        /*0090*/ 	.byte	0x04, 0x1c
        /*0092*/ 	.short	(.L_1189 - .L_1188)


	//   ....[0]....
.L_1188:
        /*0094*/ 	.word	0x00000060


	//   ....[1]....
        /*0098*/ 	.word	0x000021b0


	//----- nvinfo : EIATTR_MAX_THREADS
	.align		4
.L_1189:
        /*009c*/ 	.byte	0x04, 0x05
        /*009e*/ 	.short	(.L_1191 - .L_1190)
.L_1190:
        /*00a0*/ 	.word	0x00000280
        /*00a4*/ 	.word	0x00000001
        /*00a8*/ 	.word	0x00000001


	//----- nvinfo : EIATTR_CRS_STACK_SIZE
	.align		4
.L_1191:
        /*00ac*/ 	.byte	0x04, 0x1e
        /*00ae*/ 	.short	(.L_1193 - .L_1192)
.L_1192:
        /*00b0*/ 	.word	0x00000000
.L_1193:


//--------------------- .nv.info._Z35group_norm_nhwc_fwd_one_pass_kernelI11Bf16IOBf16WLi64ELi10ELi640EEv26Group_norm_nhwc_fwd_params --------------------------
	.section	.nv.info._Z35group_norm_nhwc_fwd_one_pass_kernelI11Bf16IOBf16WLi64ELi10ELi640EEv26Group_norm_nhwc_fwd_params,"",@"SHT_CUDA_INFO"
	.sectionflags	@""
	.align	4


	//----- nvinfo : EIATTR_CUDA_API_VERSION
	.align		4
        /*0000*/ 	.byte	0x04, 0x37
        /*0002*/ 	.short	(.L_1195 - .L_1194)
.L_1194:
        /*0004*/ 	.word	0x00000082


	//----- nvinfo : EIATTR_SW2861232_WAR
	.align		4
.L_1195:
        /*0008*/ 	.byte	0x01, 0x35
	.zero		2


	//----- nvinfo : EIATTR_PARAM_CBANK
	.align		4
        /*000c*/ 	.byte	0x04, 0x0a
        /*000e*/ 	.short	(.L_1197 - .L_1196)
	.align		4
.L_1196:
        /*0010*/ 	.word	index@(.nv.constant0._Z35group_norm_nhwc_fwd_one_pass_kernelI11Bf16IOBf16WLi64ELi10ELi640EEv26Group_norm_nhwc_fwd_params)
        /*0014*/ 	.short	0x0160
        /*0016*/ 	.short	0x00a0


	//----- nvinfo : EIATTR_CBANK_PARAM_SIZE
	.align		4
.L_1197:
        /*0018*/ 	.byte	0x03, 0x19
        /*001a*/ 	.short	0x00a0


	//----- nvinfo : EIATTR_KPARAM_INFO
	.align		4
        /*001c*/ 	.byte	0x04, 0x17
        /*001e*/ 	.short	(.L_1199 - .L_1198)
.L_1198:
        /*0020*/ 	.word	0x00000000
        /*0024*/ 	.short	0x0000
        /*0026*/ 	.short	0x0000
        /*0028*/ 	.byte	0x00, 0xf0, 0x81, 0x02


	//----- nvinfo : EIATTR_MAXREG_COUNT
	.align		4
.L_1199:
        /*002c*/ 	.byte	0x03, 0x1b
        /*002e*/ 	.short	0x0060


	//----- nvinfo : EIATTR_NUM_BARRIERS
	.align		4
        /*0030*/ 	.byte	0x02, 0x4c
        /*0032*/ 	.byte	0x01
	.zero		1


	//----- nvinfo : EIATTR_MERCURY_ISA_VERSION
	.align		4
        /*0034*/ 	.byte	0x03, 0x5f
        /*0036*/ 	.short	0x0000


	//----- nvinfo : EIATTR_COOP_GROUP_MASK_REGIDS
	.align		4
        /*0038*/ 	.byte	0x04, 0x29
        /*003a*/ 	.short	(.L_1201 - .L_1200)


	//   ....[0]....
.L_1200:
        /*003c*/ 	.word	0xffffffff


	//   ....[1]....
        /*0040*/ 	.word	0xffffffff


	//   ....[2]....
        /*0044*/ 	.word	0xffffffff


	//   ....[3]....
        /*0048*/ 	.word	0xffffffff


	//   ....[4]....
        /*004c*/ 	.word	0xffffffff


	//   ....[5]....
        /*0050*/ 	.word	0xffffffff


	//   ....[6]....
        /*0054*/ 	.word	0xffffffff


	//   ....[7]....
        /*0058*/ 	.word	0xffffffff


	//   ....[8]....
        /*005c*/ 	.word	0xffffffff


	//   ....[9]....
        /*0060*/ 	.word	0xffffffff


	//----- nvinfo : EIATTR_COOP_GROUP_INSTR_OFFSETS
	.align		4
.L_1201:
        /*0064*/ 	.byte	0x04, 0x28
        /*0066*/ 	.short	(.L_1203 - .L_1202)


	//   ....[0]....
.L_1202:
        /*0068*/ 	.word	0x00000530


	//   ....[1]....
        /*006c*/ 	.word	0x00000540


	//   ....[2]....
        /*0070*/ 	.word	0x00000570


	//   ....[3]....
        /*0074*/ 	.word	0x00000590


	//   ....[4]....
        /*0078*/ 	.word	0x000005c0


	//   ....[5]....
        /*007c*/ 	.word	0x000005e0


	//   ....[6]....
        /*0080*/ 	.word	0x00000610


	//   ....[7]....
        /*0084*/ 	.word	0x00000630


	//   ....[8]....
        /*0088*/ 	.word	0x00000660


	//   ....[9]....
        /*008c*/ 	.word	0x00000680


	//----- nvinfo : EIATTR_EXIT_INSTR_OFFSETS
	.align		4
.L_1203:
        /*0090*/ 	.byte	0x04, 0x1c
        /*0092*/ 	.short	(.L_1205 - .L_1204)


	//   ....[0]....
.L_1204:
        /*0094*/ 	.word	0x00000060


	//   ....[1]....
        /*0098*/ 	.word	0x000017d0


	//----- nvinfo : EIATTR_MAX_THREADS
	.align		4
.L_1205:
        /*009c*/ 	.byte	0x04, 0x05
        /*009e*/ 	.short	(.L_1207 - .L_1206)
.L_1206:
        /*00a0*/ 	.word	0x00000280
        /*00a4*/ 	.word	0x00000001
        /*00a8*/ 	.word	0x00000001


	//----- nvinfo : EIATTR_CRS_STACK_SIZE
	.align		4
.L_1207:
        /*00ac*/ 	.byte	0x04, 0x1e
        /*00ae*/ 	.short	(.L_1209 - .L_1208)
.L_1208:
        /*00b0*/ 	.word	0x00000000
.L_1209:


//--------------------- .nv.info._Z35group_norm_nhwc_fwd_one_pass_kernelI11Bf16IOBf16WLi128ELi10ELi640EEv26Group_norm_nhwc_fwd_params --------------------------
	.section	.nv.info._Z35group_norm_nhwc_fwd_one_pass_kernelI11Bf16IOBf16WLi128ELi10ELi640EEv26Group_norm_nhwc_fwd_params,"",@"SHT_CUDA_INFO"
	.sectionflags	@""
	.align	4


	//----- nvinfo : EIATTR_CUDA_API_VERSION
	.align		4
        /*0000*/ 	.byte	0x04, 0x37
        /*0002*/ 	.short	(.L_1211 - .L_1210)
.L_1210:
        /*0004*/ 	.word	0x00000082


	//----- nvinfo : EIATTR_SW2861232_WAR
	.align		4
.L_1211:
        /*0008*/ 	.byte	0x01, 0x35
	.zero		2


	//----- nvinfo : EIATTR_PARAM_CBANK
	.align		4
        /*000c*/ 	.byte	0x04, 0x0a
        /*000e*/ 	.short	(.L_1213 - .L_1212)
	.align		4
.L_1212:
        /*0010*/ 	.word	index@(.nv.constant0._Z35group_norm_nhwc_fwd_one_pass_kernelI11Bf16IOBf16WLi128ELi10ELi640EEv26Group_norm_nhwc_fwd_params)
        /*0014*/ 	.short	0x0160
        /*0016*/ 	.short	0x00a0


	//----- nvinfo : EIATTR_CBANK_PARAM_SIZE
	.align		4
.L_1213:
        /*0018*/ 	.byte	0x03, 0x19
        /*001a*/ 	.short	0x00a0


	//----- nvinfo : EIATTR_KPARAM_INFO
	.align		4
        /*001c*/ 	.byte	0x04, 0x17
        /*001e*/ 	.short	(.L_1215 - .L_1214)
.L_1214:
        /*0020*/ 	.word	0x00000000
        /*0024*/ 	.short	0x0000
        /*0026*/ 	.short	0x0000
        /*0028*/ 	.byte	0x00, 0xf0, 0x81, 0x02


	//----- nvinfo : EIATTR_MAXREG_COUNT
	.align		4
.L_1215:
        /*002c*/ 	.byte	0x03, 0x1b
        /*002e*/ 	.short	0x0060


	//----- nvinfo : EIATTR_NUM_BARRIERS
	.align		4
        /*0030*/ 	.byte	0x02, 0x4c
        /*0032*/ 	.byte	0x01
	.zero		1


	//----- nvinfo : EIATTR_MERCURY_ISA_VERSION
	.align		4
        /*0034*/ 	.byte	0x03, 0x5f
        /*0036*/ 	.short	0x0000


	//----- nvinfo : EIATTR_COOP_GROUP_MASK_REGIDS
	.align		4
        /*0038*/ 	.byte	0x04, 0x29
        /*003a*/ 	.short	(.L_1217 - .L_1216)


	//   ....[0]....
.L_1216:
        /*003c*/ 	.word	0xffffffff


	//   ....[1]....
        /*0040*/ 	.word	0xffffffff


	//   ....[2]....
        /*0044*/ 	.word	0xffffffff


	//   ....[3]....
        /*0048*/ 	.word	0xffffffff


	//   ....[4]....
        /*004c*/ 	.word	0xffffffff


	//   ....[5]....
        /*0050*/ 	.word	0xffffffff


	//   ....[6]....
        /*0054*/ 	.word	0xffffffff


	//   ....[7]....
        /*0058*/ 	.word	0xffffffff


	//   ....[8]....
        /*005c*/ 	.word	0xffffffff


	//   ....[9]....
        /*0060*/ 	.word	0xffffffff


	//----- nvinfo : EIATTR_COOP_GROUP_INSTR_OFFSETS
	.align		4
.L_1217:
        /*0064*/ 	.byte	0x04, 0x28
        /*0066*/ 	.short	(.L_1219 - .L_1218)


	//   ....[0]....
.L_1218:
        /*0068*/ 	.word	0x00000530


	//   ....[1]....
        /*006c*/ 	.word	0x00000540


	//   ....[2]....
        /*0070*/ 	.word	0x00000570


	//   ....[3]....
        /*0074*/ 	.word	0x00000590


	//   ....[4]....
        /*0078*/ 	.word	0x000005c0


	//   ....[5]....
        /*007c*/ 	.word	0x000005e0


	//   ....[6]....
        /*0080*/ 	.word	0x00000610


	//   ....[7]....
        /*0084*/ 	.word	0x00000630


	//   ....[8]....
        /*0088*/ 	.word	0x00000660


	//   ....[9]....
        /*008c*/ 	.word	0x00000680


	//----- nvinfo : EIATTR_EXIT_INSTR_OFFSETS
	.align		4
.L_1219:
        /*0090*/ 	.byte	0x04, 0x1c
        /*0092*/ 	.short	(.L_1221 - .L_1220)


	//   ....[0]....
.L_1220:
        /*0094*/ 	.word	0x00000060


	//   ....[1]....
        /*0098*/ 	.word	0x000017d0


	//----- nvinfo : EIATTR_MAX_THREADS
	.align		4
.L_1221:
        /*009c*/ 	.byte	0x04, 0x05
        /*009e*/ 	.short	(.L_1223 - .L_1222)
.L_1222:
        /*00a0*/ 	.word	0x00000280
        /*00a4*/ 	.word	0x00000001
        /*00a8*/ 	.word	0x00000001


	//----- nvinfo : EIATTR_CRS_STACK_SIZE
	.align		4
.L_1223:
        /*00ac*/ 	.byte	0x04, 0x1e
        /*00ae*/ 	.short	(.L_1225 - .L_1224)
.L_1224:
        /*00b0*/ 	.word	0x00000000
.L_1225:


//--------------------- .nv.info._Z35group_norm_nhwc_fwd_one_pass_kernelI11Bf16IOBf16WLi256ELi10ELi640EEv26Group_norm_nhwc_fwd_params --------------------------
	.section	.nv.info._Z35group_norm_nhwc_fwd_one_pass_kernelI11Bf16IOBf16WLi256ELi10ELi640EEv26Group_norm_nhwc_fwd_params,"",@"SHT_CUDA_INFO"
	.sectionflags	@""
	.align	4


	//----- nvinfo : EIATTR_CUDA_API_VERSION
	.align		4
        /*0000*/ 	.byte	0x04, 0x37
        /*0002*/ 	.short	(.L_1227 - .L_1226)
.L_1226:
        /*0004*/ 	.word	0x00000082


	//----- nvinfo : EIATTR_SW2861232_WAR
	.align		4
.L_1227:
        /*0008*/ 	.byte	0x01, 0x35
	.zero		2


	//----- nvinfo : EIATTR_PARAM_CBANK
	.align		4
        /*000c*/ 	.byte	0x04, 0x0a
        /*000e*/ 	.short	(.L_1229 - .L_1228)
	.align		4
.L_1228:
        /*0010*/ 	.word	index@(.nv.constant0._Z35group_norm_nhwc_fwd_one_pass_kernelI11Bf16IOBf16WLi256ELi10ELi640EEv26Group_norm_nhwc_fwd_params)
        /*0014*/ 	.short	0x0160
        /*0016*/ 	.short	0x00a0


	//----- nvinfo : EIATTR_CBANK_PARAM_SIZE
	.align		4
.L_1229:
        /*0018*/ 	.byte	0x03, 0x19
        /*001a*/ 	.short	0x00a0


	//----- nvinfo : EIATTR_KPARAM_INFO
	.align		4
        /*001c*/ 	.byte	0x04, 0x17
        /*001e*/ 	.short	(.L_1231 - .L_1230)
.L_1230:
        /*0020*/ 	.word	0x00000000
        /*0024*/ 	.short	0x0000
        /*0026*/ 	.short	0x0000
        /*0028*/ 	.byte	0x00, 0xf0, 0x81, 0x02


	//----- nvinfo : EIATTR_MAXREG_COUNT
	.align		4
.L_1231:
        /*002c*/ 	.byte	0x03, 0x1b
        /*002e*/ 	.short	0x0060


	//----- nvinfo : EIATTR_NUM_BARRIERS
	.align		4
        /*0030*/ 	.byte	0x02, 0x4c
        /*0032*/ 	.byte	0x01
	.zero		1


	//----- nvinfo : EIATTR_MERCURY_ISA_VERSION
	.align		4
        /*0034*/ 	.byte	0x03, 0x5f
        /*0036*/ 	.short	0x0000


	//----- nvinfo : EIATTR_COOP_GROUP_MASK_REGIDS
	.align		4
        /*0038*/ 	.byte	0x04, 0x29
        /*003a*/ 	.short	(.L_1233 - .L_1232)


	//   ....[0]....
.L_1232:
        /*003c*/ 	.word	0xffffffff


	//   ....[1]....
        /*0040*/ 	.word	0xffffffff


	//   ....[2]....
        /*0044*/ 	.word	0xffffffff


	//   ....[3]....
        /*0048*/ 	.word	0xffffffff


	//   ....[4]....
        /*004c*/ 	.word	0xffffffff


	//   ....[5]....
        /*0050*/ 	.word	0xffffffff


	//   ....[6]....
        /*0054*/ 	.word	0xffffffff


	//   ....[7]....
        /*0058*/ 	.word	0xffffffff


	//   ....[8]....
        /*005c*/ 	.word	0xffffffff


	//   ....[9]....
        /*0060*/ 	.word	0xffffffff


	//----- nvinfo : EIATTR_COOP_GROUP_INSTR_OFFSETS
	.align		4
.L_1233:
        /*0064*/ 	.byte	0x04, 0x28
        /*0066*/ 	.short	(.L_1235 - .L_1234)


	//   ....[0]....
.L_1234:
        /*0068*/ 	.word	0x00000640


	//   ....[1]....
        /*006c*/ 	.word	0x00000650


	//   ....[2]....
        /*0070*/ 	.word	0x00000680


	//   ....[3]....
        /*0074*/ 	.word	0x00000690


	//   ....[4]....
        /*0078*/ 	.word	0x000006d0


	//   ....[5]....
        /*007c*/ 	.word	0x000006e0


	//   ....[6]....
        /*0080*/ 	.word	0x00000720


	//   ....[7]....
        /*0084*/ 	.word	0x00000730


	//   ....[8]....
        /*0088*/ 	.word	0x00000770


	//   ....[9]....
        /*008c*/ 	.word	0x00000780


	//----- nvinfo : EIATTR_EXIT_INSTR_OFFSETS
	.align		4
.L_1235:
        /*0090*/ 	.byte	0x04, 0x1c
        /*0092*/ 	.short	(.L_1237 - .L_1236)


	//   ....[0]....
.L_1236:
        /*0094*/ 	.word	0x00000060


	//   ....[1]....
        /*0098*/ 	.word	0x00001ad0


	//----- nvinfo : EIATTR_MAX_THREADS
	.align		4
.L_1237:
        /*009c*/ 	.byte	0x04, 0x05
        /*009e*/ 	.short	(.L_1239 - .L_1238)
.L_1238:
        /*00a0*/ 	.word	0x00000280
        /*00a4*/ 	.word	0x00000001
        /*00a8*/ 	.word	0x00000001


	//----- nvinfo : EIATTR_CRS_STACK_SIZE
	.align		4
.L_1239:
        /*00ac*/ 	.byte	0x04, 0x1e
        /*00ae*/ 	.short	(.L_1241 - .L_1240)
.L_1240:
        /*00b0*/ 	.word	0x00000000
.L_1241:


//--------------------- .nv.info._Z35group_norm_nhwc_fwd_one_pass_kernelI11Bf16IOBf16WLi512ELi10ELi640EEv26Group_norm_nhwc_fwd_params --------------------------
	.section	.nv.info._Z35group_norm_nhwc_fwd_one_pass_kernelI11Bf16IOBf16WLi512ELi10ELi640EEv26Group_norm_nhwc_fwd_params,"",@"SHT_CUDA_INFO"
	.sectionflags	@""
	.align	4


	//----- nvinfo : EIATTR_CUDA_API_VERSION
	.align		4
        /*0000*/ 	.byte	0x04, 0x37
        /*0002*/ 	.short	(.L_1243 - .L_1242)
.L_1242:
        /*0004*/ 	.word	0x00000082


	//----- nvinfo : EIATTR_SW2861232_WAR
	.align		4
.L_1243:
        /*0008*/ 	.byte	0x01, 0x35
	.zero		2


	//----- nvinfo : EIATTR_PARAM_CBANK
	.align		4
        /*000c*/ 	.byte	0x04, 0x0a
        /*000e*/ 	.short	(.L_1245 - .L_1244)
	.align		4
.L_1244:
        /*0010*/ 	.word	index@(.nv.constant0._Z35group_norm_nhwc_fwd_one_pass_kernelI11Bf16IOBf16WLi512ELi10ELi640EEv26Group_norm_nhwc_fwd_params)
        /*0014*/ 	.short	0x0160
        /*0016*/ 	.short	0x00a0


	//----- nvinfo : EIATTR_CBANK_PARAM_SIZE
	.align		4
.L_1245:
        /*0018*/ 	.byte	0x03, 0x19
        /*001a*/ 	.short	0x00a0


	//----- nvinfo : EIATTR_KPARAM_INFO
	.align		4
        /*001c*/ 	.byte	0x04, 0x17
        /*001e*/ 	.short	(.L_1247 - .L_1246)
.L_1246:
        /*0020*/ 	.word	0x00000000
        /*0024*/ 	.short	0x0000
        /*0026*/ 	.short	0x0000
        /*0028*/ 	.byte	0x00, 0xf0, 0x81, 0x02


	//----- nvinfo : EIATTR_MAXREG_COUNT
	.align		4
.L_1247:
        /*002c*/ 	.byte	0x03, 0x1b
        /*002e*/ 	.short	0x0060


	//----- nvinfo : EIATTR_NUM_BARRIERS
	.align		4
        /*0030*/ 	.byte	0x02, 0x4c
        /*0032*/ 	.byte	0x01
	.zero		1


	//----- nvinfo : EIATTR_MERCURY_ISA_VERSION
	.align		4
        /*0034*/ 	.byte	0x03, 0x5f
        /*0036*/ 	.short	0x0000


	//----- nvinfo : EIATTR_COOP_GROUP_MASK_REGIDS
	.align		4
        /*0038*/ 	.byte	0x04, 0x29
        /*003a*/ 	.short	(.L_1249 - .L_1248)


	//   ....[0]....
.L_1248:
        /*003c*/ 	.word	0xffffffff


	//   ....[1]....
        /*0040*/ 	.word	0xffffffff


	//   ....[2]....
        /*0044*/ 	.word	0xffffffff


	//   ....[3]....
        /*0048*/ 	.word	0xffffffff


	//   ....[4]....
        /*004c*/ 	.word	0xffffffff


	//   ....[5]....
        /*0050*/ 	.word	0xffffffff


	//   ....[6]....
        /*0054*/ 	.word	0xffffffff


	//   ....[7]....
        /*0058*/ 	.word	0xffffffff


	//   ....[8]....
        /*005c*/ 	.word	0xffffffff


	//   ....[9]....
        /*0060*/ 	.word	0xffffffff


	//----- nvinfo : EIATTR_COOP_GROUP_INSTR_OFFSETS
	.align		4
.L_1249:
        /*0064*/ 	.byte	0x04, 0x28
        /*0066*/ 	.short	(.L_1251 - .L_1250)


	//   ....[0]....
.L_1250:
        /*0068*/ 	.word	0x00000910


	//   ....[1]....
        /*006c*/ 	.word	0x00000920


	//   ....[2]....
        /*0070*/ 	.word	0x00000950


	//   ....[3]....
        /*0074*/ 	.word	0x00000960


	//   ....[4]....
        /*0078*/ 	.word	0x000009a0


	//   ....[5]....
        /*007c*/ 	.word	0x000009b0


	//   ....[6]....
        /*0080*/ 	.word	0x000009f0


	//   ....[7]....
        /*0084*/ 	.word	0x00000a00


	//   ....[8]....
        /*0088*/ 	.word	0x00000a40


	//   ....[9]....
        /*008c*/ 	.word	0x00000a50


	//----- nvinfo : EIATTR_EXIT_INSTR_OFFSETS
	.align		4
.L_1251:
        /*0090*/ 	.byte	0x04, 0x1c
        /*0092*/ 	.short	(.L_1253 - .L_1252)


	//   ....[0]....
.L_1252:
        /*0094*/ 	.word	0x00000060


	//   ....[1]....
        /*0098*/ 	.word	0x00002210


	//----- nvinfo : EIATTR_MAX_THREADS
	.align		4
.L_1253:
        /*009c*/ 	.byte	0x04, 0x05
        /*009e*/ 	.short	(.L_1255 - .L_1254)
.L_1254:
        /*00a0*/ 	.word	0x00000280
        /*00a4*/ 	.word	0x00000001
        /*00a8*/ 	.word	0x00000001


	//----- nvinfo : EIATTR_CRS_STACK_SIZE
	.align		4
.L_1255:
        /*00ac*/ 	.byte	0x04, 0x1e
        /*00ae*/ 	.short	(.L_1257 - .L_1256)
.L_1256:
        /*00b0*/ 	.word	0x00000000
.L_1257:


//--------------------- .nv.info._Z35group_norm_nhwc_fwd_one_pass_kernelI11Bf16IOFp16WLi64ELi10ELi640EEv26Group_norm_nhwc_fwd_params --------------------------
	.section	.nv.info._Z35group_norm_nhwc_fwd_one_pass_kernelI11Bf16IOFp16WLi64ELi10ELi640EEv26Group_norm_nhwc_fwd_params,"",@"SHT_CUDA_INFO"
	.sectionflags	@""
	.align	4


	//----- nvinfo : EIATTR_CUDA_API_VERSION
	.align		4
        /*0000*/ 	.byte	0x04, 0x37
        /*0002*/ 	.short	(.L_1259 - .L_1258)
.L_1258:
        /*0004*/ 	.word	0x00000082


	//----- nvinfo : EIATTR_SW2861232_WAR
	.align		4
.L_1259:
        /*0008*/ 	.byte	0x01, 0x35
	.zero		2


	//----- nvinfo : EIATTR_PARAM_CBANK
	.align		4
        /*000c*/ 	.byte	0x04, 0x0a
        /*000e*/ 	.short	(.L_1261 - .L_1260)
	.align		4
.L_1260:
        /*0010*/ 	.word	index@(.nv.constant0._Z35group_norm_nhwc_fwd_one_pass_kernelI11Bf16IOFp16WLi64ELi10ELi640EEv26Group_norm_nhwc_fwd_params)
        /*0014*/ 	.short	0x0160
        /*0016*/ 	.short	0x00a0


	//----- nvinfo : EIATTR_CBANK_PARAM_SIZE
	.align		4
.L_1261:
        /*0018*/ 	.byte	0x03, 0x19
        /*001a*/ 	.short	0x00a0


	//----- nvinfo : EIATTR_KPARAM_INFO
	.align		4
        /*001c*/ 	.byte	0x04, 0x17
        /*001e*/ 	.short	(.L_1263 - .L_1262)
.L_1262:
        /*0020*/ 	.word	0x00000000
        /*0024*/ 	.short	0x0000
        /*0026*/ 	.short	0x0000
        /*0028*/ 	.byte	0x00, 0xf0, 0x81, 0x02


	//----- nvinfo : EIATTR_MAXREG_COUNT
	.align		4
.L_1263:
        /*002c*/ 	.byte	0x03, 0x1b
        /*002e*/ 	.short	0x0060


	//----- nvinfo : EIATTR_NUM_BARRIERS
	.align		4
        /*0030*/ 	.byte	0x02, 0x4c
        /*0032*/ 	.byte	0x01
	.zero		1


	//----- nvinfo : EIATTR_MERCURY_ISA_VERSION
	.align		4
        /*0034*/ 	.byte	0x03, 0x5f
        /*0036*/ 	.short	0x0000


	//----- nvinfo : EIATTR_COOP_GROUP_MASK_REGIDS
	.align		4
        /*0038*/ 	.byte	0x04, 0x29
        /*003a*/ 	.short	(.L_1265 - .L_1264)


	//   ....[0]....
.L_1264:
        /*003c*/ 	.word	0xffffffff


	//   ....[1]....
        /*0040*/ 	.word	0xffffffff


	//   ....[2]....
        /*0044*/ 	.word	0xffffffff


	//   ....[3]....
        /*0048*/ 	.word	0xffffffff


	//   ....[4]....
        /*004c*/ 	.word	0xffffffff


	//   ....[5]....
        /*0050*/ 	.word	0xffffffff


	//   ....[6]....
        /*0054*/ 	.word	0xffffffff


	//   ....[7]....
        /*0058*/ 	.word	0xffffffff


	//   ....[8]....
        /*005c*/ 	.word	0xffffffff


	//   ....[9]....
        /*0060*/ 	.word	0xffffffff


	//----- nvinfo : EIATTR_COOP_GROUP_INSTR_OFFSETS
	.align		4
.L_1265:
        /*0064*/ 	.byte	0x04, 0x28
        /*0066*/ 	.short	(.L_1267 - .L_1266)


	//   ....[0]....
.L_1266:
        /*0068*/ 	.word	0x00000530


	//   ....[1]....
        /*006c*/ 	.word	0x00000540


	//   ....[2]....
        /*0070*/ 	.word	0x00000570


	//   ....[3]....
        /*0074*/ 	.word	0x00000590


	//   ....[4]....
        /*0078*/ 	.word	0x000005c0


	//   ....[5]....
        /*007c*/ 	.word	0x000005e0


	//   ....[6]....
        /*0080*/ 	.word	0x00000610


	//   ....[7]....
        /*0084*/ 	.word	0x00000630


	//   ....[8]....
        /*0088*/ 	.word	0x00000660


	//   ....[9]....
        /*008c*/ 	.word	0x00000680


	//----- nvinfo : EIATTR_EXIT_INSTR_OFFSETS
	.align		4
.L_1267:
        /*0090*/ 	.byte	0x04, 0x1c
        /*0092*/ 	.short	(.L_1269 - .L_1268)


	//   ....[0]....
.L_1268:
        /*0094*/ 	.word	0x00000060


	//   ....[1]....
        /*0098*/ 	.word	0x000017d0


	//----- nvinfo : EIATTR_MAX_THREADS
	.align		4
.L_1269:
        /*009c*/ 	.byte	0x04, 0x05
        /*009e*/ 	.short	(.L_1271 - .L_1270)
.L_1270:
        /*00a0*/ 	.word	0x00000280
        /*00a4*/ 	.word	0x00000001
        /*00a8*/ 	.word	0x00000001


	//----- nvinfo : EIATTR_CRS_STACK_SIZE
	.align		4
.L_1271:
        /*00ac*/ 	.byte	0x04, 0x1e
        /*00ae*/ 	.short	(.L_1273 - .L_1272)
.L_1272:
        /*00b0*/ 	.word	0x00000000
.L_1273:


//--------------------- .nv.info._Z35group_norm_nhwc_fwd_one_pass_kernelI11Bf16IOFp16WLi128ELi10ELi640EEv26Group_norm_nhwc_fwd_params --------------------------
	.section	.nv.info._Z35group_norm_nhwc_fwd_one_pass_kernelI11Bf16IOFp16WLi128ELi10ELi640EEv26Group_norm_nhwc_fwd_params,"",@"SHT_CUDA_INFO"
	.sectionflags	@""
	.align	4


	//----- nvinfo : EIATTR_CUDA_API_VERSION
	.align		4
        /*0000*/ 	.byte	0x04, 0x37
        /*0002*/ 	.short	(.L_1275 - .L_1274)
.L_1274:
        /*0004*/ 	.word	0x00000082


	//----- nvinfo : EIATTR_SW2861232_WAR
	.align		4
.L_1275:
        /*0008*/ 	.byte	0x01, 0x35
	.zero		2


	//----- nvinfo : EIATTR_PARAM_CBANK
	.align		4
        /*000c*/ 	.byte	0x04, 0x0a
        /*000e*/ 	.short	(.L_1277 - .L_1276)
	.align		4
.L_1276:
        /*0010*/ 	.word	index@(.nv.constant0._Z35group_norm_nhwc_fwd_one_pass_kernelI11Bf16IOFp16WLi128ELi10ELi640EEv26Group_norm_nhwc_fwd_params)
        /*0014*/ 	.short	0x0160
        /*0016*/ 	.short	0x00a0


	//----- nvinfo : EIATTR_CBANK_PARAM_SIZE
	.align		4
.L_1277:
        /*0018*/ 	.byte	0x03, 0x19
        /*001a*/ 	.short	0x00a0


	//----- nvinfo : EIATTR_KPARAM_INFO
	.align		4
        /*001c*/ 	.byte	0x04, 0x17
        /*001e*/ 	.short	(.L_1279 - .L_1278)
.L_1278:
        /*0020*/ 	.word	0x00000000
        /*0024*/ 	.short	0x0000
        /*0026*/ 	.short	0x0000
        /*0028*/ 	.byte	0x00, 0xf0, 0x81, 0x02


	//----- nvinfo : EIATTR_MAXREG_COUNT
	.align		4
.L_1279:
        /*002c*/ 	.byte	0x03, 0x1b
        /*002e*/ 	.short	0x0060


	//----- nvinfo : EIATTR_NUM_BARRIERS
	.align		4
        /*0030*/ 	.byte	0x02, 0x4c
        /*0032*/ 	.byte	0x01
	.zero		1


	//----- nvinfo : EIATTR_MERCURY_ISA_VERSION
	.align		4
        /*0034*/ 	.byte	0x03, 0x5f
        /*0036*/ 	.short	0x0000


	//----- nvinfo : EIATTR_COOP_GROUP_MASK_REGIDS
	.align		4
        /*0038*/ 	.byte	0x04, 0x29
        /*003a*/ 	.short	(.L_1281 - .L_1280)


	//   ....[0]....
.L_1280:
        /*003c*/ 	.word	0xffffffff


	//   ....[1]....
        /*0040*/ 	.word	0xffffffff


	//   ....[2]....
        /*0044*/ 	.word	0xffffffff


	//   ....[3]....
        /*0048*/ 	.word	0xffffffff


	//   ....[4]....
        /*004c*/ 	.word	0xffffffff


	//   ....[5]....
        /*0050*/ 	.word	0xffffffff


	//   ....[6]....
        /*0054*/ 	.word	0xffffffff


	//   ....[7]....
        /*0058*/ 	.word	0xffffffff


	//   ....[8]....
        /*005c*/ 	.word	0xffffffff


	//   ....[9]....
        /*0060*/ 	.word	0xffffffff


	//----- nvinfo : EIATTR_COOP_GROUP_INSTR_OFFSETS
	.align		4
.L_1281:
        /*0064*/ 	.byte	0x04, 0x28
        /*0066*/ 	.short	(.L_1283 - .L_1282)


	//   ....[0]....
.L_1282:
        /*0068*/ 	.word	0x00000530


	//   ....[1]....
        /*006c*/ 	.word	0x00000540


	//   ....[2]....
        /*0070*/ 	.word	0x00000570


	//   ....[3]....
        /*0074*/ 	.word	0x00000590


	//   ....[4]....
        /*0078*/ 	.word	0x000005c0


	//   ....[5]....
        /*007c*/ 	.word	0x000005e0


	//   ....[6]....
        /*0080*/ 	.word	0x00000610


	//   ....[7]....
        /*0084*/ 	.word	0x00000630


	//   ....[8]....
        /*0088*/ 	.word	0x00000660


	//   ....[9]....
        /*008c*/ 	.word	0x00000680


	//----- nvinfo : EIATTR_EXIT_INSTR_OFFSETS
	.align		4
.L_1283:
        /*0090*/ 	.byte	0x04, 0x1c
        /*0092*/ 	.short	(.L_1285 - .L_1284)


	//   ....[0]....
.L_1284:
        /*0094*/ 	.word	0x00000060


	//   ....[1]....
        /*0098*/ 	.word	0x000017d0


	//----- nvinfo : EIATTR_MAX_THREADS
	.align		4
.L_1285:
        /*009c*/ 	.byte	0x04, 0x05
        /*009e*/ 	.short	(.L_1287 - .L_1286)
.L_1286:
        /*00a0*/ 	.word	0x00000280
        /*00a4*/ 	.word	0x00000001
        /*00a8*/ 	.word	0x00000001


	//----- nvinfo : EIATTR_CRS_STACK_SIZE
	.align		4
.L_1287:
        /*00ac*/ 	.byte	0x04, 0x1e
        /*00ae*/ 	.short	(.L_1289 - .L_1288)
.L_1288:
        /*00b0*/ 	.word	0x00000000
.L_1289:


//--------------------- .nv.info._Z35group_norm_nhwc_fwd_one_pass_kernelI11Bf16IOFp16WLi256ELi10ELi640EEv26Group_norm_nhwc_fwd_params --------------------------
	.section	.nv.info._Z35group_norm_nhwc_fwd_one_pass_kernelI11Bf16IOFp16WLi256ELi10ELi640EEv26Group_norm_nhwc_fwd_params,"",@"SHT_CUDA_INFO"
	.sectionflags	@""
	.align	4


	//----- nvinfo : EIATTR_CUDA_API_VERSION
	.align		4
        /*0000*/ 	.byte	0x04, 0x37
        /*0002*/ 	.short	(.L_1291 - .L_1290)
.L_1290:
        /*0004*/ 	.word	0x00000082


	//----- nvinfo : EIATTR_SW2861232_WAR
	.align		4
.L_1291:
        /*0008*/ 	.byte	0x01, 0x35
	.zero		2


	//----- nvinfo : EIATTR_PARAM_CBANK
	.align		4
        /*000c*/ 	.byte	0x04, 0x0a
        /*000e*/ 	.short	(.L_1293 - .L_1292)
	.align		4
.L_1292:
        /*0010*/ 	.word	index@(.nv.constant0._Z35group_norm_nhwc_fwd_one_pass_kernelI11Bf16IOFp16WLi256ELi10ELi640EEv26Group_norm_nhwc_fwd_params)
        /*0014*/ 	.short	0x0160
        /*0016*/ 	.short	0x00a0


	//----- nvinfo : EIATTR_CBANK_PARAM_SIZE
	.align		4
.L_1293:
        /*0018*/ 	.byte	0x03, 0x19
        /*001a*/ 	.short	0x00a0


	//----- nvinfo : EIATTR_KPARAM_INFO
	.align		4
        /*001c*/ 	.byte	0x04, 0x17
        /*001e*/ 	.short	(.L_1295 - .L_1294)
.L_1294:
        /*0020*/ 	.word	0x00000000
        /*0024*/ 	.short	0x0000
        /*0026*/ 	.short	0x0000
        /*0028*/ 	.byte	0x00, 0xf0, 0x81, 0x02


	//----- nvinfo : EIATTR_MAXREG_COUNT
	.align		4
.L_1295:
        /*002c*/ 	.byte	0x03, 0x1b
        /*002e*/ 	.short	0x0060


	//----- nvinfo : EIATTR_NUM_BARRIERS
	.align		4
        /*0030*/ 	.byte	0x02, 0x4c
        /*0032*/ 	.byte	0x01
	.zero		1


	//----- nvinfo : EIATTR_MERCURY_ISA_VERSION
	.align		4
        /*0034*/ 	.byte	0x03, 0x5f
        /*0036*/ 	.short	0x0000


	//----- nvinfo : EIATTR_COOP_GROUP_MASK_REGIDS
	.align		4
        /*0038*/ 	.byte	0x04, 0x29
        /*003a*/ 	.short	(.L_1297 - .L_1296)


	//   ....[0]....
.L_1296:
        /*003c*/ 	.word	0xffffffff


	//   ....[1]....
        /*0040*/ 	.word	0xffffffff


	//   ....[2]....
        /*0044*/ 	.word	0xffffffff


	//   ....[3]....
        /*0048*/ 	.word	0xffffffff


	//   ....[4]....
        /*004c*/ 	.word	0xffffffff


	//   ....[5]....
        /*0050*/ 	.word	0xffffffff


	//   ....[6]....
        /*0054*/ 	.word	0xffffffff


	//   ....[7]....
        /*0058*/ 	.word	0xffffffff


	//   ....[8]....
        /*005c*/ 	.word	0xffffffff


	//   ....[9]....
        /*0060*/ 	.word	0xffffffff


	//----- nvinfo : EIATTR_COOP_GROUP_INSTR_OFFSETS
	.align		4
.L_1297:
        /*0064*/ 	.byte	0x04, 0x28
        /*0066*/ 	.short	(.L_1299 - .L_1298)


	//   ....[0]....
.L_1298:
        /*0068*/ 	.word	0x00000640


	//   ....[1]....
        /*006c*/ 	.word	0x00000650


	//   ....[2]....
        /*0070*/ 	.word	0x00000680


	//   ....[3]....
        /*0074*/ 	.word	0x00000690


	//   ....[4]....
        /*0078*/ 	.word	0x000006d0


	//   ....[5]....
        /*007c*/ 	.word	0x000006e0


	//   ....[6]....
        /*0080*/ 	.word	0x00000720


	//   ....[7]....
        /*0084*/ 	.word	0x00000730


	//   ....[8]....
        /*0088*/ 	.word	0x00000770


	//   ....[9]....
        /*008c*/ 	.word	0x00000780


	//----- nvinfo : EIATTR_EXIT_INSTR_OFFSETS
	.align		4
.L_1299:
        /*0090*/ 	.byte	0x04, 0x1c
        /*0092*/ 	.short	(.L_1301 - .L_1300)


	//   ....[0]....
.L_1300:
        /*0094*/ 	.word	0x00000060


	//   ....[1]....
        /*0098*/ 	.word	0x00001ad0


	//----- nvinfo : EIATTR_MAX_THREADS
	.align		4
.L_1301:
        /*009c*/ 	.byte	0x04, 0x05
        /*009e*/ 	.short	(.L_1303 - .L_1302)
.L_1302:
        /*00a0*/ 	.word	0x00000280
        /*00a4*/ 	.word	0x00000001
        /*00a8*/ 	.word	0x00000001


	//----- nvinfo : EIATTR_CRS_STACK_SIZE
	.align		4
.L_1303:
        /*00ac*/ 	.byte	0x04, 0x1e
        /*00ae*/ 	.short	(.L_1305 - .L_1304)
.L_1304:
        /*00b0*/ 	.word	0x00000000
.L_1305:


//--------------------- .nv.info._Z35group_norm_nhwc_fwd_one_pass_kernelI11Bf16IOFp16WLi512ELi10ELi640EEv26Group_norm_nhwc_fwd_params --------------------------
	.section	.nv.info._Z35group_norm_nhwc_fwd_one_pass_kernelI11Bf16IOFp16WLi512ELi10ELi640EEv26Group_norm_nhwc_fwd_params,"",@"SHT_CUDA_INFO"
	.sectionflags	@""
	.align	4


	//----- nvinfo : EIATTR_CUDA_API_VERSION
	.align		4
        /*0000*/ 	.byte	0x04, 0x37
        /*0002*/ 	.short	(.L_1307 - .L_1306)
.L_1306:
        /*0004*/ 	.word	0x00000082


	//----- nvinfo : EIATTR_SW2861232_WAR
	.align		4
.L_1307:
        /*0008*/ 	.byte	0x01, 0x35
	.zero		2


	//----- nvinfo : EIATTR_PARAM_CBANK
	.align		4
        /*000c*/ 	.byte	0x04, 0x0a
        /*000e*/ 	.short	(.L_1309 - .L_1308)
	.align		4
.L_1308:
        /*0010*/ 	.word	index@(.nv.constant0._Z35group_norm_nhwc_fwd_one_pass_kernelI11Bf16IOFp16WLi512ELi10ELi640EEv26Group_norm_nhwc_fwd_params)
        /*0014*/ 	.short	0x0160
        /*0016*/ 	.short	0x00a0


	//----- nvinfo : EIATTR_CBANK_PARAM_SIZE
	.align		4
.L_1309:
        /*0018*/ 	.byte	0x03, 0x19
        /*001a*/ 	.short	0x00a0


	//----- nvinfo : EIATTR_KPARAM_INFO
	.align		4
        /*001c*/ 	.byte	0x04, 0x17
        /*001e*/ 	.short	(.L_1311 - .L_1310)
.L_1310:
        /*0020*/ 	.word	0x00000000
        /*0024*/ 	.short	0x0000
        /*0026*/ 	.short	0x0000
        /*0028*/ 	.byte	0x00, 0xf0, 0x81, 0x02


	//----- nvinfo : EIATTR_MAXREG_COUNT
	.align		4
.L_1311:
        /*002c*/ 	.byte	0x03, 0x1b
        /*002e*/ 	.short	0x0060


	//----- nvinfo : EIATTR_NUM_BARRIERS
	.align		4
        /*0030*/ 	.byte	0x02, 0x4c
        /*0032*/ 	.byte	0x01
	.zero		1


	//----- nvinfo : EIATTR_MERCURY_ISA_VERSION
	.align		4
        /*0034*/ 	.byte	0x03, 0x5f
        /*0036*/ 	.short	0x0000


	//----- nvinfo : EIATTR_COOP_GROUP_MASK_REGIDS
	.align		4
        /*0038*/ 	.byte	0x04, 0x29
        /*003a*/ 	.short	(.L_1313 - .L_1312)


	//   ....[0]....
.L_1312:
        /*003c*/ 	.word	0xffffffff


	//   ....[1]....
        /*0040*/ 	.word	0xffffffff


	//   ....[2]....
        /*0044*/ 	.word	0xffffffff


	//   ....[3]....
        /*0048*/ 	.word	0xffffffff


	//   ....[4]....
        /*004c*/ 	.word	0xffffffff


	//   ....[5]....
        /*0050*/ 	.word	0xffffffff


	//   ....[6]....
        /*0054*/ 	.word	0xffffffff


	//   ....[7]....
        /*0058*/ 	.word	0xffffffff


	//   ....[8]....
        /*005c*/ 	.word	0xffffffff


	//   ....[9]....
        /*0060*/ 	.word	0xffffffff


	//----- nvinfo : EIATTR_COOP_GROUP_INSTR_OFFSETS
	.align		4
.L_1313:
        /*0064*/ 	.byte	0x04, 0x28
        /*0066*/ 	.short	(.L_1315 - .L_1314)


	//   ....[0]....
.L_1314:
        /*0068*/ 	.word	0x00000910


	//   ....[1]....
        /*006c*/ 	.word	0x00000920


	//   ....[2]....
        /*0070*/ 	.word	0x00000950


	//   ....[3]....
        /*0074*/ 	.word	0x00000960


	//   ....[4]....
        /*0078*/ 	.word	0x000009a0


	//   ....[5]....
        /*007c*/ 	.word	0x000009b0


	//   ....[6]....
        /*0080*/ 	.word	0x000009f0


	//   ....[7]....
        /*0084*/ 	.word	0x00000a00


	//   ....[8]....
        /*0088*/ 	.word	0x00000a40


	//   ....[9]....
        /*008c*/ 	.word	0x00000a50


	//----- nvinfo : EIATTR_EXIT_INSTR_OFFSETS
	.align		4
.L_1315:
        /*0090*/ 	.byte	0x04, 0x1c
        /*0092*/ 	.short	(.L_1317 - .L_1316)


	//   ....[0]....
.L_1316:
        /*0094*/ 	.word	0x00000060


	//   ....[1]....
        /*0098*/ 	.word	0x00002210


	//----- nvinfo : EIATTR_MAX_THREADS
	.align		4
.L_1317:
        /*009c*/ 	.byte	0x04, 0x05
        /*009e*/ 	.short	(.L_1319 - .L_1318)
.L_1318:
        /*00a0*/ 	.word	0x00000280
        /*00a4*/ 	.word	0x00000001
        /*00a8*/ 	.word	0x00000001


	//----- nvinfo : EIATTR_CRS_STACK_SIZE
	.align		4
.L_1319:
        /*00ac*/ 	.byte	0x04, 0x1e
        /*00ae*/ 	.short	(.L_1321 - .L_1320)
.L_1320:
        /*00b0*/ 	.word	0x00000000
.L_1321:


//--------------------- .nv.info._Z35group_norm_nhwc_fwd_one_pass_kernelI11Fp16IOFp32WLi64ELi10ELi640EEv26Group_norm_nhwc_fwd_params --------------------------
	.section	.nv.info._Z35group_norm_nhwc_fwd_one_pass_kernelI11Fp16IOFp32WLi64ELi10ELi640EEv26Group_norm_nhwc_fwd_params,"",@"SHT_CUDA_INFO"
	.sectionflags	@""
	.align	4


	//----- nvinfo : EIATTR_CUDA_API_VERSION
	.align		4
        /*0000*/ 	.byte	0x04, 0x37
        /*0002*/ 	.short	(.L_1323 - .L_1322)
.L_1322:
        /*0004*/ 	.word	0x00000082


	//----- nvinfo : EIATTR_SW2861232_WAR
	.align		4
.L_1323:
        /*0008*/ 	.byte	0x01, 0x35
	.zero		2


	//----- nvinfo : EIATTR_PARAM_CBANK
	.align		4
        /*000c*/ 	.byte	0x04, 0x0a
        /*000e*/ 	.short	(.L_1325 - .L_1324)
	.align		4
.L_1324:
        /*0010*/ 	.word	index@(.nv.constant0._Z35group_norm_nhwc_fwd_one_pass_kernelI11Fp16IOFp32WLi64ELi10ELi640EEv26Group_norm_nhwc_fwd_params)
        /*0014*/ 	.short	0x0160
        /*0016*/ 	.short	0x00a0


	//----- nvinfo : EIATTR_CBANK_PARAM_SIZE
	.align		4
.L_1325:
        /*0018*/ 	.byte	0x03, 0x19
        /*001a*/ 	.short	0x00a0


	//----- nvinfo : EIATTR_KPARAM_INFO
	.align		4
        /*001c*/ 	.byte	0x04, 0x17
        /*001e*/ 	.short	(.L_1327 - .L_1326)
.L_1326:
        /*0020*/ 	.word	0x00000000
        /*0024*/ 	.short	0x0000
        /*0026*/ 	.short	0x0000
        /*0028*/ 	.byte	0x00, 0xf0, 0x81, 0x02


	//----- nvinfo : EIATTR_MAXREG_COUNT
	.align		4
.L_1327:
        /*002c*/ 	.byte	0x03, 0x1b
        /*002e*/ 	.short	0x0060


	//----- nvinfo : EIATTR_NUM_BARRIERS
	.align		4
        /*0030*/ 	.byte	0x02, 0x4c
        /*0032*/ 	.byte	0x01
	.zero		1


	//----- nvinfo : EIATTR_MERCURY_ISA_VERSION
	.align		4
        /*0034*/ 	.byte	0x03, 0x5f
        /*0036*/ 	.short	0x0000


	//----- nvinfo : EIATTR_COOP_GROUP_MASK_REGIDS
	.align		4
        /*0038*/ 	.byte	0x04, 0x29
        /*003a*/ 	.short	(.L_1329 - .L_1328)


	//   ....[0]....
.L_1328:
        /*003c*/ 	.word	0xffffffff


	//   ....[1]....
        /*0040*/ 	.word	0xffffffff


	//   ....[2]....
        /*0044*/ 	.word	0xffffffff


	//   ....[3]....
        /*0048*/ 	.word	0xffffffff


	//   ....[4]....
        /*004c*/ 	.word	0xffffffff


	//   ....[5]....
        /*0050*/ 	.word	0xffffffff


	//   ....[6]....
        /*0054*/ 	.word	0xffffffff


	//   ....[7]....
        /*0058*/ 	.word	0xffffffff


	//   ....[8]....
        /*005c*/ 	.word	0xffffffff


	//   ....[9]....
        /*0060*/ 	.word	0xffffffff


	//----- nvinfo : EIATTR_COOP_GROUP_INSTR_OFFSETS
	.align		4
.L_1329:
        /*0064*/ 	.byte	0x04, 0x28
        /*0066*/ 	.short	(.L_1331 - .L_1330)


	//   ....[0]....
.L_1330:
        /*0068*/ 	.word	0x00000520


	//   ....[1]....
        /*006c*/ 	.word	0x00000530


	//   ....[2]....
        /*0070*/ 	.word	0x00000560


	//   ....[3]....
        /*0074*/ 	.word	0x00000580


	//   ....[4]....
        /*0078*/ 	.word	0x000005b0


	//   ....[5]....
        /*007c*/ 	.word	0x000005d0


	//   ....[6]....
        /*0080*/ 	.word	0x00000600


	//   ....[7]....
        /*0084*/ 	.word	0x00000620


	//   ....[8]....
        /*0088*/ 	.word	0x00000650


	//   ....[9]....
        /*008c*/ 	.word	0x00000670


	//----- nvinfo : EIATTR_EXIT_INSTR_OFFSETS
	.align		4
.L_1331:
        /*0090*/ 	.byte	0x04, 0x1c
        /*0092*/ 	.short	(.L_1333 - .L_1332)


	//   ....[0]....
.L_1332:
        /*0094*/ 	.word	0x00000060


	//   ....[1]....
        /*0098*/ 	.word	0x00001780


	//----- nvinfo : EIATTR_MAX_THREADS
	.align		4
.L_1333:
        /*009c*/ 	.byte	0x04, 0x05
        /*009e*/ 	.short	(.L_1335 - .L_1334)
.L_1334:
        /*00a0*/ 	.word	0x00000280
        /*00a4*/ 	.word	0x00000001
        /*00a8*/ 	.word	0x00000001


	//----- nvinfo : EIATTR_CRS_STACK_SIZE
	.align		4
.L_1335:
        /*00ac*/ 	.byte	0x04, 0x1e
        /*00ae*/ 	.short	(.L_1337 - .L_1336)
.L_1336:
        /*00b0*/ 	.word	0x00000000
.L_1337:


//--------------------- .nv.info._Z35group_norm_nhwc_fwd_one_pass_kernelI11Fp16IOFp32WLi128ELi10ELi640EEv26Group_norm_nhwc_fwd_params --------------------------
	.section	.nv.info._Z35group_norm_nhwc_fwd_one_pass_kernelI11Fp16IOFp32WLi128ELi10ELi640EEv26Group_norm_nhwc_fwd_params,"",@"SHT_CUDA_INFO"
	.sectionflags	@""
	.align	4


	//----- nvinfo : EIATTR_CUDA_API_VERSION
	.align		4
        /*0000*/ 	.byte	0x04, 0x37
        /*0002*/ 	.short	(.L_1339 - .L_1338)
.L_1338:
        /*0004*/ 	.word	0x00000082


	//----- nvinfo : EIATTR_SW2861232_WAR
	.align		4
.L_1339:
        /*0008*/ 	.byte	0x01, 0x35
	.zero		2


	//----- nvinfo : EIATTR_PARAM_CBANK
	.align		4
        /*000c*/ 	.byte	0x04, 0x0a
        /*000e*/ 	.short	(.L_1341 - .L_1340)
	.align		4
.L_1340:
        /*0010*/ 	.word	index@(.nv.constant0._Z35group_norm_nhwc_fwd_one_pass_kernelI11Fp16IOFp32WLi128ELi10ELi640EEv26Group_norm_nhwc_fwd_params)
        /*0014*/ 	.short	0x0160
        /*0016*/ 	.short	0x00a0


	//----- nvinfo : EIATTR_CBANK_PARAM_SIZE
	.align		4
.L_1341:
        /*0018*/ 	.byte	0x03, 0x19
        /*001a*/ 	.short	0x00a0


	//----- nvinfo : EIATTR_KPARAM_INFO
	.align		4
        /*001c*/ 	.byte	0x04, 0x17
        /*001e*/ 	.short	(.L_1343 - .L_1342)
.L_1342:
        /*0020*/ 	.word	0x00000000
        /*0024*/ 	.short	0x0000
        /*0026*/ 	.short	0x0000
        /*0028*/ 	.byte	0x00, 0xf0, 0x81, 0x02


	//----- nvinfo : EIATTR_MAXREG_COUNT
	.align		4
.L_1343:
        /*002c*/ 	.byte	0x03, 0x1b
        /*002e*/ 	.short	0x0060


	//----- nvinfo : EIATTR_NUM_BARRIERS
	.align		4
        /*0030*/ 	.byte	0x02, 0x4c
        /*0032*/ 	.byte	0x01
	.zero		1


	//----- nvinfo : EIATTR_MERCURY_ISA_VERSION
	.align		4
        /*0034*/ 	.byte	0x03, 0x5f
        /*0036*/ 	.short	0x0000


	//----- nvinfo : EIATTR_COOP_GROUP_MASK_REGIDS
	.align		4
        /*0038*/ 	.byte	0x04, 0x29
        /*003a*/ 	.short	(.L_1345 - .L_1344)


	//   ....[0]....
.L_1344:
        /*003c*/ 	.word	0xffffffff


	//   ....[1]....
        /*0040*/ 	.word	0xffffffff


	//   ....[2]....
        /*0044*/ 	.word	0xffffffff


	//   ....[3]....
        /*0048*/ 	.word	0xffffffff


	//   ....[4]....
        /*004c*/ 	.word	0xffffffff


	//   ....[5]....
        /*0050*/ 	.word	0xffffffff


	//   ....[6]....
        /*0054*/ 	.word	0xffffffff


	//   ....[7]....
        /*0058*/ 	.word	0xffffffff


	//   ....[8]....
        /*005c*/ 	.word	0xffffffff


	//   ....[9]....
        /*0060*/ 	.word	0xffffffff


	//----- nvinfo : EIATTR_COOP_GROUP_INSTR_OFFSETS
	.align		4
.L_1345:
        /*0064*/ 	.byte	0x04, 0x28
        /*0066*/ 	.short	(.L_1347 - .L_1346)


	//   ....[0]....
.L_1346:
        /*0068*/ 	.word	0x00000520


	//   ....[1]....
        /*006c*/ 	.word	0x00000530


	//   ....[2]....
        /*0070*/ 	.word	0x00000560


	//   ....[3]....
        /*0074*/ 	.word	0x00000580


	//   ....[4]....
        /*0078*/ 	.word	0x000005b0


	//   ....[5]....
        /*007c*/ 	.word	0x000005d0


	//   ....[6]....
        /*0080*/ 	.word	0x00000600


	//   ....[7]....
        /*0084*/ 	.word	0x00000620


	//   ....[8]....
        /*0088*/ 	.word	0x00000650


	//   ....[9]....
        /*008c*/ 	.word	0x00000670


	//----- nvinfo : EIATTR_EXIT_INSTR_OFFSETS
	.align		4
.L_1347:
        /*0090*/ 	.byte	0x04, 0x1c
        /*0092*/ 	.short	(.L_1349 - .L_1348)


	//   ....[0]....
.L_1348:
        /*0094*/ 	.word	0x00000060


	//   ....[1]....
        /*0098*/ 	.word	0x00001780


	//----- nvinfo : EIATTR_MAX_THREADS
	.align		4
.L_1349:
        /*009c*/ 	.byte	0x04, 0x05
        /*009e*/ 	.short	(.L_1351 - .L_1350)
.L_1350:
        /*00a0*/ 	.word	0x00000280
        /*00a4*/ 	.word	0x00000001
        /*00a8*/ 	.word	0x00000001


	//----- nvinfo : EIATTR_CRS_STACK_SIZE
	.align		4
.L_1351:
        /*00ac*/ 	.byte	0x04, 0x1e
        /*00ae*/ 	.short	(.L_1353 - .L_1352)
.L_1352:
        /*00b0*/ 	.word	0x00000000
.L_1353:


//--------------------- .nv.info._Z35group_norm_nhwc_fwd_one_pass_kernelI11Fp16IOFp32WLi256ELi10ELi640EEv26Group_norm_nhwc_fwd_params --------------------------
	.section	.nv.info._Z35group_norm_nhwc_fwd_one_pass_kernelI11Fp16IOFp32WLi256ELi10ELi640EEv26Group_norm_nhwc_fwd_params,"",@"SHT_CUDA_INFO"
	.sectionflags	@""
	.align	4


	//----- nvinfo : EIATTR_CUDA_API_VERSION
	.align		4
        /*0000*/ 	.byte	0x04, 0x37
        /*0002*/ 	.short	(.L_1355 - .L_1354)
.L_1354:
        /*0004*/ 	.word	0x00000082


	//----- nvinfo : EIATTR_SW2861232_WAR
	.align		4
.L_1355:
        /*0008*/ 	.byte	0x01, 0x35
	.zero		2


	//----- nvinfo : EIATTR_PARAM_CBANK
	.align		4
        /*000c*/ 	.byte	0x04, 0x0a
        /*000e*/ 	.short	(.L_1357 - .L_1356)
	.align		4
.L_1356:
        /*0010*/ 	.word	index@(.nv.constant0._Z35group_norm_nhwc_fwd_one_pass_kernelI11Fp16IOFp32WLi256ELi10ELi640EEv26Group_norm_nhwc_fwd_params)
        /*0014*/ 	.short	0x0160
        /*0016*/ 	.short	0x00a0


	//----- nvinfo : EIATTR_CBANK_PARAM_SIZE
	.align		4
.L_1357:
        /*0018*/ 	.byte	0x03, 0x19
        /*001a*/ 	.short	0x00a0


	//----- nvinfo : EIATTR_KPARAM_INFO
	.align		4
        /*001c*/ 	.byte	0x04, 0x17
        /*001e*/ 	.short	(.L_1359 - .L_1358)
.L_1358:
        /*0020*/ 	.word	0x00000000
        /*0024*/ 	.short	0x0000
        /*0026*/ 	.short	0x0000
        /*0028*/ 	.byte	0x00, 0xf0, 0x81, 0x02


	//----- nvinfo : EIATTR_MAXREG_COUNT
	.align		4
.L_1359:
        /*002c*/ 	.byte	0x03, 0x1b
        /*002e*/ 	.short	0x0060


	//----- nvinfo : EIATTR_NUM_BARRIERS
	.align		4
        /*0030*/ 	.byte	0x02, 0x4c
        /*0032*/ 	.byte	0x01
	.zero		1


	//----- nvinfo : EIATTR_MERCURY_ISA_VERSION
	.align		4
        /*0034*/ 	.byte	0x03, 0x5f
        /*0036*/ 	.short	0x0000


	//----- nvinfo : EIATTR_COOP_GROUP_MASK_REGIDS
	.align		4
        /*0038*/ 	.byte	0x04, 0x29
        /*003a*/ 	.short	(.L_1361 - .L_1360)


	//   ....[0]....
.L_1360:
        /*003c*/ 	.word	0xffffffff


	//   ....[1]....
        /*0040*/ 	.word	0xffffffff


	//   ....[2]....
        /*0044*/ 	.word	0xffffffff


	//   ....[3]....
        /*0048*/ 	.word	0xffffffff


	//   ....[4]....
        /*004c*/ 	.word	0xffffffff


	//   ....[5]....
        /*0050*/ 	.word	0xffffffff


	//   ....[6]....
        /*0054*/ 	.word	0xffffffff


	//   ....[7]....
        /*0058*/ 	.word	0xffffffff


	//   ....[8]....
        /*005c*/ 	.word	0xffffffff


	//   ....[9]....
        /*0060*/ 	.word	0xffffffff


	//----- nvinfo : EIATTR_COOP_GROUP_INSTR_OFFSETS
	.align		4
.L_1361:
        /*0064*/ 	.byte	0x04, 0x28
        /*0066*/ 	.short	(.L_1363 - .L_1362)


	//   ....[0]....
.L_1362:
        /*0068*/ 	.word	0x00000650


	//   ....[1]....
        /*006c*/ 	.word	0x00000660


	//   ....[2]....
        /*0070*/ 	.word	0x00000690


	//   ....[3]....
        /*0074*/ 	.word	0x000006b0


	//   ....[4]....
        /*0078*/ 	.word	0x000006e0


	//   ....[5]....
        /*007c*/ 	.word	0x00000700


	//   ....[6]....
        /*0080*/ 	.word	0x00000730


	//   ....[7]....
        /*0084*/ 	.word	0x00000750


	//   ....[8]....
        /*0088*/ 	.word	0x00000780


	//   ....[9]....
        /*008c*/ 	.word	0x000007a0


	//----- nvinfo : EIATTR_EXIT_INSTR_OFFSETS
	.align		4
.L_1363:
        /*0090*/ 	.byte	0x04, 0x1c
        /*0092*/ 	.short	(.L_1365 - .L_1364)


	//   ....[0]....
.L_1364:
        /*0094*/ 	.word	0x00000060


	//   ....[1]....
        /*0098*/ 	.word	0x00001aa0


	//----- nvinfo : EIATTR_MAX_THREADS
	.align		4
.L_1365:
        /*009c*/ 	.byte	0x04, 0x05
        /*009e*/ 	.short	(.L_1367 - .L_1366)
.L_1366:
        /*00a0*/ 	.word	0x00000280
        /*00a4*/ 	.word	0x00000001
        /*00a8*/ 	.word	0x00000001


	//----- nvinfo : EIATTR_CRS_STACK_SIZE
	.align		4
.L_1367:
        /*00ac*/ 	.byte	0x04, 0x1e
        /*00ae*/ 	.short	(.L_1369 - .L_1368)
.L_1368:
        /*00b0*/ 	.word	0x00000000
.L_1369:


//--------------------- .nv.info._Z35group_norm_nhwc_fwd_one_pass_kernelI11Fp16IOFp32WLi512ELi10ELi640EEv26Group_norm_nhwc_fwd_params --------------------------
	.section	.nv.info._Z35group_norm_nhwc_fwd_one_pass_kernelI11Fp16IOFp32WLi512ELi10ELi640EEv26Group_norm_nhwc_fwd_params,"",@"SHT_CUDA_INFO"
	.sectionflags	@""
	.align	4


	//----- nvinfo : EIATTR_CUDA_API_VERSION
	.align		4
        /*0000*/ 	.byte	0x04, 0x37
        /*0002*/ 	.short	(.L_1371 - .L_1370)
.L_1370:
        /*0004*/ 	.word	0x00000082


	//----- nvinfo : EIATTR_SW2861232_WAR
	.align		4
.L_1371:
        /*0008*/ 	.byte	0x01, 0x35
	.zero		2


	//----- nvinfo : EIATTR_PARAM_CBANK
	.align		4
        /*000c*/ 	.byte	0x04, 0x0a
        /*000e*/ 	.short	(.L_1373 - .L_1372)
	.align		4
.L_1372:
        /*0010*/ 	.word	index@(.nv.constant0._Z35group_norm_nhwc_fwd_one_pass_kernelI11Fp16IOFp32WLi512ELi10ELi640EEv26Group_norm_nhwc_fwd_params)
        /*0014*/ 	.short	0x0160
        /*0016*/ 	.short	0x00a0


	//----- nvinfo : EIATTR_CBANK_PARAM_SIZE
	.align		4
.L_1373:
        /*0018*/ 	.byte	0x03, 0x19
        /*001a*/ 	.short	0x00a0


	//----- nvinfo : EIATTR_KPARAM_INFO
	.align		4
        /*001c*/ 	.byte	0x04, 0x17
        /*001e*/ 	.short	(.L_1375 - .L_1374)
.L_1374:
        /*0020*/ 	.word	0x00000000
        /*0024*/ 	.short	0x0000
        /*0026*/ 	.short	0x0000
        /*0028*/ 	.byte	0x00, 0xf0, 0x81, 0x02


	//----- nvinfo : EIATTR_MAXREG_COUNT
	.align		4
.L_1375:
        /*002c*/ 	.byte	0x03, 0x1b
        /*002e*/ 	.short	0x0060


	//----- nvinfo : EIATTR_NUM_BARRIERS
	.align		4
        /*0030*/ 	.byte	0x02, 0x4c
        /*0032*/ 	.byte	0x01
	.zero		1


	//----- nvinfo : EIATTR_MERCURY_ISA_VERSION
	.align		4
        /*0034*/ 	.byte	0x03, 0x5f
        /*0036*/ 	.short	0x0000


	//----- nvinfo : EIATTR_COOP_GROUP_MASK_REGIDS
	.align		4
        /*0038*/ 	.byte	0x04, 0x29
        /*003a*/ 	.short	(.L_1377 - .L_1376)


	//   ....[0]....
.L_1376:
        /*003c*/ 	.word	0xffffffff


	//   ....[1]....
        /*0040*/ 	.word	0xffffffff


	//   ....[2]....
        /*0044*/ 	.word	0xffffffff


	//   ....[3]....
        /*0048*/ 	.word	0xffffffff


	//   ....[4]....
        /*004c*/ 	.word	0xffffffff


	//   ....[5]....
        /*0050*/ 	.word	0xffffffff


	//   ....[6]....
        /*0054*/ 	.word	0xffffffff


	//   ....[7]....
        /*0058*/ 	.word	0xffffffff


	//   ....[8]....
        /*005c*/ 	.word	0xffffffff


	//   ....[9]....
        /*0060*/ 	.word	0xffffffff


	//----- nvinfo : EIATTR_COOP_GROUP_INSTR_OFFSETS
	.align		4
.L_1377:
        /*0064*/ 	.byte	0x04, 0x28
        /*0066*/ 	.short	(.L_1379 - .L_1378)


	//   ....[0]....
.L_1378:
        /*0068*/ 	.word	0x00000910


	//   ....[1]....
        /*006c*/ 	.word	0x00000920


	//   ....[2]....
        /*0070*/ 	.word	0x00000950


	//   ....[3]....
        /*0074*/ 	.word	0x00000960


	//   ....[4]....
        /*0078*/ 	.word	0x000009a0


	//   ....[5]....
        /*007c*/ 	.word	0x000009b0


	//   ....[6]....
        /*0080*/ 	.word	0x000009f0


	//   ....[7]....
        /*0084*/ 	.word	0x00000a00


	//   ....[8]....
        /*0088*/ 	.word	0x00000a40


	//   ....[9]....
        /*008c*/ 	.word	0x00000a50


	//----- nvinfo : EIATTR_EXIT_INSTR_OFFSETS
	.align		4
.L_1379:
        /*0090*/ 	.byte	0x04, 0x1c
        /*0092*/ 	.short	(.L_1381 - .L_1380)


	//   ....[0]....
.L_1380:
        /*0094*/ 	.word	0x00000060


	//   ....[1]....
        /*0098*/ 	.word	0x000021b0


	//----- nvinfo : EIATTR_MAX_THREADS
	.align		4
.L_1381:
        /*009c*/ 	.byte	0x04, 0x05
        /*009e*/ 	.short	(.L_1383 - .L_1382)
.L_1382:
        /*00a0*/ 	.word	0x00000280
        /*00a4*/ 	.word	0x00000001
        /*00a8*/ 	.word	0x00000001


	//----- nvinfo : EIATTR_CRS_STACK_SIZE
	.align		4
.L_1383:
        /*00ac*/ 	.byte	0x04, 0x1e
        /*00ae*/ 	.short	(.L_1385 - .L_1384)
.L_1384:
        /*00b0*/ 	.word	0x00000000
.L_1385:


//--------------------- .nv.info._Z35group_norm_nhwc_fwd_one_pass_kernelI11Fp16IOBf16WLi64ELi10ELi640EEv26Group_norm_nhwc_fwd_params --------------------------
	.section	.nv.info._Z35group_norm_nhwc_fwd_one_pass_kernelI11Fp16IOBf16WLi64ELi10ELi640EEv26Group_norm_nhwc_fwd_params,"",@"SHT_CUDA_INFO"
	.sectionflags	@""
	.align	4


	//----- nvinfo : EIATTR_CUDA_API_VERSION
	.align		4
        /*0000*/ 	.byte	0x04, 0x37
        /*0002*/ 	.short	(.L_1387 - .L_1386)
.L_1386:
        /*0004*/ 	.word	0x00000082


	//----- nvinfo : EIATTR_SW2861232_WAR
	.align		4
.L_1387:
        /*0008*/ 	.byte	0x01, 0x35
	.zero		2


	//----- nvinfo : EIATTR_PARAM_CBANK
	.align		4
        /*000c*/ 	.byte	0x04, 0x0a
        /*000e*/ 	.short	(.L_1389 - .L_1388)
	.align		4
.L_1388:
        /*0010*/ 	.word	index@(.nv.constant0._Z35group_norm_nhwc_fwd_one_pass_kernelI11Fp16IOBf16WLi64ELi10ELi640EEv26Group_norm_nhwc_fwd_params)
        /*0014*/ 	.short	0x0160
        /*0016*/ 	.short	0x00a0


	//----- nvinfo : EIATTR_CBANK_PARAM_SIZE
	.align		4
.L_1389:
        /*0018*/ 	.byte	0x03, 0x19
        /*001a*/ 	.short	0x00a0


	//----- nvinfo : EIATTR_KPARAM_INFO
	.align		4
        /*001c*/ 	.byte	0x04, 0x17
        /*001e*/ 	.short	(.L_1391 - .L_1390)
.L_1390:
        /*0020*/ 	.word	0x00000000
        /*0024*/ 	.short	0x0000
        /*0026*/ 	.short	0x0000
        /*0028*/ 	.byte	0x00, 0xf0, 0x81, 0x02


	//----- nvinfo : EIATTR_MAXREG_COUNT
	.align		4
.L_1391:
        /*002c*/ 	.byte	0x03, 0x1b
        /*002e*/ 	.short	0x0060


	//----- nvinfo : EIATTR_NUM_BARRIERS
	.align		4
        /*0030*/ 	.byte	0x02, 0x4c
        /*0032*/ 	.byte	0x01
	.zero		1


	//----- nvinfo : EIATTR_MERCURY_ISA_VERSION
	.align		4
        /*0034*/ 	.byte	0x03, 0x5f
        /*0036*/ 	.short	0x0000


	//----- nvinfo : EIATTR_COOP_GROUP_MASK_REGIDS
	.align		4
        /*0038*/ 	.byte	0x04, 0x29
        /*003a*/ 	.short	(.L_1393 - .L_1392)


	//   ....[0]....
.L_1392:
        /*003c*/ 	.word	0xffffffff


	//   ....[1]....
        /*0040*/ 	.word	0xffffffff


	//   ....[2]....
        /*0044*/ 	.word	0xffffffff


	//   ....[3]....
        /*0048*/ 	.word	0xffffffff


	//   ....[4]....
        /*004c*/ 	.word	0xffffffff


	//   ....[5]....
        /*0050*/ 	.word	0xffffffff


	//   ....[6]....
        /*0054*/ 	.word	0xffffffff


	//   ....[7]....
        /*0058*/ 	.word	0xffffffff


	//   ....[8]....
        /*005c*/ 	.word	0xffffffff


	//   ....[9]....
        /*0060*/ 	.word	0xffffffff


	//----- nvinfo : EIATTR_COOP_GROUP_INSTR_OFFSETS
	.align		4
.L_1393:
        /*0064*/ 	.byte	0x04, 0x28
        /*0066*/ 	.short	(.L_1395 - .L_1394)


	//   ....[0]....
.L_1394:
        /*0068*/ 	.word	0x00000520


	//   ....[1]....
        /*006c*/ 	.word	0x00000530


	//   ....[2]....
        /*0070*/ 	.word	0x00000560


	//   ....[3]....
        /*0074*/ 	.word	0x00000580


	//   ....[4]....
        /*0078*/ 	.word	0x000005b0


	//   ....[5]....
        /*007c*/ 	.word	0x000005d0


	//   ....[6]....
        /*0080*/ 	.word	0x00000600


	//   ....[7]....
        /*0084*/ 	.word	0x00000620


	//   ....[8]....
        /*0088*/ 	.word	0x00000650


	//   ....[9]....
        /*008c*/ 	.word	0x00000670


	//----- nvinfo : EIATTR_EXIT_INSTR_OFFSETS
	.align		4
.L_1395:
        /*0090*/ 	.byte	0x04, 0x1c
        /*0092*/ 	.short	(.L_1397 - .L_1396)


	//   ....[0]....
.L_1396:
        /*0094*/ 	.word	0x00000060


	//   ....[1]....
        /*0098*/ 	.word	0x000017c0


	//----- nvinfo : EIATTR_MAX_THREADS
	.align		4
.L_1397:
        /*009c*/ 	.byte	0x04, 0x05
        /*009e*/ 	.short	(.L_1399 - .L_1398)
.L_1398:
        /*00a0*/ 	.word	0x00000280
        /*00a4*/ 	.word	0x00000001
        /*00a8*/ 	.word	0x00000001


	//----- nvinfo : EIATTR_CRS_STACK_SIZE
	.align		4
.L_1399:
        /*00ac*/ 	.byte	0x04, 0x1e
        /*00ae*/ 	.short	(.L_1401 - .L_1400)
.L_1400:
        /*00b0*/ 	.word	0x00000000
.L_1401:


//--------------------- .nv.info._Z35group_norm_nhwc_fwd_one_pass_kernelI11Fp16IOBf16WLi128ELi10ELi640EEv26Group_norm_nhwc_fwd_params --------------------------
	.section	.nv.info._Z35group_norm_nhwc_fwd_one_pass_kernelI11Fp16IOBf16WLi128ELi10ELi640EEv26Group_norm_nhwc_fwd_params,"",@"SHT_CUDA_INFO"
	.sectionflags	@""
	.align	4


	//----- nvinfo : EIATTR_CUDA_API_VERSION
	.align		4
        /*0000*/ 	.byte	0x04, 0x37
        /*0002*/ 	.short	(.L_1403 - .L_1402)
.L_1402:
        /*0004*/ 	.word	0x00000082


	//----- nvinfo : EIATTR_SW2861232_WAR
	.align		4
.L_1403:
        /*0008*/ 	.byte	0x01, 0x35
	.zero		2


	//----- nvinfo : EIATTR_PARAM_CBANK
	.align		4
        /*000c*/ 	.byte	0x04, 0x0a
        /*000e*/ 	.short	(.L_1405 - .L_1404)
	.align		4
.L_1404:
        /*0010*/ 	.word	index@(.nv.constant0._Z35group_norm_nhwc_fwd_one_pass_kernelI11Fp16IOBf16WLi128ELi10ELi640EEv26Group_norm_nhwc_fwd_params)
        /*0014*/ 	.short	0x0160
        /*0016*/ 	.short	0x00a0


	//----- nvinfo : EIATTR_CBANK_PARAM_SIZE
	.align		4
.L_1405:
        /*0018*/ 	.byte	0x03, 0x19
        /*001a*/ 	.short	0x00a0


	//----- nvinfo : EIATTR_KPARAM_INFO
	.align		4
        /*001c*/ 	.byte	0x04, 0x17
        /*001e*/ 	.short	(.L_1407 - .L_1406)
.L_1406:
        /*0020*/ 	.word	0x00000000
        /*0024*/ 	.short	0x0000
        /*0026*/ 	.short	0x0000
        /*0028*/ 	.byte	0x00, 0xf0, 0x81, 0x02


	//----- nvinfo : EIATTR_MAXREG_COUNT
	.align		4
.L_1407:
        /*002c*/ 	.byte	0x03, 0x1b
        /*002e*/ 	.short	0x0060


	//----- nvinfo : EIATTR_NUM_BARRIERS
	.align		4
        /*0030*/ 	.byte	0x02, 0x4c
        /*0032*/ 	.byte	0x01
	.zero		1


	//----- nvinfo : EIATTR_MERCURY_ISA_VERSION
	.align		4
        /*0034*/ 	.byte	0x03, 0x5f
        /*0036*/ 	.short	0x0000


	//----- nvinfo : EIATTR_COOP_GROUP_MASK_REGIDS
	.align		4
        /*0038*/ 	.byte	0x04, 0x29
        /*003a*/ 	.short	(.L_1409 - .L_1408)


	//   ....[0]....
.L_1408:
        /*003c*/ 	.word	0xffffffff


	//   ....[1]....
        /*0040*/ 	.word	0xffffffff


	//   ....[2]....
        /*0044*/ 	.word	0xffffffff


	//   ....[3]....
        /*0048*/ 	.word	0xffffffff


	//   ....[4]....
        /*004c*/ 	.word	0xffffffff


	//   ....[5]....
        /*0050*/ 	.word	0xffffffff


	//   ....[6]....
        /*0054*/ 	.word	0xffffffff


	//   ....[7]....
        /*0058*/ 	.word	0xffffffff


	//   ....[8]....
        /*005c*/ 	.word	0xffffffff


	//   ....[9]....
        /*0060*/ 	.word	0xffffffff


	//----- nvinfo : EIATTR_COOP_GROUP_INSTR_OFFSETS
	.align		4
.L_1409:
        /*0064*/ 	.byte	0x04, 0x28
        /*0066*/ 	.short	(.L_1411 - .L_1410)


	//   ....[0]....
.L_1410:
        /*0068*/ 	.word	0x00000520


	//   ....[1]....
        /*006c*/ 	.word	0x00000530


	//   ....[2]....
        /*0070*/ 	.word	0x00000560


	//   ....[3]....
        /*0074*/ 	.word	0x00000580


	//   ....[4]....
        /*0078*/ 	.word	0x000005b0


	//   ....[5]....
        /*007c*/ 	.word	0x000005d0


	//   ....[6]....
        /*0080*/ 	.word	0x00000600


	//   ....[7]....
        /*0084*/ 	.word	0x00000620


	//   ....[8]....
        /*0088*/ 	.word	0x00000650


	//   ....[9]....
        /*008c*/ 	.word	0x00000670


	//----- nvinfo : EIATTR_EXIT_INSTR_OFFSETS
	.align		4
.L_1411:
        /*0090*/ 	.byte	0x04, 0x1c
        /*0092*/ 	.short	(.L_1413 - .L_1412)


	//   ....[0]....
.L_1412:
        /*0094*/ 	.word	0x00000060


	//   ....[1]....
        /*0098*/ 	.word	0x000017c0


	//----- nvinfo : EIATTR_MAX_THREADS
	.align		4
.L_1413:
        /*009c*/ 	.byte	0x04, 0x05
        /*009e*/ 	.short	(.L_1415 - .L_1414)
.L_1414:
        /*00a0*/ 	.word	0x00000280
        /*00a4*/ 	.word	0x00000001
        /*00a8*/ 	.word	0x00000001


	//----- nvinfo : EIATTR_CRS_STACK_SIZE
	.align		4
.L_1415:
        /*00ac*/ 	.byte	0x04, 0x1e
        /*00ae*/ 	.short	(.L_1417 - .L_1416)
.L_1416:
        /*00b0*/ 	.word	0x00000000
.L_1417:


//--------------------- .nv.info._Z35group_norm_nhwc_fwd_one_pass_kernelI11Fp16IOBf16WLi256ELi10ELi640EEv26Group_norm_nhwc_fwd_params --------------------------
	.section	.nv.info._Z35group_norm_nhwc_fwd_one_pass_kernelI11Fp16IOBf16WLi256ELi10ELi640EEv26Group_norm_nhwc_fwd_params,"",@"SHT_CUDA_INFO"
	.sectionflags	@""
	.align	4


	//----- nvinfo : EIATTR_CUDA_API_VERSION
	.align		4
        /*0000*/ 	.byte	0x04, 0x37
        /*0002*/ 	.short	(.L_1419 - .L_1418)
.L_1418:
        /*0004*/ 	.word	0x00000082


	//----- nvinfo : EIATTR_SW2861232_WAR
	.align		4
.L_1419:
        /*0008*/ 	.byte	0x01, 0x35
	.zero		2


	//----- nvinfo : EIATTR_PARAM_CBANK
	.align		4
        /*000c*/ 	.byte	0x04, 0x0a
        /*000e*/ 	.short	(.L_1421 - .L_1420)
	.align		4
.L_1420:
        /*0010*/ 	.word	index@(.nv.constant0._Z35group_norm_nhwc_fwd_one_pass_kernelI11Fp16IOBf16WLi256ELi10ELi640EEv26Group_norm_nhwc_fwd_params)
        /*0014*/ 	.short	0x0160
        /*0016*/ 	.short	0x00a0


	//----- nvinfo : EIATTR_CBANK_PARAM_SIZE
	.align		4
.L_1421:
        /*0018*/ 	.byte	0x03, 0x19
        /*001a*/ 	.short	0x00a0


	//----- nvinfo : EIATTR_KPARAM_INFO
	.align		4
        /*001c*/ 	.byte	0x04, 0x17
        /*001e*/ 	.short	(.L_1423 - .L_1422)
.L_1422:
        /*0020*/ 	.word	0x00000000
        /*0024*/ 	.short	0x0000
        /*0026*/ 	.short	0x0000
        /*0028*/ 	.byte	0x00, 0xf0, 0x81, 0x02


	//----- nvinfo : EIATTR_MAXREG_COUNT
	.align		4
.L_1423:
        /*002c*/ 	.byte	0x03, 0x1b
        /*002e*/ 	.short	0x0060


	//----- nvinfo : EIATTR_NUM_BARRIERS
	.align		4
        /*0030*/ 	.byte	0x02, 0x4c
        /*0032*/ 	.byte	0x01
	.zero		1


	//----- nvinfo : EIATTR_MERCURY_ISA_VERSION
	.align		4
        /*0034*/ 	.byte	0x03, 0x5f
        /*0036*/ 	.short	0x0000


	//----- nvinfo : EIATTR_COOP_GROUP_MASK_REGIDS
	.align		4
        /*0038*/ 	.byte	0x04, 0x29
        /*003a*/ 	.short	(.L_1425 - .L_1424)


	//   ....[0]....
.L_1424:
        /*003c*/ 	.word	0xffffffff


	//   ....[1]....
        /*0040*/ 	.word	0xffffffff


	//   ....[2]....
        /*0044*/ 	.word	0xffffffff


	//   ....[3]....
        /*0048*/ 	.word	0xffffffff


	//   ....[4]....
        /*004c*/ 	.word	0xffffffff


	//   ....[5]....
        /*0050*/ 	.word	0xffffffff


	//   ....[6]....
        /*0054*/ 	.word	0xffffffff


	//   ....[7]....
        /*0058*/ 	.word	0xffffffff


	//   ....[8]....
        /*005c*/ 	.word	0xffffffff


	//   ....[9]....
        /*0060*/ 	.word	0xffffffff


	//----- nvinfo : EIATTR_COOP_GROUP_INSTR_OFFSETS
	.align		4
.L_1425:
        /*0064*/ 	.byte	0x04, 0x28
        /*0066*/ 	.short	(.L_1427 - .L_1426)


	//   ....[0]....
.L_1426:
        /*0068*/ 	.word	0x00000650


	//   ....[1]....
        /*006c*/ 	.word	0x00000660


	//   ....[2]....
        /*0070*/ 	.word	0x00000690


	//   ....[3]....
        /*0074*/ 	.word	0x000006b0


	//   ....[4]....
        /*0078*/ 	.word	0x000006e0


	//   ....[5]....
        /*007c*/ 	.word	0x00000700


	//   ....[6]....
        /*0080*/ 	.word	0x00000730


	//   ....[7]....
        /*0084*/ 	.word	0x00000750


	//   ....[8]....
        /*0088*/ 	.word	0x00000780


	//   ....[9]....
        /*008c*/ 	.word	0x000007a0


	//----- nvinfo : EIATTR_EXIT_INSTR_OFFSETS
	.align		4
.L_1427:
        /*0090*/ 	.byte	0x04, 0x1c
        /*0092*/ 	.short	(.L_1429 - .L_1428)


	//   ....[0]....
.L_1428:
        /*0094*/ 	.word	0x00000060


	//   ....[1]....
        /*0098*/ 	.word	0x00001ae0


	//----- nvinfo : EIATTR_MAX_THREADS
	.align		4
.L_1429:
        /*009c*/ 	.byte	0x04, 0x05
        /*009e*/ 	.short	(.L_1431 - .L_1430)
.L_1430:
        /*00a0*/ 	.word	0x00000280
        /*00a4*/ 	.word	0x00000001
        /*00a8*/ 	.word	0x00000001


	//----- nvinfo : EIATTR_CRS_STACK_SIZE
	.align		4
.L_1431:
        /*00ac*/ 	.byte	0x04, 0x1e
        /*00ae*/ 	.short	(.L_1433 - .L_1432)
.L_1432:
        /*00b0*/ 	.word	0x00000000
.L_1433:


//--------------------- .nv.info._Z35group_norm_nhwc_fwd_one_pass_kernelI11Fp16IOBf16WLi512ELi10ELi640EEv26Group_norm_nhwc_fwd_params --------------------------
	.section	.nv.info._Z35group_norm_nhwc_fwd_one_pass_kernelI11Fp16IOBf16WLi512ELi10ELi640EEv26Group_norm_nhwc_fwd_params,"",@"SHT_CUDA_INFO"
	.sectionflags	@""
	.align	4


	//----- nvinfo : EIATTR_CUDA_API_VERSION
	.align		4
        /*0000*/ 	.byte	0x04, 0x37
        /*0002*/ 	.short	(.L_1435 - .L_1434)
.L_1434:
        /*0004*/ 	.word	0x00000082


	//----- nvinfo : EIATTR_SW2861232_WAR
	.align		4
.L_1435:
        /*0008*/ 	.byte	0x01, 0x35
	.zero		2


	//----- nvinfo : EIATTR_PARAM_CBANK
	.align		4
        /*000c*/ 	.byte	0x04, 0x0a
        /*000e*/ 	.short	(.L_1437 - .L_1436)
	.align		4
.L_1436:
        /*0010*/ 	.word	index@(.nv.constant0._Z35group_norm_nhwc_fwd_one_pass_kernelI11Fp16IOBf16WLi512ELi10ELi640EEv26Group_norm_nhwc_fwd_params)
        /*0014*/ 	.short	0x0160
        /*0016*/ 	.short	0x00a0


	//----- nvinfo : EIATTR_CBANK_PARAM_SIZE
	.align		4
.L_1437:
        /*0018*/ 	.byte	0x03, 0x19
        /*001a*/ 	.short	0x00a0


	//----- nvinfo : EIATTR_KPARAM_INFO
	.align		4
        /*001c*/ 	.byte	0x04, 0x17
        /*001e*/ 	.short	(.L_1439 - .L_1438)
.L_1438:
        /*0020*/ 	.word	0x00000000
        /*0024*/ 	.short	0x0000
        /*0026*/ 	.short	0x0000
        /*0028*/ 	.byte	0x00, 0xf0, 0x81, 0x02


	//----- nvinfo : EIATTR_MAXREG_COUNT
	.align		4
.L_1439:
        /*002c*/ 	.byte	0x03, 0x1b
        /*002e*/ 	.short	0x0060


	//----- nvinfo : EIATTR_NUM_BARRIERS
	.align		4
        /*0030*/ 	.byte	0x02, 0x4c
        /*0032*/ 	.byte	0x01
	.zero		1


	//----- nvinfo : EIATTR_MERCURY_ISA_VERSION
	.align		4
        /*0034*/ 	.byte	0x03, 0x5f
        /*0036*/ 	.short	0x0000


	//----- nvinfo : EIATTR_COOP_GROUP_MASK_REGIDS
	.align		4
        /*0038*/ 	.byte	0x04, 0x29
        /*003a*/ 	.short	(.L_1441 - .L_1440)


	//   ....[0]....
.L_1440:
        /*003c*/ 	.word	0xffffffff


	//   ....[1]....
        /*0040*/ 	.word	0xffffffff


	//   ....[2]....
        /*0044*/ 	.word	0xffffffff


	//   ....[3]....
        /*0048*/ 	.word	0xffffffff


	//   ....[4]....
        /*004c*/ 	.word	0xffffffff


	//   ....[5]....
        /*0050*/ 	.word	0xffffffff


	//   ....[6]....
        /*0054*/ 	.word	0xffffffff


	//   ....[7]....
        /*0058*/ 	.word	0xffffffff


	//   ....[8]....
        /*005c*/ 	.word	0xffffffff


	//   ....[9]....
        /*0060*/ 	.word	0xffffffff


	//----- nvinfo : EIATTR_COOP_GROUP_INSTR_OFFSETS
	.align		4
.L_1441:
        /*0064*/ 	.byte	0x04, 0x28
        /*0066*/ 	.short	(.L_1443 - .L_1442)


	//   ....[0]....
.L_1442:
        /*0068*/ 	.word	0x00000910


	//   ....[1]....
        /*006c*/ 	.word	0x00000920


	//   ....[2]....
        /*0070*/ 	.word	0x00000950


	//   ....[3]....
        /*0074*/ 	.word	0x00000960


	//   ....[4]....
        /*0078*/ 	.word	0x000009a0


	//   ....[5]....
        /*007c*/ 	.word	0x000009b0


	//   ....[6]....
        /*0080*/ 	.word	0x000009f0


	//   ....[7]....
        /*0084*/ 	.word	0x00000a00


	//   ....[8]....
        /*0088*/ 	.word	0x00000a40


	//   ....[9]....
        /*008c*/ 	.word	0x00000a50


	//----- nvinfo : EIATTR_EXIT_INSTR_OFFSETS
	.align		4
.L_1443:
        /*0090*/ 	.byte	0x04, 0x1c
        /*0092*/ 	.short	(.L_1445 - .L_1444)


	//   ....[0]....
.L_1444:
        /*0094*/ 	.word	0x00000060


	//   ....[1]....
        /*0098*/ 	.word	0x00002210


	//----- nvinfo : EIATTR_MAX_THREADS
	.align		4
.L_1445:
        /*009c*/ 	.byte	0x04, 0x05
        /*009e*/ 	.short	(.L_1447 - .L_1446)
.L_1446:
        /*00a0*/ 	.word	0x00000280
        /*00a4*/ 	.word	0x00000001
        /*00a8*/ 	.word	0x00000001


	//----- nvinfo : EIATTR_CRS_STACK_SIZE
	.align		4
.L_1447:
        /*00ac*/ 	.byte	0x04, 0x1e
        /*00ae*/ 	.short	(.L_1449 - .L_1448)
.L_1448:
        /*00b0*/ 	.word	0x00000000
.L_1449:


//--------------------- .nv.info._Z35group_norm_nhwc_fwd_one_pass_kernelI11Fp16IOFp16WLi64ELi10ELi640EEv26Group_norm_nhwc_fwd_params --------------------------
	.section	.nv.info._Z35group_norm_nhwc_fwd_one_pass_kernelI11Fp16IOFp16WLi64ELi10ELi640EEv26Group_norm_nhwc_fwd_params,"",@"SHT_CUDA_INFO"
	.sectionflags	@""
	.align	4


	//----- nvinfo : EIATTR_CUDA_API_VERSION
	.align		4
        /*0000*/ 	.byte	0x04, 0x37
        /*0002*/ 	.short	(.L_1451 - .L_1450)
.L_1450:
        /*0004*/ 	.word	0x00000082


	//----- nvinfo : EIATTR_SW2861232_WAR
	.align		4
.L_1451:
        /*0008*/ 	.byte	0x01, 0x35
	.zero		2


	//----- nvinfo : EIATTR_PARAM_CBANK
	.align		4
        /*000c*/ 	.byte	0x04, 0x0a
        /*000e*/ 	.short	(.L_1453 - .L_1452)
	.align		4
.L_1452:
        /*0010*/ 	.word	index@(.nv.constant0._Z35group_norm_nhwc_fwd_one_pass_kernelI11Fp16IOFp16WLi64ELi10ELi640EEv26Group_norm_nhwc_fwd_params)
        /*0014*/ 	.short	0x0160
        /*0016*/ 	.short	0x00a0


	//----- nvinfo : EIATTR_CBANK_PARAM_SIZE
	.align		4
.L_1453:
        /*0018*/ 	.byte	0x03, 0x19
        /*001a*/ 	.short	0x00a0


	//----- nvinfo : EIATTR_KPARAM_INFO
	.align		4
        /*001c*/ 	.byte	0x04, 0x17
        /*001e*/ 	.short	(.L_1455 - .L_1454)
.L_1454:
        /*0020*/ 	.word	0x00000000
        /*0024*/ 	.short	0x0000
        /*0026*/ 	.short	0x0000
        /*0028*/ 	.byte	0x00, 0xf0, 0x81, 0x02


	//----- nvinfo : EIATTR_MAXREG_COUNT
	.align		4
.L_1455:
        /*002c*/ 	.byte	0x03, 0x1b
        /*002e*/ 	.short	0x0060


	//----- nvinfo : EIATTR_NUM_BARRIERS
	.align		4
        /*0030*/ 	.byte	0x02, 0x4c
        /*0032*/ 	.byte	0x01
	.zero		1


	//----- nvinfo : EIATTR_MERCURY_ISA_VERSION
	.align		4
        /*0034*/ 	.byte	0x03, 0x5f
        /*0036*/ 	.short	0x0000


	//----- nvinfo : EIATTR_COOP_GROUP_MASK_REGIDS
	.align		4
        /*0038*/ 	.byte	0x04, 0x29
        /*003a*/ 	.short	(.L_1457 - .L_1456)


	//   ....[0]....
.L_1456:
        /*003c*/ 	.word	0xffffffff


	//   ....[1]....
        /*0040*/ 	.word	0xffffffff


	//   ....[2]....
        /*0044*/ 	.word	0xffffffff


	//   ....[3]....
        /*0048*/ 	.word	0xffffffff


	//   ....[4]....
        /*004c*/ 	.word	0xffffffff


	//   ....[5]....
        /*0050*/ 	.word	0xffffffff


	//   ....[6]....
        /*0054*/ 	.word	0xffffffff


	//   ....[7]....
        /*0058*/ 	.word	0xffffffff


	//   ....[8]....
        /*005c*/ 	.word	0xffffffff


	//   ....[9]....
        /*0060*/ 	.word	0xffffffff


	//----- nvinfo : EIATTR_COOP_GROUP_INSTR_OFFSETS
	.align		4
.L_1457:
        /*0064*/ 	.byte	0x04, 0x28
        /*0066*/ 	.short	(.L_1459 - .L_1458)


	//   ....[0]....
.L_1458:
        /*0068*/ 	.word	0x00000520


	//   ....[1]....
        /*006c*/ 	.word	0x00000530


	//   ....[2]....
        /*0070*/ 	.word	0x00000560


	//   ....[3]....
        /*0074*/ 	.word	0x00000580


	//   ....[4]....
        /*0078*/ 	.word	0x000005b0


	//   ....[5]....
        /*007c*/ 	.word	0x000005d0


	//   ....[6]....
        /*0080*/ 	.word	0x00000600


	//   ....[7]....
        /*0084*/ 	.word	0x00000620


	//   ....[8]....
        /*0088*/ 	.word	0x00000650


	//   ....[9]....
        /*008c*/ 	.word	0x00000670


	//----- nvinfo : EIATTR_EXIT_INSTR_OFFSETS
	.align		4
.L_1459:
        /*0090*/ 	.byte	0x04, 0x1c
        /*0092*/ 	.short	(.L_1461 - .L_1460)


	//   ....[0]....
.L_1460:
        /*0094*/ 	.word	0x00000060


	//   ....[1]....
        /*0098*/ 	.word	0x000017c0


	//----- nvinfo : EIATTR_MAX_THREADS
	.align		4
.L_1461:
        /*009c*/ 	.byte	0x04, 0x05
        /*009e*/ 	.short	(.L_1463 - .L_1462)
.L_1462:
        /*00a0*/ 	.word	0x00000280
        /*00a4*/ 	.word	0x00000001
        /*00a8*/ 	.word	0x00000001


	//----- nvinfo : EIATTR_CRS_STACK_SIZE
	.align		4
.L_1463:
        /*00ac*/ 	.byte	0x04, 0x1e
        /*00ae*/ 	.short	(.L_1465 - .L_1464)
.L_1464:
        /*00b0*/ 	.word	0x00000000
.L_1465:


//--------------------- .nv.info._Z35group_norm_nhwc_fwd_one_pass_kernelI11Fp16IOFp16WLi128ELi10ELi640EEv26Group_norm_nhwc_fwd_params --------------------------
	.section	.nv.info._Z35group_norm_nhwc_fwd_one_pass_kernelI11Fp16IOFp16WLi128ELi10ELi640EEv26Group_norm_nhwc_fwd_params,"",@"SHT_CUDA_INFO"
	.sectionflags	@""
	.align	4


	//----- nvinfo : EIATTR_CUDA_API_VERSION
	.align		4
        /*0000*/ 	.byte	0x04, 0x37
        /*0002*/ 	.short	(.L_1467 - .L_1466)
.L_1466:
        /*0004*/ 	.word	0x00000082


	//----- nvinfo : EIATTR_SW2861232_WAR
	.align		4
.L_1467:
        /*0008*/ 	.byte	0x01, 0x35
	.zero		2


	//----- nvinfo : EIATTR_PARAM_CBANK
	.align		4
        /*000c*/ 	.byte	0x04, 0x0a
        /*000e*/ 	.short	(.L_1469 - .L_1468)
	.align		4
.L_1468:
        /*0010*/ 	.word	index@(.nv.constant0._Z35group_norm_nhwc_fwd_one_pass_kernelI11Fp16IOFp16WLi128ELi10ELi640EEv26Group_norm_nhwc_fwd_params)
        /*0014*/ 	.short	0x0160
        /*0016*/ 	.short	0x00a0


	//----- nvinfo : EIATTR_CBANK_PARAM_SIZE
	.align		4
.L_1469:
        /*0018*/ 	.byte	0x03, 0x19
        /*001a*/ 	.short	0x00a0


	//----- nvinfo : EIATTR_KPARAM_INFO
	.align		4
        /*001c*/ 	.byte	0x04, 0x17
        /*001e*/ 	.short	(.L_1471 - .L_1470)
.L_1470:
        /*0020*/ 	.word	0x00000000
        /*0024*/ 	.short	0x0000
        /*0026*/ 	.short	0x0000
        /*0028*/ 	.byte	0x00, 0xf0, 0x81, 0x02


	//----- nvinfo : EIATTR_MAXREG_COUNT
	.align		4
.L_1471:
        /*002c*/ 	.byte	0x03, 0x1b
        /*002e*/ 	.short	0x0060


	//----- nvinfo : EIATTR_NUM_BARRIERS
	.align		4
        /*0030*/ 	.byte	0x02, 0x4c
        /*0032*/ 	.byte	0x01
	.zero		1


	//----- nvinfo : EIATTR_MERCURY_ISA_VERSION
	.align		4
        /*0034*/ 	.byte	0x03, 0x5f
        /*0036*/ 	.short	0x0000


	//----- nvinfo : EIATTR_COOP_GROUP_MASK_REGIDS
	.align		4
        /*0038*/ 	.byte	0x04, 0x29
        /*003a*/ 	.short	(.L_1473 - .L_1472)


	//   ....[0]....
.L_1472:
        /*003c*/ 	.word	0xffffffff


	//   ....[1]....
        /*0040*/ 	.word	0xffffffff


	//   ....[2]....
        /*0044*/ 	.word	0xffffffff


	//   ....[3]....
        /*0048*/ 	.word	0xffffffff


	//   ....[4]....
        /*004c*/ 	.word	0xffffffff


	//   ....[5]....
        /*0050*/ 	.word	0xffffffff


	//   ....[6]....
        /*0054*/ 	.word	0xffffffff


	//   ....[7]....
        /*0058*/ 	.word	0xffffffff


	//   ....[8]....
        /*005c*/ 	.word	0xffffffff


	//   ....[9]....
        /*0060*/ 	.word	0xffffffff


	//----- nvinfo : EIATTR_COOP_GROUP_INSTR_OFFSETS
	.align		4
.L_1473:
        /*0064*/ 	.byte	0x04, 0x28
        /*0066*/ 	.short	(.L_1475 - .L_1474)


	//   ....[0]....
.L_1474:
        /*0068*/ 	.word	0x00000520


	//   ....[1]....
        /*006c*/ 	.word	0x00000530


	//   ....[2]....
        /*0070*/ 	.word	0x00000560


	//   ....[3]....
        /*0074*/ 	.word	0x00000580


	//   ....[4]....
        /*0078*/ 	.word	0x000005b0


	//   ....[5]....
        /*007c*/ 	.word	0x000005d0


	//   ....[6]....
        /*0080*/ 	.word	0x00000600


	//   ....[7]....
        /*0084*/ 	.word	0x00000620


	//   ....[8]....
        /*0088*/ 	.word	0x00000650


	//   ....[9]....
        /*008c*/ 	.word	0x00000670


	//----- nvinfo : EIATTR_EXIT_INSTR_OFFSETS
	.align		4
.L_1475:
        /*0090*/ 	.byte	0x04, 0x1c
        /*0092*/ 	.short	(.L_1477 - .L_1476)


	//   ....[0]....
.L_1476:
        /*0094*/ 	.word	0x00000060


	//   ....[1]....
        /*0098*/ 	.word	0x000017c0


	//----- nvinfo : EIATTR_MAX_THREADS
	.align		4
.L_1477:
        /*009c*/ 	.byte	0x04, 0x05
        /*009e*/ 	.short	(.L_1479 - .L_1478)
.L_1478:
        /*00a0*/ 	.word	0x00000280
        /*00a4*/ 	.word	0x00000001
        /*00a8*/ 	.word	0x00000001


	//----- nvinfo : EIATTR_CRS_STACK_SIZE
	.align		4
.L_1479:
        /*00ac*/ 	.byte	0x04, 0x1e
        /*00ae*/ 	.short	(.L_1481 - .L_1480)
.L_1480:
        /*00b0*/ 	.word	0x00000000
.L_1481:


//--------------------- .nv.info._Z35group_norm_nhwc_fwd_one_pass_kernelI11Fp16IOFp16WLi256ELi10ELi640EEv26Group_norm_nhwc_fwd_params --------------------------
	.section	.nv.info._Z35group_norm_nhwc_fwd_one_pass_kernelI11Fp16IOFp16WLi256ELi10ELi640EEv26Group_norm_nhwc_fwd_params,"",@"SHT_CUDA_INFO"
	.sectionflags	@""
	.align	4


	//----- nvinfo : EIATTR_CUDA_API_VERSION
	.align		4
        /*0000*/ 	.byte	0x04, 0x37
        /*0002*/ 	.short	(.L_1483 - .L_1482)
.L_1482:
        /*0004*/ 	.word	0x00000082


	//----- nvinfo : EIATTR_SW2861232_WAR
	.align		4
.L_1483:
        /*0008*/ 	.byte	0x01, 0x35
	.zero		2


	//----- nvinfo : EIATTR_PARAM_CBANK
	.align		4
        /*000c*/ 	.byte	0x04, 0x0a
        /*000e*/ 	.short	(.L_1485 - .L_1484)
	.align		4
.L_1484:
        /*0010*/ 	.word	index@(.nv.constant0._Z35group_norm_nhwc_fwd_one_pass_kernelI11Fp16IOFp16WLi256ELi10ELi640EEv26Group_norm_nhwc_fwd_params)
        /*0014*/ 	.short	0x0160
        /*0016*/ 	.short	0x00a0


	//----- nvinfo : EIATTR_CBANK_PARAM_SIZE
	.align		4
.L_1485:
        /*0018*/ 	.byte	0x03, 0x19
        /*001a*/ 	.short	0x00a0


	//----- nvinfo : EIATTR_KPARAM_INFO
	.align		4
        /*001c*/ 	.byte	0x04, 0x17
        /*001e*/ 	.short	(.L_1487 - .L_1486)
.L_1486:
        /*0020*/ 	.word	0x00000000
        /*0024*/ 	.short	0x0000
        /*0026*/ 	.short	0x0000
        /*0028*/ 	.byte	0x00, 0xf0, 0x81, 0x02


	//----- nvinfo : EIATTR_MAXREG_COUNT
	.align		4
.L_1487:
        /*002c*/ 	.byte	0x03, 0x1b
        /*002e*/ 	.short	0x0060


	//----- nvinfo : EIATTR_NUM_BARRIERS
	.align		4
        /*0030*/ 	.byte	0x02, 0x4c
        /*0032*/ 	.byte	0x01
	.zero		1


	//----- nvinfo : EIATTR_MERCURY_ISA_VERSION
	.align		4
        /*0034*/ 	.byte	0x03, 0x5f
        /*0036*/ 	.short	0x0000


	//----- nvinfo : EIATTR_COOP_GROUP_MASK_REGIDS
	.align		4
        /*0038*/ 	.byte	0x04, 0x29
        /*003a*/ 	.short	(.L_1489 - .L_1488)


	//   ....[0]....
.L_1488:
        /*003c*/ 	.word	0xffffffff


	//   ....[1]....
        /*0040*/ 	.word	0xffffffff


	//   ....[2]....
        /*0044*/ 	.word	0xffffffff


	//   ....[3]....
        /*0048*/ 	.word	0xffffffff


	//   ....[4]....
        /*004c*/ 	.word	0xffffffff


	//   ....[5]....
        /*0050*/ 	.word	0xffffffff


	//   ....[6]....
        /*0054*/ 	.word	0xffffffff


	//   ....[7]....
        /*0058*/ 	.word	0xffffffff


	//   ....[8]....
        /*005c*/ 	.word	0xffffffff


	//   ....[9]....
        /*0060*/ 	.word	0xffffffff


	//----- nvinfo : EIATTR_COOP_GROUP_INSTR_OFFSETS
	.align		4
.L_1489:
        /*0064*/ 	.byte	0x04, 0x28
        /*0066*/ 	.short	(.L_1491 - .L_1490)


	//   ....[0]....
.L_1490:
        /*0068*/ 	.word	0x00000650


	//   ....[1]....
        /*006c*/ 	.word	0x00000660


	//   ....[2]....
        /*0070*/ 	.word	0x00000690


	//   ....[3]....
        /*0074*/ 	.word	0x000006b0


	//   ....[4]....
        /*0078*/ 	.word	0x000006e0


	//   ....[5]....
        /*007c*/ 	.word	0x00000700


	//   ....[6]....
        /*0080*/ 	.word	0x00000730


	//   ....[7]....
        /*0084*/ 	.word	0x00000750


	//   ....[8]....
        /*0088*/ 	.word	0x00000780


	//   ....[9]....
        /*008c*/ 	.word	0x000007a0


	//----- nvinfo : EIATTR_EXIT_INSTR_OFFSETS
	.align		4
.L_1491:
        /*0090*/ 	.byte	0x04, 0x1c
        /*0092*/ 	.short	(.L_1493 - .L_1492)


	//   ....[0]....
.L_1492:
        /*0094*/ 	.word	0x00000060


	//   ....[1]....
        /*0098*/ 	.word	0x00001ae0


	//----- nvinfo : EIATTR_MAX_THREADS
	.align		4
.L_1493:
        /*009c*/ 	.byte	0x04, 0x05
        /*009e*/ 	.short	(.L_1495 - .L_1494)
.L_1494:
        /*00a0*/ 	.word	0x00000280
        /*00a4*/ 	.word	0x00000001
        /*00a8*/ 	.word	0x00000001


	//----- nvinfo : EIATTR_CRS_STACK_SIZE
	.align		4
.L_1495:
        /*00ac*/ 	.byte	0x04, 0x1e
        /*00ae*/ 	.short	(.L_1497 - .L_1496)
.L_1496:
        /*00b0*/ 	.word	0x00000000
.L_1497:


//--------------------- .nv.info._Z35group_norm_nhwc_fwd_one_pass_kernelI11Fp16IOFp16WLi512ELi10ELi640EEv26Group_norm_nhwc_fwd_params --------------------------
	.section	.nv.info._Z35group_norm_nhwc_fwd_one_pass_kernelI11Fp16IOFp16WLi512ELi10ELi640EEv26Group_norm_nhwc_fwd_params,"",@"SHT_CUDA_INFO"
	.sectionflags	@""
	.align	4


	//----- nvinfo : EIATTR_CUDA_API_VERSION
	.align		4
        /*0000*/ 	.byte	0x04, 0x37
        /*0002*/ 	.short	(.L_1499 - .L_1498)
.L_1498:
        /*0004*/ 	.word	0x00000082


	//----- nvinfo : EIATTR_SW2861232_WAR
	.align		4
.L_1499:
        /*0008*/ 	.byte	0x01, 0x35
	.zero		2


	//----- nvinfo : EIATTR_PARAM_CBANK
	.align		4
        /*000c*/ 	.byte	0x04, 0x0a
        /*000e*/ 	.short	(.L_1501 - .L_1500)
	.align		4
.L_1500:
        /*0010*/ 	.word	index@(.nv.constant0._Z35group_norm_nhwc_fwd_one_pass_kernelI11Fp16IOFp16WLi512ELi10ELi640EEv26Group_norm_nhwc_fwd_params)
        /*0014*/ 	.short	0x0160
        /*0016*/ 	.short	0x00a0


	//----- nvinfo : EIATTR_CBANK_PARAM_SIZE
	.align		4
.L_1501:
        /*0018*/ 	.byte	0x03, 0x19
        /*001a*/ 	.short	0x00a0


	//----- nvinfo : EIATTR_KPARAM_INFO
	.align		4
        /*001c*/ 	.byte	0x04, 0x17
        /*001e*/ 	.short	(.L_1503 - .L_1502)
.L_1502:
        /*0020*/ 	.word	0x00000000
        /*0024*/ 	.short	0x0000
        /*0026*/ 	.short	0x0000
        /*0028*/ 	.byte	0x00, 0xf0, 0x81, 0x02


	//----- nvinfo : EIATTR_MAXREG_COUNT
	.align		4
.L_1503:
        /*002c*/ 	.byte	0x03, 0x1b
        /*002e*/ 	.short	0x0060


	//----- nvinfo : EIATTR_NUM_BARRIERS
	.align		4
        /*0030*/ 	.byte	0x02, 0x4c
        /*0032*/ 	.byte	0x01
	.zero		1


	//----- nvinfo : EIATTR_MERCURY_ISA_VERSION
	.align		4
        /*0034*/ 	.byte	0x03, 0x5f
        /*0036*/ 	.short	0x0000


	//----- nvinfo : EIATTR_COOP_GROUP_MASK_REGIDS
	.align		4
        /*0038*/ 	.byte	0x04, 0x29
        /*003a*/ 	.short	(.L_1505 - .L_1504)


	//   ....[0]....
.L_1504:
        /*003c*/ 	.word	0xffffffff


	//   ....[1]....
        /*0040*/ 	.word	0xffffffff


	//   ....[2]....
        /*0044*/ 	.word	0xffffffff


	//   ....[3]....
        /*0048*/ 	.word	0xffffffff


	//   ....[4]....
        /*004c*/ 	.word	0xffffffff


	//   ....[5]....
        /*0050*/ 	.word	0xffffffff


	//   ....[6]....
        /*0054*/ 	.word	0xffffffff


	//   ....[7]....
        /*0058*/ 	.word	0xffffffff


	//   ....[8]....
        /*005c*/ 	.word	0xffffffff


	//   ....[9]....
        /*0060*/ 	.word	0xffffffff


	//----- nvinfo : EIATTR_COOP_GROUP_INSTR_OFFSETS
	.align		4
.L_1505:
        /*0064*/ 	.byte	0x04, 0x28
        /*0066*/ 	.short	(.L_1507 - .L_1506)


	//   ....[0]....
.L_1506:
        /*0068*/ 	.word	0x00000910


	//   ....[1]....
        /*006c*/ 	.word	0x00000920


	//   ....[2]....
        /*0070*/ 	.word	0x00000950


	//   ....[3]....
        /*0074*/ 	.word	0x00000960


	//   ....[4]....
        /*0078*/ 	.word	0x000009a0


	//   ....[5]....
        /*007c*/ 	.word	0x000009b0


	//   ....[6]....
        /*0080*/ 	.word	0x000009f0


	//   ....[7]....
        /*0084*/ 	.word	0x00000a00


	//   ....[8]....
        /*0088*/ 	.word	0x00000a40


	//   ....[9]....
        /*008c*/ 	.word	0x00000a50


	//----- nvinfo : EIATTR_EXIT_INSTR_OFFSETS
	.align		4
.L_1507:
        /*0090*/ 	.byte	0x04, 0x1c
        /*0092*/ 	.short	(.L_1509 - .L_1508)


	//   ....[0]....
.L_1508:
        /*0094*/ 	.word	0x00000060


	//   ....[1]....
        /*0098*/ 	.word	0x00002210


	//----- nvinfo : EIATTR_MAX_THREADS
	.align		4
.L_1509:
        /*009c*/ 	.byte	0x04, 0x05
        /*009e*/ 	.short	(.L_1511 - .L_1510)
.L_1510:
        /*00a0*/ 	.word	0x00000280
        /*00a4*/ 	.word	0x00000001
        /*00a8*/ 	.word	0x00000001


	//----- nvinfo : EIATTR_CRS_STACK_SIZE
	.align		4
.L_1511:
        /*00ac*/ 	.byte	0x04, 0x1e
        /*00ae*/ 	.short	(.L_1513 - .L_1512)
.L_1512:
        /*00b0*/ 	.word	0x00000000
.L_1513:


//--------------------- .nv.info._Z35group_norm_nhwc_fwd_one_pass_kernelI11Fp32IOFp32WLi64ELi10ELi640EEv26Group_norm_nhwc_fwd_params --------------------------
	.section	.nv.info._Z35group_norm_nhwc_fwd_one_pass_kernelI11Fp32IOFp32WLi64ELi10ELi640EEv26Group_norm_nhwc_fwd_params,"",@"SHT_CUDA_INFO"
	.sectionflags	@""
	.align	4


	//----- nvinfo : EIATTR_CUDA_API_VERSION
	.align		4
        /*0000*/ 	.byte	0x04, 0x37
        /*0002*/ 	.short	(.L_1515 - .L_1514)
.L_1514:
        /*0004*/ 	.word	0x00000082


	//----- nvinfo : EIATTR_SW2861232_WAR
	.align		4
.L_1515:
        /*0008*/ 	.byte	0x01, 0x35
	.zero		2


	//----- nvinfo : EIATTR_PARAM_CBANK
	.align		4
        /*000c*/ 	.byte	0x04, 0x0a
        /*000e*/ 	.short	(.L_1517 - .L_1516)
	.align		4
.L_1516:
        /*0010*/ 	.word	index@(.nv.constant0._Z35group_norm_nhwc_fwd_one_pass_kernelI11Fp32IOFp32WLi64ELi10ELi640EEv26Group_norm_nhwc_fwd_params)
        /*0014*/ 	.short	0x0160
        /*0016*/ 	.short	0x00a0


	//----- nvinfo : EIATTR_CBANK_PARAM_SIZE
	.align		4
.L_1517:
        /*0018*/ 	.byte	0x03, 0x19
        /*001a*/ 	.short	0x00a0


	//----- nvinfo : EIATTR_KPARAM_INFO
	.align		4
        /*001c*/ 	.byte	0x04, 0x17
        /*001e*/ 	.short	(.L_1519 - .L_1518)
.L_1518:
        /*0020*/ 	.word	0x00000000
        /*0024*/ 	.short	0x0000
        /*0026*/ 	.short	0x0000
        /*0028*/ 	.byte	0x00, 0xf0, 0x81, 0x02


	//----- nvinfo : EIATTR_MAXREG_COUNT
	.align		4
.L_1519:
        /*002c*/ 	.byte	0x03, 0x1b
        /*002e*/ 	.short	0x0060


	//----- nvinfo : EIATTR_NUM_BARRIERS
	.align		4
        /*0030*/ 	.byte	0x02, 0x4c
        /*0032*/ 	.byte	0x01
	.zero		1


	//----- nvinfo : EIATTR_MERCURY_ISA_VERSION
	.align		4
        /*0034*/ 	.byte	0x03, 0x5f
        /*0036*/ 	.short	0x0000


	//----- nvinfo : EIATTR_COOP_GROUP_MASK_REGIDS
	.align		4
        /*0038*/ 	.byte	0x04, 0x29
        /*003a*/ 	.short	(.L_1521 - .L_1520)


	//   ....[0]....
.L_1520:
        /*003c*/ 	.word	0xffffffff


	//   ....[1]....
        /*0040*/ 	.word	0xffffffff


	//   ....[2]....
        /*0044*/ 	.word	0xffffffff


	//   ....[3]....
        /*0048*/ 	.word	0xffffffff


	//   ....[4]....
        /*004c*/ 	.word	0xffffffff


	//   ....[5]....
        /*0050*/ 	.word	0xffffffff


	//   ....[6]....
        /*0054*/ 	.word	0xffffffff


	//   ....[7]....
        /*0058*/ 	.word	0xffffffff


	//   ....[8]....
        /*005c*/ 	.word	0xffffffff


	//   ....[9]....
        /*0060*/ 	.word	0xffffffff


	//----- nvinfo : EIATTR_COOP_GROUP_INSTR_OFFSETS
	.align		4
.L_1521:
        /*0064*/ 	.byte	0x04, 0x28
        /*0066*/ 	.short	(.L_1523 - .L_1522)


	//   ....[0]....
.L_1522:
        /*0068*/ 	.word	0x000004e0


	//   ....[1]....
        /*006c*/ 	.word	0x000004f0


	//   ....[2]....
        /*0070*/ 	.word	0x00000520


	//   ....[3]....
        /*0074*/ 	.word	0x00000540


	//   ....[4]....
        /*0078*/ 	.word	0x00000570


	//   ....[5]....
        /*007c*/ 	.word	0x00000590


	//   ....[6]....
        /*0080*/ 	.word	0x000005c0


	//   ....[7]....
        /*0084*/ 	.word	0x000005e0


	//   ....[8]....
        /*0088*/ 	.word	0x00000610


	//   ....[9]....
        /*008c*/ 	.word	0x00000630


	//----- nvinfo : EIATTR_EXIT_INSTR_OFFSETS
	.align		4
.L_1523:
        /*0090*/ 	.byte	0x04, 0x1c
        /*0092*/ 	.short	(.L_1525 - .L_1524)


	//   ....[0]....
.L_1524:
        /*0094*/ 	.word	0x00000060


	//   ....[1]....
        /*0098*/ 	.word	0x000016f0


	//----- nvinfo : EIATTR_MAX_THREADS
	.align		4
.L_1525:
        /*009c*/ 	.byte	0x04, 0x05
        /*009e*/ 	.short	(.L_1527 - .L_1526)
.L_1526:
        /*00a0*/ 	.word	0x00000280
        /*00a4*/ 	.word	0x00000001
        /*00a8*/ 	.word	0x00000001


	//----- nvinfo : EIATTR_CRS_STACK_SIZE
	.align		4
.L_1527:
        /*00ac*/ 	.byte	0x04, 0x1e
        /*00ae*/ 	.short	(.L_1529 - .L_1528)
.L_1528:
        /*00b0*/ 	.word	0x00000000
.L_1529:


//--------------------- .nv.info._Z35group_norm_nhwc_fwd_one_pass_kernelI11Fp32IOFp32WLi128ELi10ELi640EEv26Group_norm_nhwc_fwd_params --------------------------
	.section	.nv.info._Z35group_norm_nhwc_fwd_one_pass_kernelI11Fp32IOFp32WLi128ELi10ELi640EEv26Group_norm_nhwc_fwd_params,"",@"SHT_CUDA_INFO"
	.sectionflags	@""
	.align	4


	//----- nvinfo : EIATTR_CUDA_API_VERSION
	.align		4
        /*0000*/ 	.byte	0x04, 0x37
        /*0002*/ 	.short	(.L_1531 - .L_1530)
.L_1530:
        /*0004*/ 	.word	0x00000082


	//----- nvinfo : EIATTR_SW2861232_WAR
	.align		4
.L_1531:
        /*0008*/ 	.byte	0x01, 0x35
	.zero		2


	//----- nvinfo : EIATTR_PARAM_CBANK
	.align		4
        /*000c*/ 	.byte	0x04, 0x0a
        /*000e*/ 	.short	(.L_1533 - .L_1532)
	.align		4
.L_1532:
        /*0010*/ 	.word	index@(.nv.constant0._Z35group_norm_nhwc_fwd_one_pass_kernelI11Fp32IOFp32WLi128ELi10ELi640EEv26Group_norm_nhwc_fwd_params)
        /*0014*/ 	.short	0x0160
        /*0016*/ 	.short	0x00a0


	//----- nvinfo : EIATTR_CBANK_PARAM_SIZE
	.align		4
.L_1533:
        /*0018*/ 	.byte	0x03, 0x19
        /*001a*/ 	.short	0x00a0


	//----- nvinfo : EIATTR_KPARAM_INFO
	.align		4
        /*001c*/ 	.byte	0x04, 0x17
        /*001e*/ 	.short	(.L_1535 - .L_1534)
.L_1534:
        /*0020*/ 	.word	0x00000000
        /*0024*/ 	.short	0x0000
        /*0026*/ 	.short	0x0000
        /*0028*/ 	.byte	0x00, 0xf0, 0x81, 0x02


	//----- nvinfo : EIATTR_MAXREG_COUNT
	.align		4
.L_1535:
        /*002c*/ 	.byte	0x03, 0x1b
        /*002e*/ 	.short	0x0060


	//----- nvinfo : EIATTR_NUM_BARRIERS
	.align		4
        /*0030*/ 	.byte	0x02, 0x4c
        /*0032*/ 	.byte	0x01
	.zero		1


	//----- nvinfo : EIATTR_MERCURY_ISA_VERSION
	.align		4
        /*0034*/ 	.byte	0x03, 0x5f
        /*0036*/ 	.short	0x0000


	//----- nvinfo : EIATTR_COOP_GROUP_MASK_REGIDS
	.align		4
        /*0038*/ 	.byte	0x04, 0x29
        /*003a*/ 	.short	(.L_1537 - .L_1536)


	//   ....[0]....
.L_1536:
        /*003c*/ 	.word	0xffffffff


	//   ....[1]....
        /*0040*/ 	.word	0xffffffff


	//   ....[2]....
        /*0044*/ 	.word	0xffffffff


	//   ....[3]....
        /*0048*/ 	.word	0xffffffff


	//   ....[4]....
        /*004c*/ 	.word	0xffffffff


	//   ....[5]....
        /*0050*/ 	.word	0xffffffff


	//   ....[6]....
        /*0054*/ 	.word	0xffffffff


	//   ....[7]....
        /*0058*/ 	.word	0xffffffff


	//   ....[8]....
        /*005c*/ 	.word	0xffffffff


	//   ....[9]....
        /*0060*/ 	.word	0xffffffff


	//----- nvinfo : EIATTR_COOP_GROUP_INSTR_OFFSETS
	.align		4
.L_1537:
        /*0064*/ 	.byte	0x04, 0x28
        /*0066*/ 	.short	(.L_1539 - .L_1538)


	//   ....[0]....
.L_1538:
        /*0068*/ 	.word	0x000004e0


	//   ....[1]....
        /*006c*/ 	.word	0x000004f0


	//   ....[2]....
        /*0070*/ 	.word	0x00000520


	//   ....[3]....
        /*0074*/ 	.word	0x00000540


	//   ....[4]....
        /*0078*/ 	.word	0x00000570


	//   ....[5]....
        /*007c*/ 	.word	0x00000590


	//   ....[6]....
        /*0080*/ 	.word	0x000005c0


	//   ....[7]....
        /*0084*/ 	.word	0x000005e0


	//   ....[8]....
        /*0088*/ 	.word	0x00000610


	//   ....[9]....
        /*008c*/ 	.word	0x00000630


	//----- nvinfo : EIATTR_EXIT_INSTR_OFFSETS
	.align		4
.L_1539:
        /*0090*/ 	.byte	0x04, 0x1c
        /*0092*/ 	.short	(.L_1541 - .L_1540)


	//   ....[0]....
.L_1540:
        /*0094*/ 	.word	0x00000060


	//   ....[1]....
        /*0098*/ 	.word	0x000016f0


	//----- nvinfo : EIATTR_MAX_THREADS
	.align		4
.L_1541:
        /*009c*/ 	.byte	0x04, 0x05
        /*009e*/ 	.short	(.L_1543 - .L_1542)
.L_1542:
        /*00a0*/ 	.word	0x00000280
        /*00a4*/ 	.word	0x00000001
        /*00a8*/ 	.word	0x00000001


	//----- nvinfo : EIATTR_CRS_STACK_SIZE
	.align		4
.L_1543:
        /*00ac*/ 	.byte	0x04, 0x1e
        /*00ae*/ 	.short	(.L_1545 - .L_1544)
.L_1544:
        /*00b0*/ 	.word	0x00000000
.L_1545:


//--------------------- .nv.info._Z35group_norm_nhwc_fwd_one_pass_kernelI11Fp32IOFp32WLi256ELi10ELi640EEv26Group_norm_nhwc_fwd_params --------------------------
	.section	.nv.info._Z35group_norm_nhwc_fwd_one_pass_kernelI11Fp32IOFp32WLi256ELi10ELi640EEv26Group_norm_nhwc_fwd_params,"",@"SHT_CUDA_INFO"
	.sectionflags	@""
	.align	4


	//----- nvinfo : EIATTR_CUDA_API_VERSION
	.align		4
        /*0000*/ 	.byte	0x04, 0x37
        /*0002*/ 	.short	(.L_1547 - .L_1546)
.L_1546:
        /*0004*/ 	.word	0x00000082


	//----- nvinfo : EIATTR_SW2861232_WAR
	.align		4
.L_1547:
        /*0008*/ 	.byte	0x01, 0x35
	.zero		2


	//----- nvinfo : EIATTR_PARAM_CBANK
	.align		4
        /*000c*/ 	.byte	0x04, 0x0a
        /*000e*/ 	.short	(.L_1549 - .L_1548)
	.align		4
.L_1548:
        /*0010*/ 	.word	index@(.nv.constant0._Z35group_norm_nhwc_fwd_one_pass_kernelI11Fp32IOFp32WLi256ELi10ELi640EEv26Group_norm_nhwc_fwd_params)
        /*0014*/ 	.short	0x0160
        /*0016*/ 	.short	0x00a0


	//----- nvinfo : EIATTR_CBANK_PARAM_SIZE
	.align		4
.L_1549:
        /*0018*/ 	.byte	0x03, 0x19
        /*001a*/ 	.short	0x00a0


	//----- nvinfo : EIATTR_KPARAM_INFO
	.align		4
        /*001c*/ 	.byte	0x04, 0x17
        /*001e*/ 	.short	(.L_1551 - .L_1550)
.L_1550:
        /*0020*/ 	.word	0x00000000
        /*0024*/ 	.short	0x0000
        /*0026*/ 	.short	0x0000
        /*0028*/ 	.byte	0x00, 0xf0, 0x81, 0x02


	//----- nvinfo : EIATTR_MAXREG_COUNT
	.align		4
.L_1551:
        /*002c*/ 	.byte	0x03, 0x1b
        /*002e*/ 	.short	0x0060


	//----- nvinfo : EIATTR_NUM_BARRIERS
	.align		4
        /*0030*/ 	.byte	0x02, 0x4c
        /*0032*/ 	.byte	0x01
	.zero		1


	//----- nvinfo : EIATTR_MERCURY_ISA_VERSION
	.align		4
        /*0034*/ 	.byte	0x03, 0x5f
        /*0036*/ 	.short	0x0000


	//----- nvinfo : EIATTR_COOP_GROUP_MASK_REGIDS
	.align		4
        /*0038*/ 	.byte	0x04, 0x29
        /*003a*/ 	.short	(.L_1553 - .L_1552)


	//   ....[0]....
.L_1552:
        /*003c*/ 	.word	0xffffffff


	//   ....[1]....
        /*0040*/ 	.word	0xffffffff


	//   ....[2]....
        /*0044*/ 	.word	0xffffffff


	//   ....[3]....
        /*0048*/ 	.word	0xffffffff


	//   ....[4]....
        /*004c*/ 	.word	0xffffffff


	//   ....[5]....
        /*0050*/ 	.word	0xffffffff


	//   ....[6]....
        /*0054*/ 	.word	0xffffffff


	//   ....[7]....
        /*0058*/ 	.word	0xffffffff


	//   ....[8]....
        /*005c*/ 	.word	0xffffffff


	//   ....[9]....
        /*0060*/ 	.word	0xffffffff


	//----- nvinfo : EIATTR_COOP_GROUP_INSTR_OFFSETS
	.align		4
.L_1553:
        /*0064*/ 	.byte	0x04, 0x28
        /*0066*/ 	.short	(.L_1555 - .L_1554)


	//   ....[0]....
.L_1554:
        /*0068*/ 	.word	0x00000610


	//   ....[1]....
        /*006c*/ 	.word	0x00000620


	//   ....[2]....
        /*0070*/ 	.word	0x00000650


	//   ....[3]....
        /*0074*/ 	.word	0x00000670


	//   ....[4]....
        /*0078*/ 	.word	0x000006a0


	//   ....[5]....
        /*007c*/ 	.word	0x000006c0


	//   ....[6]....
        /*0080*/ 	.word	0x000006f0


	//   ....[7]....
        /*0084*/ 	.word	0x00000710


	//   ....[8]....
        /*0088*/ 	.word	0x00000740


	//   ....[9]....
        /*008c*/ 	.word	0x00000760


	//----- nvinfo : EIATTR_EXIT_INSTR_OFFSETS
	.align		4
.L_1555:
        /*0090*/ 	.byte	0x04, 0x1c
        /*0092*/ 	.short	(.L_1557 - .L_1556)


	//   ....[0]....
.L_1556:
        /*0094*/ 	.word	0x00000060


	//   ....[1]....
        /*0098*/ 	.word	0x000019f0


	//----- nvinfo : EIATTR_MAX_THREADS
	.align		4
.L_1557:
        /*009c*/ 	.byte	0x04, 0x05
        /*009e*/ 	.short	(.L_1559 - .L_1558)
.L_1558:
        /*00a0*/ 	.word	0x00000280
        /*00a4*/ 	.word	0x00000001
        /*00a8*/ 	.word	0x00000001


	//----- nvinfo : EIATTR_CRS_STACK_SIZE
	.align		4
.L_1559:
        /*00ac*/ 	.byte	0x04, 0x1e
        /*00ae*/ 	.short	(.L_1561 - .L_1560)
.L_1560:
        /*00b0*/ 	.word	0x00000000
.L_1561:


//--------------------- .nv.info._Z35group_norm_nhwc_fwd_one_pass_kernelI11Fp32IOFp32WLi512ELi10ELi640EEv26Group_norm_nhwc_fwd_params --------------------------
	.section	.nv.info._Z35group_norm_nhwc_fwd_one_pass_kernelI11Fp32IOFp32WLi512ELi10ELi640EEv26Group_norm_nhwc_fwd_params,"",@"SHT_CUDA_INFO"
	.sectionflags	@""
	.align	4


	//----- nvinfo : EIATTR_CUDA_API_VERSION
	.align		4
        /*0000*/ 	.byte	0x04, 0x37
        /*0002*/ 	.short	(.L_1563 - .L_1562)
.L_1562:
        /*0004*/ 	.word	0x00000082


	//----- nvinfo : EIATTR_SW2861232_WAR
	.align		4
.L_1563:
        /*0008*/ 	.byte	0x01, 0x35
	.zero		2


	//----- nvinfo : EIATTR_PARAM_CBANK
	.align		4
        /*000c*/ 	.byte	0x04, 0x0a
        /*000e*/ 	.short	(.L_1565 - .L_1564)
	.align		4
.L_1564:
        /*0010*/ 	.word	index@(.nv.constant0._Z35group_norm_nhwc_fwd_one_pass_kernelI11Fp32IOFp32WLi512ELi10ELi640EEv26Group_norm_nhwc_fwd_params)
        /*0014*/ 	.short	0x0160
        /*0016*/ 	.short	0x00a0


	//----- nvinfo : EIATTR_CBANK_PARAM_SIZE
	.align		4
.L_1565:
        /*0018*/ 	.byte	0x03, 0x19
        /*001a*/ 	.short	0x00a0


	//----- nvinfo : EIATTR_KPARAM_INFO
	.align		4
        /*001c*/ 	.byte	0x04, 0x17
        /*001e*/ 	.short	(.L_1567 - .L_1566)
.L_1566:
        /*0020*/ 	.word	0x00000000
        /*0024*/ 	.short	0x0000
        /*0026*/ 	.short	0x0000
        /*0028*/ 	.byte	0x00, 0xf0, 0x81, 0x02


	//----- nvinfo : EIATTR_MAXREG_COUNT
	.align		4
.L_1567:
        /*002c*/ 	.byte	0x03, 0x1b
        /*002e*/ 	.short	0x0060


	//----- nvinfo : EIATTR_NUM_BARRIERS
	.align		4
        /*0030*/ 	.byte	0x02, 0x4c
        /*0032*/ 	.byte	0x01
	.zero		1


	//----- nvinfo : EIATTR_MERCURY_ISA_VERSION
	.align		4
        /*0034*/ 	.byte	0x03, 0x5f
        /*0036*/ 	.short	0x0000


	//----- nvinfo : EIATTR_COOP_GROUP_MASK_REGIDS
	.align		4
        /*0038*/ 	.byte	0x04, 0x29
        /*003a*/ 	.short	(.L_1569 - .L_1568)


	//   ....[0]....
.L_1568:
        /*003c*/ 	.word	0xffffffff


	//   ....[1]....
        /*0040*/ 	.word	0xffffffff


	//   ....[2]....
        /*0044*/ 	.word	0xffffffff


	//   ....[3]....
        /*0048*/ 	.word	0xffffffff


	//   ....[4]....
        /*004c*/ 	.word	0xffffffff


	//   ....[5]....
        /*0050*/ 	.word	0xffffffff


	//   ....[6]....
        /*0054*/ 	.word	0xffffffff


	//   ....[7]....
        /*0058*/ 	.word	0xffffffff


	//   ....[8]....
        /*005c*/ 	.word	0xffffffff


	//   ....[9]....
        /*0060*/ 	.word	0xffffffff


	//----- nvinfo : EIATTR_COOP_GROUP_INSTR_OFFSETS
	.align		4
.L_1569:
        /*0064*/ 	.byte	0x04, 0x28
        /*0066*/ 	.short	(.L_1571 - .L_1570)


	//   ....[0]....
.L_1570:
        /*0068*/ 	.word	0x000008a0


	//   ....[1]....
        /*006c*/ 	.word	0x000008b0


	//   ....[2]....
        /*0070*/ 	.word	0x000008e0


	//   ....[3]....
        /*0074*/ 	.word	0x000008f0


	//   ....[4]....
        /*0078*/ 	.word	0x00000930


	//   ....[5]....
        /*007c*/ 	.word	0x00000940


	//   ....[6]....
        /*0080*/ 	.word	0x00000980


	//   ....[7]....
        /*0084*/ 	.word	0x00000990


	//   ....[8]....
        /*0088*/ 	.word	0x000009d0


	//   ....[9]....
        /*008c*/ 	.word	0x000009e0


	//----- nvinfo : EIATTR_EXIT_INSTR_OFFSETS
	.align		4
.L_1571:
        /*0090*/ 	.byte	0x04, 0x1c
        /*0092*/ 	.short	(.L_1573 - .L_1572)


	//   ....[0]....
.L_1572:
        /*0094*/ 	.word	0x00000060


	//   ....[1]....
        /*0098*/ 	.word	0x00002080


	//----- nvinfo : EIATTR_MAX_THREADS
	.align		4
.L_1573:
        /*009c*/ 	.byte	0x04, 0x05
        /*009e*/ 	.short	(.L_1575 - .L_1574)
.L_1574:
        /*00a0*/ 	.word	0x00000280
        /*00a4*/ 	.word	0x00000001
        /*00a8*/ 	.word	0x00000001


	//----- nvinfo : EIATTR_CRS_STACK_SIZE
	.align		4
.L_1575:
        /*00ac*/ 	.byte	0x04, 0x1e
        /*00ae*/ 	.short	(.L_1577 - .L_1576)
.L_1576:
        /*00b0*/ 	.word	0x00000000
.L_1577:


//--------------------- .nv.info._Z35group_norm_nhwc_fwd_one_pass_kernelI11Fp32IOBf16WLi64ELi10ELi640EEv26Group_norm_nhwc_fwd_params --------------------------
	.section	.nv.info._Z35group_norm_nhwc_fwd_one_pass_kernelI11Fp32IOBf16WLi64ELi10ELi640EEv26Group_norm_nhwc_fwd_params,"",@"SHT_CUDA_INFO"
	.sectionflags	@""
	.align	4


	//----- nvinfo : EIATTR_CUDA_API_VERSION
	.align		4
        /*0000*/ 	.byte	0x04, 0x37
        /*0002*/ 	.short	(.L_1579 - .L_1578)
.L_1578:
        /*0004*/ 	.word	0x00000082


	//----- nvinfo : EIATTR_SW2861232_WAR
	.align		4
.L_1579:
        /*0008*/ 	.byte	0x01, 0x35
	.zero		2


	//----- nvinfo : EIATTR_PARAM_CBANK
	.align		4
        /*000c*/ 	.byte	0x04, 0x0a
        /*000e*/ 	.short	(.L_1581 - .L_1580)
	.align		4
.L_1580:
        /*0010*/ 	.word	index@(.nv.constant0._Z35group_norm_nhwc_fwd_one_pass_kernelI11Fp32IOBf16WLi64ELi10ELi640EEv26Group_norm_nhwc_fwd_params)
        /*0014*/ 	.short	0x0160
        /*0016*/ 	.short	0x00a0


	//----- nvinfo : EIATTR_CBANK_PARAM_SIZE
	.align		4
.L_1581:
        /*0018*/ 	.byte	0x03, 0x19
        /*001a*/ 	.short	0x00a0


	//----- nvinfo : EIATTR_KPARAM_INFO
	.align		4
        /*001c*/ 	.byte	0x04, 0x17
        /*001e*/ 	.short	(.L_1583 - .L_1582)
.L_1582:
        /*0020*/ 	.word	0x00000000
        /*0024*/ 	.short	0x0000
        /*0026*/ 	.short	0x0000
        /*0028*/ 	.byte	0x00, 0xf0, 0x81, 0x02


	//----- nvinfo : EIATTR_MAXREG_COUNT
	.align		4
.L_1583:
        /*002c*/ 	.byte	0x03, 0x1b
        /*002e*/ 	.short	0x0060


	//----- nvinfo : EIATTR_NUM_BARRIERS
	.align		4
        /*0030*/ 	.byte	0x02, 0x4c
        /*0032*/ 	.byte	0x01
	.zero		1


	//----- nvinfo : EIATTR_MERCURY_ISA_VERSION
	.align		4
        /*0034*/ 	.byte	0x03, 0x5f
        /*0036*/ 	.short	0x0000


	//----- nvinfo : EIATTR_COOP_GROUP_MASK_REGIDS
	.align		4
        /*0038*/ 	.byte	0x04, 0x29
        /*003a*/ 	.short	(.L_1585 - .L_1584)


	//   ....[0]....
.L_1584:
        /*003c*/ 	.word	0xffffffff


	//   ....[1]....
        /*0040*/ 	.word	0xffffffff


	//   ....[2]....
        /*0044*/ 	.word	0xffffffff


	//   ....[3]....
        /*0048*/ 	.word	0xffffffff


	//   ....[4]....
        /*004c*/ 	.word	0xffffffff


	//   ....[5]....
        /*0050*/ 	.word	0xffffffff


	//   ....[6]....
        /*0054*/ 	.word	0xffffffff


	//   ....[7]....
        /*0058*/ 	.word	0xffffffff


	//   ....[8]....
        /*005c*/ 	.word	0xffffffff


	//   ....[9]....
        /*0060*/ 	.word	0xffffffff


	//----- nvinfo : EIATTR_COOP_GROUP_INSTR_OFFSETS
	.align		4
.L_1585:
        /*0064*/ 	.byte	0x04, 0x28
        /*0066*/ 	.short	(.L_1587 - .L_1586)


	//   ....[0]....
.L_1586:
        /*0068*/ 	.word	0x000004e0


	//   ....[1]....
        /*006c*/ 	.word	0x000004f0


	//   ....[2]....
        /*0070*/ 	.word	0x00000520


	//   ....[3]....
        /*0074*/ 	.word	0x00000540


	//   ....[4]....
        /*0078*/ 	.word	0x00000570


	//   ....[5]....
        /*007c*/ 	.word	0x00000590


	//   ....[6]....
        /*0080*/ 	.word	0x000005c0


	//   ....[7]....
        /*0084*/ 	.word	0x000005e0


	//   ....[8]....
        /*0088*/ 	.word	0x00000610


	//   ....[9]....
        /*008c*/ 	.word	0x00000630


	//----- nvinfo : EIATTR_EXIT_INSTR_OFFSETS
	.align		4
.L_1587:
        /*0090*/ 	.byte	0x04, 0x1c
        /*0092*/ 	.short	(.L_1589 - .L_1588)


	//   ....[0]....
.L_1588:
        /*0094*/ 	.word	0x00000060


	//   ....[1]....
        /*0098*/ 	.word	0x00001730


	//----- nvinfo : EIATTR_MAX_THREADS
	.align		4
.L_1589:
        /*009c*/ 	.byte	0x04, 0x05
        /*009e*/ 	.short	(.L_1591 - .L_1590)
.L_1590:
        /*00a0*/ 	.word	0x00000280
        /*00a4*/ 	.word	0x00000001
        /*00a8*/ 	.word	0x00000001


	//----- nvinfo : EIATTR_CRS_STACK_SIZE
	.align		4
.L_1591:
        /*00ac*/ 	.byte	0x04, 0x1e
        /*00ae*/ 	.short	(.L_1593 - .L_1592)
.L_1592:
        /*00b0*/ 	.word	0x00000000
.L_1593:


//--------------------- .nv.info._Z35group_norm_nhwc_fwd_one_pass_kernelI11Fp32IOBf16WLi128ELi10ELi640EEv26Group_norm_nhwc_fwd_params --------------------------
	.section	.nv.info._Z35group_norm_nhwc_fwd_one_pass_kernelI11Fp32IOBf16WLi128ELi10ELi640EEv26Group_norm_nhwc_fwd_params,"",@"SHT_CUDA_INFO"
	.sectionflags	@""
	.align	4


	//----- nvinfo : EIATTR_CUDA_API_VERSION
	.align		4
        /*0000*/ 	.byte	0x04, 0x37
        /*0002*/ 	.short	(.L_1595 - .L_1594)
.L_1594:
        /*0004*/ 	.word	0x00000082


	//----- nvinfo : EIATTR_SW2861232_WAR
	.align		4
.L_1595:
        /*0008*/ 	.byte	0x01, 0x35
	.zero		2


	//----- nvinfo : EIATTR_PARAM_CBANK
	.align		4
        /*000c*/ 	.byte	0x04, 0x0a
        /*000e*/ 	.short	(.L_1597 - .L_1596)
	.align		4
.L_1596:
        /*0010*/ 	.word	index@(.nv.constant0._Z35group_norm_nhwc_fwd_one_pass_kernelI11Fp32IOBf16WLi128ELi10ELi640EEv26Group_norm_nhwc_fwd_params)
        /*0014*/ 	.short	0x0160
        /*0016*/ 	.short	0x00a0


	//----- nvinfo : EIATTR_CBANK_PARAM_SIZE
	.align		4
.L_1597:
        /*0018*/ 	.byte	0x03, 0x19
        /*001a*/ 	.short	0x00a0


	//----- nvinfo : EIATTR_KPARAM_INFO
	.align		4
        /*001c*/ 	.byte	0x04, 0x17
        /*001e*/ 	.short	(.L_1599 - .L_1598)
.L_1598:
        /*0020*/ 	.word	0x00000000
        /*0024*/ 	.short	0x0000
        /*0026*/ 	.short	0x0000
        /*0028*/ 	.byte	0x00, 0xf0, 0x81, 0x02


	//----- nvinfo : EIATTR_MAXREG_COUNT
	.align		4
.L_1599:
        /*002c*/ 	.byte	0x03, 0x1b
        /*002e*/ 	.short	0x0060


	//----- nvinfo : EIATTR_NUM_BARRIERS
	.align		4
        /*0030*/ 	.byte	0x02, 0x4c
        /*0032*/ 	.byte	0x01
	.zero		1


	//----- nvinfo : EIATTR_MERCURY_ISA_VERSION
	.align		4
        /*0034*/ 	.byte	0x03, 0x5f
        /*0036*/ 	.short	0x0000


	//----- nvinfo : EIATTR_COOP_GROUP_MASK_REGIDS
	.align		4
        /*0038*/ 	.byte	0x04, 0x29
        /*003a*/ 	.short	(.L_1601 - .L_1600)


	//   ....[0]....
.L_1600:
        /*003c*/ 	.word	0xffffffff


	//   ....[1]....
        /*0040*/ 	.word	0xffffffff


	//   ....[2]....
        /*0044*/ 	.word	0xffffffff


	//   ....[3]....
        /*0048*/ 	.word	0xffffffff


	//   ....[4]....
        /*004c*/ 	.word	0xffffffff


	//   ....[5]....
        /*0050*/ 	.word	0xffffffff


	//   ....[6]....
        /*0054*/ 	.word	0xffffffff


	//   ....[7]....
        /*0058*/ 	.word	0xffffffff


	//   ....[8]....
        /*005c*/ 	.word	0xffffffff


	//   ....[9]....
        /*0060*/ 	.word	0xffffffff


	//----- nvinfo : EIATTR_COOP_GROUP_INSTR_OFFSETS
	.align		4
.L_1601:
        /*0064*/ 	.byte	0x04, 0x28
        /*0066*/ 	.short	(.L_1603 - .L_1602)


	//   ....[0]....
.L_1602:
        /*0068*/ 	.word	0x000004e0


	//   ....[1]....
        /*006c*/ 	.word	0x000004f0


	//   ....[2]....
        /*0070*/ 	.word	0x00000520


	//   ....[3]....
        /*0074*/ 	.word	0x00000540


	//   ....[4]....
        /*0078*/ 	.word	0x00000570


	//   ....[5]....
        /*007c*/ 	.word	0x00000590


	//   ....[6]....
        /*0080*/ 	.word	0x000005c0


	//   ....[7]....
        /*0084*/ 	.word	0x000005e0


	//   ....[8]....
        /*0088*/ 	.word	0x00000610


	//   ....[9]....
        /*008c*/ 	.word	0x00000630


	//----- nvinfo : EIATTR_EXIT_INSTR_OFFSETS
	.align		4
.L_1603:
        /*0090*/ 	.byte	0x04, 0x1c
        /*0092*/ 	.short	(.L_1605 - .L_1604)


	//   ....[0]....
.L_1604:
        /*0094*/ 	.word	0x00000060


	//   ....[1]....
        /*0098*/ 	.word	0x00001730


	//----- nvinfo : EIATTR_MAX_THREADS
	.align		4
.L_1605:
        /*009c*/ 	.byte	0x04, 0x05
        /*009e*/ 	.short	(.L_1607 - .L_1606)
.L_1606:
        /*00a0*/ 	.word	0x00000280
        /*00a4*/ 	.word	0x00000001
        /*00a8*/ 	.word	0x00000001


	//----- nvinfo : EIATTR_CRS_STACK_SIZE
	.align		4
.L_1607:
        /*00ac*/ 	.byte	0x04, 0x1e
        /*00ae*/ 	.short	(.L_1609 - .L_1608)
.L_1608:
        /*00b0*/ 	.word	0x00000000
.L_1609:


//--------------------- .nv.info._Z35group_norm_nhwc_fwd_one_pass_kernelI11Fp32IOBf16WLi256ELi10ELi640EEv26Group_norm_nhwc_fwd_params --------------------------
	.section	.nv.info._Z35group_norm_nhwc_fwd_one_pass_kernelI11Fp32IOBf16WLi256ELi10ELi640EEv26Group_norm_nhwc_fwd_params,"",@"SHT_CUDA_INFO"
	.sectionflags	@""
	.align	4


	//----- nvinfo : EIATTR_CUDA_API_VERSION
	.align		4
        /*0000*/ 	.byte	0x04, 0x37
        /*0002*/ 	.short	(.L_1611 - .L_1610)
.L_1610:
        /*0004*/ 	.word	0x00000082


	//----- nvinfo : EIATTR_SW2861232_WAR
	.align		4
.L_1611:
        /*0008*/ 	.byte	0x01, 0x35
	.zero		2


	//----- nvinfo : EIATTR_PARAM_CBANK
	.align		4
        /*000c*/ 	.byte	0x04, 0x0a
        /*000e*/ 	.short	(.L_1613 - .L_1612)
	.align		4
.L_1612:
        /*0010*/ 	.word	index@(.nv.constant0._Z35group_norm_nhwc_fwd_one_pass_kernelI11Fp32IOBf16WLi256ELi10ELi640EEv26Group_norm_nhwc_fwd_params)
        /*0014*/ 	.short	0x0160
        /*0016*/ 	.short	0x00a0


	//----- nvinfo : EIATTR_CBANK_PARAM_SIZE
	.align		4
.L_1613:
        /*0018*/ 	.byte	0x03, 0x19
        /*001a*/ 	.short	0x00a0


	//----- nvinfo : EIATTR_KPARAM_INFO
	.align		4
        /*001c*/ 	.byte	0x04, 0x17
        /*001e*/ 	.short	(.L_1615 - .L_1614)
.L_1614:
        /*0020*/ 	.word	0x00000000
        /*0024*/ 	.short	0x0000
        /*0026*/ 	.short	0x0000
        /*0028*/ 	.byte	0x00, 0xf0, 0x81, 0x02


	//----- nvinfo : EIATTR_MAXREG_COUNT
	.align		4
.L_1615:
        /*002c*/ 	.byte	0x03, 0x1b
        /*002e*/ 	.short	0x0060


	//----- nvinfo : EIATTR_NUM_BARRIERS
	.align		4
        /*0030*/ 	.byte	0x02, 0x4c
        /*0032*/ 	.byte	0x01
	.zero		1


	//----- nvinfo : EIATTR_MERCURY_ISA_VERSION
	.align		4
        /*0034*/ 	.byte	0x03, 0x5f
        /*0036*/ 	.short	0x0000


	//----- nvinfo : EIATTR_COOP_GROUP_MASK_REGIDS
	.align		4
        /*0038*/ 	.byte	0x04, 0x29
        /*003a*/ 	.short	(.L_1617 - .L_1616)


	//   ....[0]....
.L_1616:
        /*003c*/ 	.word	0xffffffff


	//   ....[1]....
        /*0040*/ 	.word	0xffffffff


	//   ....[2]....
        /*0044*/ 	.word	0xffffffff


	//   ....[3]....
        /*0048*/ 	.word	0xffffffff


	//   ....[4]....
        /*004c*/ 	.word	0xffffffff


	//   ....[5]....
        /*0050*/ 	.word	0xffffffff


	//   ....[6]....
        /*0054*/ 	.word	0xffffffff


	//   ....[7]....
        /*0058*/ 	.word	0xffffffff


	//   ....[8]....
        /*005c*/ 	.word	0xffffffff


	//   ....[9]....
        /*0060*/ 	.word	0xffffffff


	//----- nvinfo : EIATTR_COOP_GROUP_INSTR_OFFSETS
	.align		4
.L_1617:
        /*0064*/ 	.byte	0x04, 0x28
        /*0066*/ 	.short	(.L_1619 - .L_1618)


	//   ....[0]....
.L_1618:
        /*0068*/ 	.word	0x00000620


	//   ....[1]....
        /*006c*/ 	.word	0x00000630


	//   ....[2]....
        /*0070*/ 	.word	0x00000660


	//   ....[3]....
        /*0074*/ 	.word	0x00000680


	//   ....[4]....
        /*0078*/ 	.word	0x000006b0


	//   ....[5]....
        /*007c*/ 	.word	0x000006d0


	//   ....[6]....
        /*0080*/ 	.word	0x00000700


	//   ....[7]....
        /*0084*/ 	.word	0x00000720


	//   ....[8]....
        /*0088*/ 	.word	0x00000750


	//   ....[9]....
        /*008c*/ 	.word	0x00000770


	//----- nvinfo : EIATTR_EXIT_INSTR_OFFSETS
	.align		4
.L_1619:
        /*0090*/ 	.byte	0x04, 0x1c
        /*0092*/ 	.short	(.L_1621 - .L_1620)


	//   ....[0]....
.L_1620:
        /*0094*/ 	.word	0x00000060


	//   ....[1]....
        /*0098*/ 	.word	0x00001a50


	//----- nvinfo : EIATTR_MAX_THREADS
	.align		4
.L_1621:
        /*009c*/ 	.byte	0x04, 0x05
        /*009e*/ 	.short	(.L_1623 - .L_1622)
.L_1622:
        /*00a0*/ 	.word	0x00000280
        /*00a4*/ 	.word	0x00000001
        /*00a8*/ 	.word	0x00000001


	//----- nvinfo : EIATTR_CRS_STACK_SIZE
	.align		4
.L_1623:
        /*00ac*/ 	.byte	0x04, 0x1e
        /*00ae*/ 	.short	(.L_1625 - .L_1624)
.L_1624:
        /*00b0*/ 	.word	0x00000000
.L_1625:


//--------------------- .nv.info._Z35group_norm_nhwc_fwd_one_pass_kernelI11Fp32IOBf16WLi512ELi10ELi640EEv26Group_norm_nhwc_fwd_params --------------------------
	.section	.nv.info._Z35group_norm_nhwc_fwd_one_pass_kernelI11Fp32IOBf16WLi512ELi10ELi640EEv26Group_norm_nhwc_fwd_params,"",@"SHT_CUDA_INFO"
	.sectionflags	@""
	.align	4


	//----- nvinfo : EIATTR_CUDA_API_VERSION
	.align		4
        /*0000*/ 	.byte	0x04, 0x37
        /*0002*/ 	.short	(.L_1627 - .L_1626)
.L_1626:
        /*0004*/ 	.word	0x00000082


	//----- nvinfo : EIATTR_SW2861232_WAR
	.align		4
.L_1627:
        /*0008*/ 	.byte	0x01, 0x35
	.zero		2


	//----- nvinfo : EIATTR_PARAM_CBANK
	.align		4
        /*000c*/ 	.byte	0x04, 0x0a
        /*000e*/ 	.short	(.L_1629 - .L_1628)
	.align		4
.L_1628:
        /*0010*/ 	.word	index@(.nv.constant0._Z35group_norm_nhwc_fwd_one_pass_kernelI11Fp32IOBf16WLi512ELi10ELi640EEv26Group_norm_nhwc_fwd_params)
        /*0014*/ 	.short	0x0160
        /*0016*/ 	.short	0x00a0


	//----- nvinfo : EIATTR_CBANK_PARAM_SIZE
	.align		4
.L_1629:
        /*0018*/ 	.byte	0x03, 0x19
        /*001a*/ 	.short	0x00a0


	//----- nvinfo : EIATTR_KPARAM_INFO
	.align		4
        /*001c*/ 	.byte	0x04, 0x17
        /*001e*/ 	.short	(.L_1631 - .L_1630)
.L_1630:
        /*0020*/ 	.word	0x00000000
        /*0024*/ 	.short	0x0000
        /*0026*/ 	.short	0x0000
        /*0028*/ 	.byte	0x00, 0xf0, 0x81, 0x02


	//----- nvinfo : EIATTR_MAXREG_COUNT
	.align		4
.L_1631:
        /*002c*/ 	.byte	0x03, 0x1b
        /*002e*/ 	.short	0x0060


	//----- nvinfo : EIATTR_NUM_BARRIERS
	.align		4
        /*0030*/ 	.byte	0x02, 0x4c
        /*0032*/ 	.byte	0x01
	.zero		1


	//----- nvinfo : EIATTR_MERCURY_ISA_VERSION
	.align		4
        /*0034*/ 	.byte	0x03, 0x5f
        /*0036*/ 	.short	0x0000


	//----- nvinfo : EIATTR_COOP_GROUP_MASK_REGIDS
	.align		4
        /*0038*/ 	.byte	0x04, 0x29
        /*003a*/ 	.short	(.L_1633 - .L_1632)


	//   ....[0]....
.L_1632:
        /*003c*/ 	.word	0xffffffff


	//   ....[1]....
        /*0040*/ 	.word	0xffffffff


	//   ....[2]....
        /*0044*/ 	.word	0xffffffff


	//   ....[3]....
        /*0048*/ 	.word	0xffffffff


	//   ....[4]....
        /*004c*/ 	.word	0xffffffff


	//   ....[5]....
        /*0050*/ 	.word	0xffffffff


	//   ....[6]....
        /*0054*/ 	.word	0xffffffff


	//   ....[7]....
        /*0058*/ 	.word	0xffffffff


	//   ....[8]....
        /*005c*/ 	.word	0xffffffff


	//   ....[9]....
        /*0060*/ 	.word	0xffffffff


	//----- nvinfo : EIATTR_COOP_GROUP_INSTR_OFFSETS
	.align		4
.L_1633:
        /*0064*/ 	.byte	0x04, 0x28
        /*0066*/ 	.short	(.L_1635 - .L_1634)


	//   ....[0]....
.L_1634:
        /*0068*/ 	.word	0x000008a0


	//   ....[1]....
        /*006c*/ 	.word	0x000008b0


	//   ....[2]....
        /*0070*/ 	.word	0x000008e0


	//   ....[3]....
        /*0074*/ 	.word	0x000008f0


	//   ....[4]....
        /*0078*/ 	.word	0x00000930


	//   ....[5]....
        /*007c*/ 	.word	0x00000940


	//   ....[6]....
        /*0080*/ 	.word	0x00000980


	//   ....[7]....
        /*0084*/ 	.word	0x00000990


	//   ....[8]....
        /*0088*/ 	.word	0x000009d0


	//   ....[9]....
        /*008c*/ 	.word	0x000009e0


	//----- nvinfo : EIATTR_EXIT_INSTR_OFFSETS
	.align		4
.L_1635:
        /*0090*/ 	.byte	0x04, 0x1c
        /*0092*/ 	.short	(.L_1637 - .L_1636)


	//   ....[0]....
.L_1636:
        /*0094*/ 	.word	0x00000060


	//   ....[1]....
        /*0098*/ 	.word	0x000020c0


	//----- nvinfo : EIATTR_MAX_THREADS
	.align		4
.L_1637:
        /*009c*/ 	.byte	0x04, 0x05
        /*009e*/ 	.short	(.L_1639 - .L_1638)
.L_1638:
        /*00a0*/ 	.word	0x00000280
        /*00a4*/ 	.word	0x00000001
        /*00a8*/ 	.word	0x00000001


	//----- nvinfo : EIATTR_CRS_STACK_SIZE
	.align		4
.L_1639:
        /*00ac*/ 	.byte	0x04, 0x1e
        /*00ae*/ 	.short	(.L_1641 - .L_1640)
.L_1640:
        /*00b0*/ 	.word	0x00000000
.L_1641:


//--------------------- .nv.info._Z35group_norm_nhwc_fwd_one_pass_kernelI11Fp32IOFp16WLi64ELi10ELi640EEv26Group_norm_nhwc_fwd_params --------------------------
	.section	.nv.info._Z35group_norm_nhwc_fwd_one_pass_kernelI11Fp32IOFp16WLi64ELi10ELi640EEv26Group_norm_nhwc_fwd_params,"",@"SHT_CUDA_INFO"
	.sectionflags	@""
	.align	4


	//----- nvinfo : EIATTR_CUDA_API_VERSION
	.align		4
        /*0000*/ 	.byte	0x04, 0x37
        /*0002*/ 	.short	(.L_1643 - .L_1642)
.L_1642:
        /*0004*/ 	.word	0x00000082


	//----- nvinfo : EIATTR_SW2861232_WAR
	.align		4
.L_1643:
        /*0008*/ 	.byte	0x01, 0x35
	.zero		2


	//----- nvinfo : EIATTR_PARAM_CBANK
	.align		4
        /*000c*/ 	.byte	0x04, 0x0a
        /*000e*/ 	.short	(.L_1645 - .L_1644)
	.align		4
.L_1644:
        /*0010*/ 	.word	index@(.nv.constant0._Z35group_norm_nhwc_fwd_one_pass_kernelI11Fp32IOFp16WLi64ELi10ELi640EEv26Group_norm_nhwc_fwd_params)
        /*0014*/ 	.short	0x0160
        /*0016*/ 	.short	0x00a0


	//----- nvinfo : EIATTR_CBANK_PARAM_SIZE
	.align		4
.L_1645:
        /*0018*/ 	.byte	0x03, 0x19
        /*001a*/ 	.short	0x00a0


	//----- nvinfo : EIATTR_KPARAM_INFO
	.align		4
        /*001c*/ 	.byte	0x04, 0x17
        /*001e*/ 	.short	(.L_1647 - .L_1646)
.L_1646:
        /*0020*/ 	.word	0x00000000
        /*0024*/ 	.short	0x0000
        /*0026*/ 	.short	0x0000
        /*0028*/ 	.byte	0x00, 0xf0, 0x81, 0x02


	//----- nvinfo : EIATTR_MAXREG_COUNT
	.align		4
.L_1647:
        /*002c*/ 	.byte	0x03, 0x1b
        /*002e*/ 	.short	0x0060


	//----- nvinfo : EIATTR_NUM_BARRIERS
	.align		4
        /*0030*/ 	.byte	0x02, 0x4c
        /*0032*/ 	.byte	0x01
	.zero		1


	//----- nvinfo : EIATTR_MERCURY_ISA_VERSION
	.align		4
        /*0034*/ 	.byte	0x03, 0x5f
        /*0036*/ 	.short	0x0000


	//----- nvinfo : EIATTR_COOP_GROUP_MASK_REGIDS
	.align		4
        /*0038*/ 	.byte	0x04, 0x29
        /*003a*/ 	.short	(.L_1649 - .L_1648)


	//   ....[0]....
.L_1648:
        /*003c*/ 	.word	0xffffffff


	//   ....[1]....
        /*0040*/ 	.word	0xffffffff


	//   ....[2]....
        /*0044*/ 	.word	0xffffffff


	//   ....[3]....
        /*0048*/ 	.word	0xffffffff


	//   ....[4]....
        /*004c*/ 	.word	0xffffffff


	//   ....[5]....
        /*0050*/ 	.word	0xffffffff


	//   ....[6]....
        /*0054*/ 	.word	0xffffffff


	//   ....[7]....
        /*0058*/ 	.word	0xffffffff


	//   ....[8]....
        /*005c*/ 	.word	0xffffffff


	//   ....[9]....
        /*0060*/ 	.word	0xffffffff


	//----- nvinfo : EIATTR_COOP_GROUP_INSTR_OFFSETS
	.align		4
.L_1649:
        /*0064*/ 	.byte	0x04, 0x28
        /*0066*/ 	.short	(.L_1651 - .L_1650)


	//   ....[0]....
.L_1650:
        /*0068*/ 	.word	0x000004e0


	//   ....[1]....
        /*006c*/ 	.word	0x000004f0


	//   ....[2]....
        /*0070*/ 	.word	0x00000520


	//   ....[3]....
        /*0074*/ 	.word	0x00000540


	//   ....[4]....
        /*0078*/ 	.word	0x00000570


	//   ....[5]....
        /*007c*/ 	.word	0x00000590


	//   ....[6]....
        /*0080*/ 	.word	0x000005c0


	//   ....[7]....
        /*0084*/ 	.word	0x000005e0


	//   ....[8]....
        /*0088*/ 	.word	0x00000610


	//   ....[9]....
        /*008c*/ 	.word	0x00000630


	//----- nvinfo : EIATTR_EXIT_INSTR_OFFSETS
	.align		4
.L_1651:
        /*0090*/ 	.byte	0x04, 0x1c
        /*0092*/ 	.short	(.L_1653 - .L_1652)


	//   ....[0]....
.L_1652:
        /*0094*/ 	.word	0x00000060


	//   ....[1]....
        /*0098*/ 	.word	0x00001730


	//----- nvinfo : EIATTR_MAX_THREADS
	.align		4
.L_1653:
        /*009c*/ 	.byte	0x04, 0x05
        /*009e*/ 	.short	(.L_1655 - .L_1654)
.L_1654:
        /*00a0*/ 	.word	0x00000280
        /*00a4*/ 	.word	0x00000001
        /*00a8*/ 	.word	0x00000001


	//----- nvinfo : EIATTR_CRS_STACK_SIZE
	.align		4
.L_1655:
        /*00ac*/ 	.byte	0x04, 0x1e
        /*00ae*/ 	.short	(.L_1657 - .L_1656)
.L_1656:
        /*00b0*/ 	.word	0x00000000
.L_1657:


//--------------------- .nv.info._Z35group_norm_nhwc_fwd_one_pass_kernelI11Fp32IOFp16WLi128ELi10ELi640EEv26Group_norm_nhwc_fwd_params --------------------------
	.section	.nv.info._Z35group_norm_nhwc_fwd_one_pass_kernelI11Fp32IOFp16WLi128ELi10ELi640EEv26Group_norm_nhwc_fwd_params,"",@"SHT_CUDA_INFO"
	.sectionflags	@""
	.align	4


	//----- nvinfo : EIATTR_CUDA_API_VERSION
	.align		4
        /*0000*/ 	.byte	0x04, 0x37
        /*0002*/ 	.short	(.L_1659 - .L_1658)
.L_1658:
        /*0004*/ 	.word	0x00000082


	//----- nvinfo : EIATTR_SW2861232_WAR
	.align		4
.L_1659:
        /*0008*/ 	.byte	0x01, 0x35
	.zero		2


	//----- nvinfo : EIATTR_PARAM_CBANK
	.align		4
        /*000c*/ 	.byte	0x04, 0x0a
        /*000e*/ 	.short	(.L_1661 - .L_1660)
	.align		4
.L_1660:
        /*0010*/ 	.word	index@(.nv.constant0._Z35group_norm_nhwc_fwd_one_pass_kernelI11Fp32IOFp16WLi128ELi10ELi640EEv26Group_norm_nhwc_fwd_params)
        /*0014*/ 	.short	0x0160
        /*0016*/ 	.short	0x00a0


	//----- nvinfo : EIATTR_CBANK_PARAM_SIZE
	.align		4
.L_1661:
        /*0018*/ 	.byte	0x03, 0x19
        /*001a*/ 	.short	0x00a0


	//----- nvinfo : EIATTR_KPARAM_INFO
	.align		4
        /*001c*/ 	.byte	0x04, 0x17
        /*001e*/ 	.short	(.L_1663 - .L_1662)
.L_1662:
        /*0020*/ 	.word	0x00000000
        /*0024*/ 	.short	0x0000
        /*0026*/ 	.short	0x0000
        /*0028*/ 	.byte	0x00, 0xf0, 0x81, 0x02


	//----- nvinfo : EIATTR_MAXREG_COUNT
	.align		4
.L_1663:
        /*002c*/ 	.byte	0x03, 0x1b
        /*002e*/ 	.short	0x0060


	//----- nvinfo : EIATTR_NUM_BARRIERS
	.align		4
        /*0030*/ 	.byte	0x02, 0x4c
        /*0032*/ 	.byte	0x01
	.zero		1


	//----- nvinfo : EIATTR_MERCURY_ISA_VERSION
	.align		4
        /*0034*/ 	.byte	0x03, 0x5f
        /*0036*/ 	.short	0x0000


	//----- nvinfo : EIATTR_COOP_GROUP_MASK_REGIDS
	.align		4
        /*0038*/ 	.byte	0x04, 0x29
        /*003a*/ 	.short	(.L_1665 - .L_1664)


	//   ....[0]....
.L_1664:
        /*003c*/ 	.word	0xffffffff


	//   ....[1]....
        /*0040*/ 	.word	0xffffffff


	//   ....[2]....
        /*0044*/ 	.word	0xffffffff


	//   ....[3]....
        /*0048*/ 	.word	0xffffffff


	//   ....[4]....
        /*004c*/ 	.word	0xffffffff


	//   ....[5]....
        /*0050*/ 	.word	0xffffffff


	//   ....[6]....
        /*0054*/ 	.word	0xffffffff


	//   ....[7]....
        /*0058*/ 	.word	0xffffffff


	//   ....[8]....
        /*005c*/ 	.word	0xffffffff


	//   ....[9]....
        /*0060*/ 	.word	0xffffffff


	//----- nvinfo : EIATTR_COOP_GROUP_INSTR_OFFSETS
	.align		4
.L_1665:
        /*0064*/ 	.byte	0x04, 0x28
        /*0066*/ 	.short	(.L_1667 - .L_1666)


	//   ....[0]....
.L_1666:
        /*0068*/ 	.word	0x000004e0


	//   ....[1]....
        /*006c*/ 	.word	0x000004f0


	//   ....[2]....
        /*0070*/ 	.word	0x00000520


	//   ....[3]....
        /*0074*/ 	.word	0x00000540


	//   ....[4]....
        /*0078*/ 	.word	0x00000570


	//   ....[5]....
        /*007c*/ 	.word	0x00000590


	//   ....[6]....
        /*0080*/ 	.word	0x000005c0


	//   ....[7]....
        /*0084*/ 	.word	0x000005e0


	//   ....[8]....
        /*0088*/ 	.word	0x00000610


	//   ....[9]....
        /*008c*/ 	.word	0x00000630


	//----- nvinfo : EIATTR_EXIT_INSTR_OFFSETS
	.align		4
.L_1667:
        /*0090*/ 	.byte	0x04, 0x1c
        /*0092*/ 	.short	(.L_1669 - .L_1668)


	//   ....[0]....
.L_1668:
        /*0094*/ 	.word	0x00000060


	//   ....[1]....
        /*0098*/ 	.word	0x00001730


	//----- nvinfo : EIATTR_MAX_THREADS
	.align		4
.L_1669:
        /*009c*/ 	.byte	0x04, 0x05
        /*009e*/ 	.short	(.L_1671 - .L_1670)
.L_1670:
        /*00a0*/ 	.word	0x00000280
        /*00a4*/ 	.word	0x00000001
        /*00a8*/ 	.word	0x00000001


	//----- nvinfo : EIATTR_CRS_STACK_SIZE
	.align		4
.L_1671:
        /*00ac*/ 	.byte	0x04, 0x1e
        /*00ae*/ 	.short	(.L_1673 - .L_1672)
.L_1672:
        /*00b0*/ 	.word	0x00000000
.L_1673:


//--------------------- .nv.info._Z35group_norm_nhwc_fwd_one_pass_kernelI11Fp32IOFp16WLi256ELi10ELi640EEv26Group_norm_nhwc_fwd_params --------------------------
	.section	.nv.info._Z35group_norm_nhwc_fwd_one_pass_kernelI11Fp32IOFp16WLi256ELi10ELi640EEv26Group_norm_nhwc_fwd_params,"",@"SHT_CUDA_INFO"
	.sectionflags	@""
	.align	4


	//----- nvinfo : EIATTR_CUDA_API_VERSION
	.align		4
        /*0000*/ 	.byte	0x04, 0x37
        /*0002*/ 	.short	(.L_1675 - .L_1674)
.L_1674:
        /*0004*/ 	.word	0x00000082


	//----- nvinfo : EIATTR_SW2861232_WAR
	.align		4
.L_1675:
        /*0008*/ 	.byte	0x01, 0x35
	.zero		2


	//----- nvinfo : EIATTR_PARAM_CBANK
	.align		4
        /*000c*/ 	.byte	0x04, 0x0a
        /*000e*/ 	.short	(.L_1677 - .L_1676)
	.align		4
.L_1676:
        /*0010*/ 	.word	index@(.nv.constant0._Z35group_norm_nhwc_fwd_one_pass_kernelI11Fp32IOFp16WLi256ELi10ELi640EEv26Group_norm_nhwc_fwd_params)
        /*0014*/ 	.short	0x0160
        /*0016*/ 	.short	0x00a0


	//----- nvinfo : EIATTR_CBANK_PARAM_SIZE
	.align		4
.L_1677:
        /*0018*/ 	.byte	0x03, 0x19
        /*001a*/ 	.short	0x00a0


	//----- nvinfo : EIATTR_KPARAM_INFO
	.align		4
        /*001c*/ 	.byte	0x04, 0x17
        /*001e*/ 	.short	(.L_1679 - .L_1678)
.L_1678:
        /*0020*/ 	.word	0x00000000
        /*0024*/ 	.short	0x0000
        /*0026*/ 	.short	0x0000
        /*0028*/ 	.byte	0x00, 0xf0, 0x81, 0x02


	//----- nvinfo : EIATTR_MAXREG_COUNT
	.align		4
.L_1679:
        /*002c*/ 	.byte	0x03, 0x1b
        /*002e*/ 	.short	0x0060


	//----- nvinfo : EIATTR_NUM_BARRIERS
	.align		4
        /*0030*/ 	.byte	0x02, 0x4c
        /*0032*/ 	.byte	0x01
	.zero		1


	//----- nvinfo : EIATTR_MERCURY_ISA_VERSION
	.align		4
        /*0034*/ 	.byte	0x03, 0x5f
        /*0036*/ 	.short	0x0000


	//----- nvinfo : EIATTR_COOP_GROUP_MASK_REGIDS
	.align		4
        /*0038*/ 	.byte	0x04, 0x29
        /*003a*/ 	.short	(.L_1681 - .L_1680)


	//   ....[0]....
.L_1680:
        /*003c*/ 	.word	0xffffffff


	//   ....[1]....
        /*0040*/ 	.word	0xffffffff


	//   ....[2]....
        /*0044*/ 	.word	0xffffffff


	//   ....[3]....
        /*0048*/ 	.word	0xffffffff


	//   ....[4]....
        /*004c*/ 	.word	0xffffffff


	//   ....[5]....
        /*0050*/ 	.word	0xffffffff


	//   ....[6]....
        /*0054*/ 	.word	0xffffffff


	//   ....[7]....
        /*0058*/ 	.word	0xffffffff


	//   ....[8]....
        /*005c*/ 	.word	0xffffffff


	//   ....[9]....
        /*0060*/ 	.word	0xffffffff


	//----- nvinfo : EIATTR_COOP_GROUP_INSTR_OFFSETS
	.align		4
.L_1681:
        /*0064*/ 	.byte	0x04, 0x28
        /*0066*/ 	.short	(.L_1683 - .L_1682)


	//   ....[0]....
.L_1682:
        /*0068*/ 	.word	0x00000620


	//   ....[1]....
        /*006c*/ 	.word	0x00000630


	//   ....[2]....
        /*0070*/ 	.word	0x00000660


	//   ....[3]....
        /*0074*/ 	.word	0x00000680


	//   ....[4]....
        /*0078*/ 	.word	0x000006b0


	//   ....[5]....
        /*007c*/ 	.word	0x000006d0


	//   ....[6]....
        /*0080*/ 	.word	0x00000700


	//   ....[7]....
        /*0084*/ 	.word	0x00000720


	//   ....[8]....
        /*0088*/ 	.word	0x00000750


	//   ....[9]....
        /*008c*/ 	.word	0x00000770


	//----- nvinfo : EIATTR_EXIT_INSTR_OFFSETS
	.align		4
.L_1683:
        /*0090*/ 	.byte	0x04, 0x1c
        /*0092*/ 	.short	(.L_1685 - .L_1684)


	//   ....[0]....
.L_1684:
        /*0094*/ 	.word	0x00000060


	//   ....[1]....
        /*0098*/ 	.word	0x00001a50


	//----- nvinfo : EIATTR_MAX_THREADS
	.align		4
.L_1685:
        /*009c*/ 	.byte	0x04, 0x05
        /*009e*/ 	.short	(.L_1687 - .L_1686)
.L_1686:
        /*00a0*/ 	.word	0x00000280
        /*00a4*/ 	.word	0x00000001
        /*00a8*/ 	.word	0x00000001


	//----- nvinfo : EIATTR_CRS_STACK_SIZE
	.align		4
.L_1687:
        /*00ac*/ 	.byte	0x04, 0x1e
        /*00ae*/ 	.short	(.L_1689 - .L_1688)
.L_1688:
        /*00b0*/ 	.word	0x00000000
.L_1689:


//--------------------- .nv.info._Z35group_norm_nhwc_fwd_one_pass_kernelI11Fp32IOFp16WLi512ELi10ELi640EEv26Group_norm_nhwc_fwd_params --------------------------
	.section	.nv.info._Z35group_norm_nhwc_fwd_one_pass_kernelI11Fp32IOFp16WLi512ELi10ELi640EEv26Group_norm_nhwc_fwd_params,"",@"SHT_CUDA_INFO"
	.sectionflags	@""
	.align	4


	//----- nvinfo : EIATTR_CUDA_API_VERSION
	.align		4
        /*0000*/ 	.byte	0x04, 0x37
        /*0002*/ 	.short	(.L_1691 - .L_1690)
.L_1690:
        /*0004*/ 	.word	0x00000082


	//----- nvinfo : EIATTR_SW2861232_WAR
	.align		4
.L_1691:
        /*0008*/ 	.byte	0x01, 0x35
	.zero		2


	//----- nvinfo : EIATTR_PARAM_CBANK
	.align		4
        /*000c*/ 	.byte	0x04, 0x0a
        /*000e*/ 	.short	(.L_1693 - .L_1692)
	.align		4
.L_1692:
        /*0010*/ 	.word	index@(.nv.constant0._Z35group_norm_nhwc_fwd_one_pass_kernelI11Fp32IOFp16WLi512ELi10ELi640EEv26Group_norm_nhwc_fwd_params)
        /*0014*/ 	.short	0x0160
        /*0016*/ 	.short	0x00a0


	//----- nvinfo : EIATTR_CBANK_PARAM_SIZE
	.align		4
.L_1693:
        /*0018*/ 	.byte	0x03, 0x19
        /*001a*/ 	.short	0x00a0


	//----- nvinfo : EIATTR_KPARAM_INFO
	.align		4
        /*001c*/ 	.byte	0x04, 0x17
        /*001e*/ 	.short	(.L_1695 - .L_1694)
.L_1694:
        /*0020*/ 	.word	0x00000000
        /*0024*/ 	.short	0x0000
        /*0026*/ 	.short	0x0000
        /*0028*/ 	.byte	0x00, 0xf0, 0x81, 0x02


	//----- nvinfo : EIATTR_MAXREG_COUNT
	.align		4
.L_1695:
        /*002c*/ 	.byte	0x03, 0x1b
        /*002e*/ 	.short	0x0060


	//----- nvinfo : EIATTR_NUM_BARRIERS
	.align		4
        /*0030*/ 	.byte	0x02, 0x4c
        /*0032*/ 	.byte	0x01
	.zero		1


	//----- nvinfo : EIATTR_MERCURY_ISA_VERSION
	.align		4
        /*0034*/ 	.byte	0x03, 0x5f
        /*0036*/ 	.short	0x0000


	//----- nvinfo : EIATTR_COOP_GROUP_MASK_REGIDS
	.align		4
        /*0038*/ 	.byte	0x04, 0x29
        /*003a*/ 	.short	(.L_1697 - .L_1696)


	//   ....[0]....
.L_1696:
        /*003c*/ 	.word	0xffffffff


	//   ....[1]....
        /*0040*/ 	.word	0xffffffff


	//   ....[2]....
        /*0044*/ 	.word	0xffffffff


	//   ....[3]....
        /*0048*/ 	.word	0xffffffff


	//   ....[4]....
        /*004c*/ 	.word	0xffffffff


	//   ....[5]....
        /*0050*/ 	.word	0xffffffff


	//   ....[6]....
        /*0054*/ 	.word	0xffffffff


	//   ....[7]....
        /*0058*/ 	.word	0xffffffff


	//   ....[8]....
        /*005c*/ 	.word	0xffffffff


	//   ....[9]....
        /*0060*/ 	.word	0xffffffff


	//----- nvinfo : EIATTR_COOP_GROUP_INSTR_OFFSETS
	.align		4
.L_1697:
        /*0064*/ 	.byte	0x04, 0x28
        /*0066*/ 	.short	(.L_1699 - .L_1698)


	//   ....[0]....
.L_1698:
        /*0068*/ 	.word	0x000008a0


	//   ....[1]....
        /*006c*/ 	.word	0x000008b0


	//   ....[2]....
        /*0070*/ 	.word	0x000008e0


	//   ....[3]....
        /*0074*/ 	.word	0x000008f0


	//   ....[4]....
        /*0078*/ 	.word	0x00000930


	//   ....[5]....
        /*007c*/ 	.word	0x00000940


	//   ....[6]....
        /*0080*/ 	.word	0x00000980


	//   ....[7]....
        /*0084*/ 	.word	0x00000990


	//   ....[8]....
        /*0088*/ 	.word	0x000009d0


	//   ....[9]....
        /*008c*/ 	.word	0x000009e0


	//----- nvinfo : EIATTR_EXIT_INSTR_OFFSETS
	.align		4
.L_1699:
        /*0090*/ 	.byte	0x04, 0x1c
        /*0092*/ 	.short	(.L_1701 - .L_1700)


	//   ....[0]....
.L_1700:
        /*0094*/ 	.word	0x00000060


	//   ....[1]....
        /*0098*/ 	.word	0x000020c0


	//----- nvinfo : EIATTR_MAX_THREADS
	.align		4
.L_1701:
        /*009c*/ 	.byte	0x04, 0x05
        /*009e*/ 	.short	(.L_1703 - .L_1702)
.L_1702:
        /*00a0*/ 	.word	0x00000280
        /*00a4*/ 	.word	0x00000001
        /*00a8*/ 	.word	0x00000001


	//----- nvinfo : EIATTR_CRS_STACK_SIZE
	.align		4
.L_1703:
        /*00ac*/ 	.byte	0x04, 0x1e
        /*00ae*/ 	.short	(.L_1705 - .L_1704)
.L_1704:
        /*00b0*/ 	.word	0x00000000
.L_1705:


//--------------------- .nv.callgraph             --------------------------
	.section	.nv.callgraph,"",@"SHT_CUDA_CALLGRAPH"
	.align	4
	.sectionentsize	8
	.align		4
        /*0000*/ 	.word	0x00000000
	.align		4
        /*0004*/ 	.word	0xffffffff
	.align		4
        /*0008*/ 	.word	0x00000000
	.align		4
        /*000c*/ 	.word	0xfffffffe
	.align		4
        /*0010*/ 	.word	0x00000000
	.align		4
        /*0014*/ 	.word	0xfffffffd
	.align		4
        /*0018*/ 	.word	0x00000000
	.align		4
        /*001c*/ 	.word	0xfffffffc


//--------------------- .nv.rel.action            --------------------------
	.section	.nv.rel.action,"",@"SHT_CUDA_RELOCINFO"
	.align	8
	.sectionentsize	8
        /*0000*/ 	.byte	0x73, 0x00, 0x00, 0x00, 0x00, 0x00, 0x00, 0x00, 0x00, 0x00, 0x00, 0x11, 0x25, 0x00, 0x05, 0x36


//--------------------- .nv.constant4             --------------------------
	.section	.nv.constant4,"a",@progbits
	.align	8
	.align		8
.nv.constant4:
        /*0000*/ 	.dword	_ZN61_INTERNAL_c1322b74_30_group_norm_nhwc_one_pass_10_cu_5db299f84cuda3std3__45__cpo5beginE
	.align		8
        /*0008*/ 	.dword	_ZN61_INTERNAL_c1322b74_30_group_norm_nhwc_one_pass_10_cu_5db299f84cuda3std3__45__cpo3endE
	.align		8
        /*0010*/ 	.dword	_ZN61_INTERNAL_c1322b74_30_group_norm_nhwc_one_pass_10_cu_5db299f84cuda3std3__45__cpo6cbeginE
	.align		8
        /*0018*/ 	.dword	_ZN61_INTERNAL_c1322b74_30_group_norm_nhwc_one_pass_10_cu_5db299f84cuda3std3__45__cpo4cendE
	.align		8
        /*0020*/ 	.dword	_ZN61_INTERNAL_c1322b74_30_group_norm_nhwc_one_pass_10_cu_5db299f84cuda3std3__45__cpo6rbeginE
	.align		8
        /*0028*/ 	.dword	_ZN61_INTERNAL_c1322b74_30_group_norm_nhwc_one_pass_10_cu_5db299f84cuda3std3__45__cpo4rendE
	.align		8
        /*0030*/ 	.dword	_ZN61_INTERNAL_c1322b74_30_group_norm_nhwc_one_pass_10_cu_5db299f84cuda3std3__45__cpo7crbeginE
	.align		8
        /*0038*/ 	.dword	_ZN61_INTERNAL_c1322b74_30_group_norm_nhwc_one_pass_10_cu_5db299f84cuda3std3__45__cpo5crendE
	.align		8
        /*0040*/ 	.dword	_ZN61_INTERNAL_c1322b74_30_group_norm_nhwc_one_pass_10_cu_5db299f84cuda3std3__463_GLOBAL__N__c1322b74_30_group_norm_nhwc_one_pass_10_cu_5db299f86ignoreE
	.align		8
        /*0048*/ 	.dword	_ZN61_INTERNAL_c1322b74_30_group_norm_nhwc_one_pass_10_cu_5db299f84cuda3std3__419piecewise_constructE
	.align		8
        /*0050*/ 	.dword	_ZN61_INTERNAL_c1322b74_30_group_norm_nhwc_one_pass_10_cu_5db299f84cuda3std3__48in_placeE
	.align		8
        /*0058*/ 	.dword	_ZN61_INTERNAL_c1322b74_30_group_norm_nhwc_one_pass_10_cu_5db299f84cuda3std3__420unreachable_sentinelE
	.align		8
        /*0060*/ 	.dword	_ZN61_INTERNAL_c1322b74_30_group_norm_nhwc_one_pass_10_cu_5db299f84cuda3std3__47nulloptE
	.align		8
        /*0068*/ 	.dword	_ZN61_INTERNAL_c1322b74_30_group_norm_nhwc_one_pass_10_cu_5db299f84cuda3std3__48unexpectE
	.align		8
        /*0070*/ 	.dword	_ZN61_INTERNAL_c1322b74_30_group_norm_nhwc_one_pass_10_cu_5db299f84cuda3std6ranges3__45__cpo4swapE
	.align		8
        /*0078*/ 	.dword	_ZN61_INTERNAL_c1322b74_30_group_norm_nhwc_one_pass_10_cu_5db299f84cuda3std6ranges3__45__cpo9iter_moveE
	.align		8
        /*0080*/ 	.dword	_ZN61_INTERNAL_c1322b74_30_group_norm_nhwc_one_pass_10_cu_5db299f84cuda3std6ranges3__45__cpo5beginE
	.align		8
        /*0088*/ 	.dword	_ZN61_INTERNAL_c1322b74_30_group_norm_nhwc_one_pass_10_cu_5db299f84cuda3std6ranges3__45__cpo3endE
	.align		8
        /*0090*/ 	.dword	_ZN61_INTERNAL_c1322b74_30_group_norm_nhwc_one_pass_10_cu_5db299f84cuda3std6ranges3__45__cpo6cbeginE
	.align		8
        /*0098*/ 	.dword	_ZN61_INTERNAL_c1322b74_30_group_norm_nhwc_one_pass_10_cu_5db299f84cuda3std6ranges3__45__cpo4cendE
	.align		8
        /*00a0*/ 	.dword	_ZN61_INTERNAL_c1322b74_30_group_norm_nhwc_one_pass_10_cu_5db299f84cuda3std6ranges3__45__cpo7advanceE
	.align		8
        /*00a8*/ 	.dword	_ZN61_INTERNAL_c1322b74_30_group_norm_nhwc_one_pass_10_cu_5db299f84cuda3std6ranges3__45__cpo9iter_swapE
	.align		8
        /*00b0*/ 	.dword	_ZN61_INTERNAL_c1322b74_30_group_norm_nhwc_one_pass_10_cu_5db299f84cuda3std6ranges3__45__cpo4nextE
	.align		8
        /*00b8*/ 	.dword	_ZN61_INTERNAL_c1322b74_30_group_norm_nhwc_one_pass_10_cu_5db299f84cuda3std6ranges3__45__cpo4prevE
	.align		8
        /*00c0*/ 	.dword	_ZN61_INTERNAL_c1322b74_30_group_norm_nhwc_one_pass_10_cu_5db299f84cuda3std6ranges3__45__cpo4dataE
	.align		8
        /*00c8*/ 	.dword	_ZN61_INTERNAL_c1322b74_30_group_norm_nhwc_one_pass_10_cu_5db299f84cuda3std6ranges3__45__cpo5cdataE
	.align		8
        /*00d0*/ 	.dword	_ZN61_INTERNAL_c1322b74_30_group_norm_nhwc_one_pass_10_cu_5db299f84cuda3std6ranges3__45__cpo4sizeE
	.align		8
        /*00d8*/ 	.dword	_ZN61_INTERNAL_c1322b74_30_group_norm_nhwc_one_pass_10_cu_5db299f84cuda3std6ranges3__45__cpo5ssizeE
	.align		8
        /*00e0*/ 	.dword	_ZN61_INTERNAL_c1322b74_30_group_norm_nhwc_one_pass_10_cu_5db299f84cuda3std6ranges3__45__cpo8distanceE
	.align		8
        /*00e8*/ 	.dword	_ZN61_INTERNAL_c1322b74_30_group_norm_nhwc_one_pass_10_cu_5db299f86thrust23THRUST_300001_SM_800_NS6system6detail10sequential3seqE
	.align		8
        /*00f0*/ 	.dword	_ZN61_INTERNAL_c1322b74_30_group_norm_nhwc_one_pass_10_cu_5db299f86thrust23THRUST_300001_SM_800_NS12placeholders2_1E
	.align		8
        /*00f8*/ 	.dword	_ZN61_INTERNAL_c1322b74_30_group_norm_nhwc_one_pass_10_cu_5db299f86thrust23THRUST_300001_SM_800_NS12placeholders2_2E
	.align		8
        /*0100*/ 	.dword	_ZN61_INTERNAL_c1322b74_30_group_norm_nhwc_one_pass_10_cu_5db299f86thrust23THRUST_300001_SM_800_NS12placeholders2_3E
	.align		8
        /*0108*/ 	.dword	_ZN61_INTERNAL_c1322b74_30_group_norm_nhwc_one_pass_10_cu_5db299f86thrust23THRUST_300001_SM_800_NS12placeholders2_4E
	.align		8
        /*0110*/ 	.dword	_ZN61_INTERNAL_c1322b74_30_group_norm_nhwc_one_pass_10_cu_5db299f86thrust23THRUST_300001_SM_800_NS12placeholders2_5E
	.align		8
        /*0118*/ 	.dword	_ZN61_INTERNAL_c1322b74_30_group_norm_nhwc_one_pass_10_cu_5db299f86thrust23THRUST_300001_SM_800_NS12placeholders2_6E
	.align		8
        /*0120*/ 	.dword	_ZN61_INTERNAL_c1322b74_30_group_norm_nhwc_one_pass_10_cu_5db299f86thrust23THRUST_300001_SM_800_NS12placeholders2_7E
	.align		8
        /*0128*/ 	.dword	_ZN61_INTERNAL_c1322b74_30_group_norm_nhwc_one_pass_10_cu_5db299f86thrust23THRUST_300001_SM_800_NS12placeholders2_8E
	.align		8
        /*0130*/ 	.dword	_ZN61_INTERNAL_c1322b74_30_group_norm_nhwc_one_pass_10_cu_5db299f86thrust23THRUST_300001_SM_800_NS12placeholders2_9E
	.align		8
        /*0138*/ 	.dword	_ZN61_INTERNAL_c1322b74_30_group_norm_nhwc_one_pass_10_cu_5db299f86thrust23THRUST_300001_SM_800_NS12placeholders3_10E


//--------------------- .nv.constant0._ZN3cub17CUB_300001_SM_8006detail11EmptyKernelIvEEvv --------------------------
	.section	.nv.constant0._ZN3cub17CUB_300001_SM_8006detail11EmptyKernelIvEEvv,"a",@progbits
	.sectionflags	@""
	.align	4
.nv.constant0._ZN3cub17CUB_300001_SM_8006detail11EmptyKernelIvEEvv:
	.zero		352


//--------------------- .nv.constant0._Z35group_norm_nhwc_bwd_one_pass_kernelI11Bf16IOFp32WLi64ELi10ELi640EEv26Group_norm_nhwc_bwd_params --------------------------
	.section	.nv.constant0._Z35group_norm_nhwc_bwd_one_pass_kernelI11Bf16IOFp32WLi64ELi10ELi640EEv26Group_norm_nhwc_bwd_params,"a",@progbits
	.sectionflags	@""
	.align	4
.nv.constant0._Z35group_norm_nhwc_bwd_one_pass_kernelI11Bf16IOFp32WLi64ELi10ELi640EEv26Group_norm_nhwc_bwd_params:
	.zero		536


//--------------------- .nv.constant0._Z35group_norm_nhwc_bwd_one_pass_kernelI11Bf16IOFp32WLi128ELi10ELi640EEv26Group_norm_nhwc_bwd_params --------------------------
	.section	.nv.constant0._Z35group_norm_nhwc_bwd_one_pass_kernelI11Bf16IOFp32WLi128ELi10ELi640EEv26Group_norm_nhwc_bwd_params,"a",@progbits
	.sectionflags	@""
	.align	4
.nv.constant0._Z35group_norm_nhwc_bwd_one_pass_kernelI11Bf16IOFp32WLi128ELi10ELi640EEv26Group_norm_nhwc_bwd_params:
	.zero		536


//--------------------- .nv.constant0._Z35group_norm_nhwc_bwd_one_pass_kernelI11Bf16IOFp32WLi256ELi10ELi640EEv26Group_norm_nhwc_bwd_params --------------------------
	.section	.nv.constant0._Z35group_norm_nhwc_bwd_one_pass_kernelI11Bf16IOFp32WLi256ELi10ELi640EEv26Group_norm_nhwc_bwd_params,"a",@progbits
	.sectionflags	@""
	.align	4
.nv.constant0._Z35group_norm_nhwc_bwd_one_pass_kernelI11Bf16IOFp32WLi256ELi10ELi640EEv26Group_norm_nhwc_bwd_params:
	.zero		536


//--------------------- .nv.constant0._Z35group_norm_nhwc_bwd_one_pass_kernelI11Bf16IOFp32WLi512ELi10ELi640EEv26Group_norm_nhwc_bwd_params --------------------------
	.section	.nv.constant0._Z35group_norm_nhwc_bwd_one_pass_kernelI11Bf16IOFp32WLi512ELi10ELi640EEv26Group_norm_nhwc_bwd_params,"a",@progbits
	.sectionflags	@""
	.align	4
.nv.constant0._Z35group_norm_nhwc_bwd_one_pass_kernelI11Bf16IOFp32WLi512ELi10ELi640EEv26Group_norm_nhwc_bwd_params:
	.zero		536


//--------------------- .nv.constant0._Z35group_norm_nhwc_bwd_one_pass_kernelI11Bf16IOBf16WLi64ELi10ELi640EEv26Group_norm_nhwc_bwd_params --------------------------
	.section	.nv.constant0._Z35group_norm_nhwc_bwd_one_pass_kernelI11Bf16IOBf16WLi64ELi10ELi640EEv26Group_norm_nhwc_bwd_params,"a",@progbits
	.sectionflags	@""
	.align	4
.nv.constant0._Z35group_norm_nhwc_bwd_one_pass_kernelI11Bf16IOBf16WLi64ELi10ELi640EEv26Group_norm_nhwc_bwd_params:
	.zero		536


//--------------------- .nv.constant0._Z35group_norm_nhwc_bwd_one_pass_kernelI11Bf16IOBf16WLi128ELi10ELi640EEv26Group_norm_nhwc_bwd_params --------------------------
	.section	.nv.constant0._Z35group_norm_nhwc_bwd_one_pass_kernelI11Bf16IOBf16WLi128ELi10ELi640EEv26Group_norm_nhwc_bwd_params,"a",@progbits
	.sectionflags	@""
	.align	4
.nv.constant0._Z35group_norm_nhwc_bwd_one_pass_kernelI11Bf16IOBf16WLi128ELi10ELi640EEv26Group_norm_nhwc_bwd_params:
	.zero		536


//--------------------- .nv.constant0._Z35group_norm_nhwc_bwd_one_pass_kernelI11Bf16IOBf16WLi256ELi10ELi640EEv26Group_norm_nhwc_bwd_params --------------------------
	.section	.nv.constant0._Z35group_norm_nhwc_bwd_one_pass_kernelI11Bf16IOBf16WLi256ELi10ELi640EEv26Group_norm_nhwc_bwd_params,"a",@progbits
	.sectionflags	@""
	.align	4
.nv.constant0._Z35group_norm_nhwc_bwd_one_pass_kernelI11Bf16IOBf16WLi256ELi10ELi640EEv26Group_norm_nhwc_bwd_params:
	.zero		536


//--------------------- .nv.constant0._Z35group_norm_nhwc_bwd_one_pass_kernelI11Bf16IOBf16WLi512ELi10ELi640EEv26Group_norm_nhwc_bwd_params --------------------------
	.section	.nv.constant0._Z35group_norm_nhwc_bwd_one_pass_kernelI11Bf16IOBf16WLi512ELi10ELi640EEv26Group_norm_nhwc_bwd_params,"a",@progbits
	.sectionflags	@""
	.align	4
.nv.constant0._Z35group_norm_nhwc_bwd_one_pass_kernelI11Bf16IOBf16WLi512ELi10ELi640EEv26Group_norm_nhwc_bwd_params:
	.zero		536


//--------------------- .nv.constant0._Z35group_norm_nhwc_bwd_one_pass_kernelI11Bf16IOFp16WLi64ELi10ELi640EEv26Group_norm_nhwc_bwd_params --------------------------
	.section	.nv.constant0._Z35group_norm_nhwc_bwd_one_pass_kernelI11Bf16IOFp16WLi64ELi10ELi640EEv26Group_norm_nhwc_bwd_params,"a",@progbits
	.sectionflags	@""
	.align	4
.nv.constant0._Z35group_norm_nhwc_bwd_one_pass_kernelI11Bf16IOFp16WLi64ELi10ELi640EEv26Group_norm_nhwc_bwd_params:
	.zero		536


//--------------------- .nv.constant0._Z35group_norm_nhwc_bwd_one_pass_kernelI11Bf16IOFp16WLi128ELi10ELi640EEv26Group_norm_nhwc_bwd_params --------------------------
	.section	.nv.constant0._Z35group_norm_nhwc_bwd_one_pass_kernelI11Bf16IOFp16WLi128ELi10ELi640EEv26Group_norm_nhwc_bwd_params,"a",@progbits
	.sectionflags	@""
	.align	4
.nv.constant0._Z35group_norm_nhwc_bwd_one_pass_kernelI11Bf16IOFp16WLi128ELi10ELi640EEv26Group_norm_nhwc_bwd_params:
	.zero		536


//--------------------- .nv.constant0._Z35group_norm_nhwc_bwd_one_pass_kernelI11Bf16IOFp16WLi256ELi10ELi640EEv26Group_norm_nhwc_bwd_params --------------------------
	.section	.nv.constant0._Z35group_norm_nhwc_bwd_one_pass_kernelI11Bf16IOFp16WLi256ELi10ELi640EEv26Group_norm_nhwc_bwd_params,"a",@progbits
	.sectionflags	@""
	.align	4
.nv.constant0._Z35group_norm_nhwc_bwd_one_pass_kernelI11Bf16IOFp16WLi256ELi10ELi640EEv26Group_norm_nhwc_bwd_params:
	.zero		536


//--------------------- .nv.constant0._Z35group_norm_nhwc_bwd_one_pass_kernelI11Bf16IOFp16WLi512ELi10ELi640EEv26Group_norm_nhwc_bwd_params --------------------------
	.section	.nv.constant0._Z35group_norm_nhwc_bwd_one_pass_kernelI11Bf16IOFp16WLi512ELi10ELi640EEv26Group_norm_nhwc_bwd_params,"a",@progbits
	.sectionflags	@""
	.align	4
.nv.constant0._Z35group_norm_nhwc_bwd_one_pass_kernelI11Bf16IOFp16WLi512ELi10ELi640EEv26Group_norm_nhwc_bwd_params:
	.zero		536


//--------------------- .nv.constant0._Z35group_norm_nhwc_bwd_one_pass_kernelI11Fp16IOFp32WLi64ELi10ELi640EEv26Group_norm_nhwc_bwd_params --------------------------
	.section	.nv.constant0._Z35group_norm_nhwc_bwd_one_pass_kernelI11Fp16IOFp32WLi64ELi10ELi640EEv26Group_norm_nhwc_bwd_params,"a",@progbits
	.sectionflags	@""
	.align	4
.nv.constant0._Z35group_norm_nhwc_bwd_one_pass_kernelI11Fp16IOFp32WLi64ELi10ELi640EEv26Group_norm_nhwc_bwd_params:
	.zero		536


//--------------------- .nv.constant0._Z35group_norm_nhwc_bwd_one_pass_kernelI11Fp16IOFp32WLi128ELi10ELi640EEv26Group_norm_nhwc_bwd_params --------------------------
	.section	.nv.constant0._Z35group_norm_nhwc_bwd_one_pass_kernelI11Fp16IOFp32WLi128ELi10ELi640EEv26Group_norm_nhwc_bwd_params,"a",@progbits
	.sectionflags	@""
	.align	4
.nv.constant0._Z35group_norm_nhwc_bwd_one_pass_kernelI11Fp16IOFp32WLi128ELi10ELi640EEv26Group_norm_nhwc_bwd_params:
	.zero		536


//--------------------- .nv.constant0._Z35group_norm_nhwc_bwd_one_pass_kernelI11Fp16IOFp32WLi256ELi10ELi640EEv26Group_norm_nhwc_bwd_params --------------------------
	.section	.nv.constant0._Z35group_norm_nhwc_bwd_one_pass_kernelI11Fp16IOFp32WLi256ELi10ELi640EEv26Group_norm_nhwc_bwd_params,"a",@progbits
	.sectionflags	@""
	.align	4
.nv.constant0._Z35group_norm_nhwc_bwd_one_pass_kernelI11Fp16IOFp32WLi256ELi10ELi640EEv26Group_norm_nhwc_bwd_params:
	.zero		536


//--------------------- .nv.constant0._Z35group_norm_nhwc_bwd_one_pass_kernelI11Fp16IOFp32WLi512ELi10ELi640EEv26Group_norm_nhwc_bwd_params --------------------------
	.section	.nv.constant0._Z35group_norm_nhwc_bwd_one_pass_kernelI11Fp16IOFp32WLi512ELi10ELi640EEv26Group_norm_nhwc_bwd_params,"a",@progbits
	.sectionflags	@""
	.align	4
.nv.constant0._Z35group_norm_nhwc_bwd_one_pass_kernelI11Fp16IOFp32WLi512ELi10ELi640EEv26Group_norm_nhwc_bwd_params:
	.zero		536


//--------------------- .nv.constant0._Z35group_norm_nhwc_bwd_one_pass_kernelI11Fp16IOBf16WLi64ELi10ELi640EEv26Group_norm_nhwc_bwd_params --------------------------
	.section	.nv.constant0._Z35group_norm_nhwc_bwd_one_pass_kernelI11Fp16IOBf16WLi64ELi10ELi640EEv26Group_norm_nhwc_bwd_params,"a",@progbits
	.sectionflags	@""
	.align	4
.nv.constant0._Z35group_norm_nhwc_bwd_one_pass_kernelI11Fp16IOBf16WLi64ELi10ELi640EEv26Group_norm_nhwc_bwd_params:
	.zero		536


//--------------------- .nv.constant0._Z35group_norm_nhwc_bwd_one_pass_kernelI11Fp16IOBf16WLi128ELi10ELi640EEv26Group_norm_nhwc_bwd_params --------------------------
	.section	.nv.constant0._Z35group_norm_nhwc_bwd_one_pass_kernelI11Fp16IOBf16WLi128ELi10ELi640EEv26Group_norm_nhwc_bwd_params,"a",@progbits
	.sectionflags	@""
	.align	4
.nv.constant0._Z35group_norm_nhwc_bwd_one_pass_kernelI11Fp16IOBf16WLi128ELi10ELi640EEv26Group_norm_nhwc_bwd_params:
	.zero		536


//--------------------- .nv.constant0._Z35group_norm_nhwc_bwd_one_pass_kernelI11Fp16IOBf16WLi256ELi10ELi640EEv26Group_norm_nhwc_bwd_params --------------------------
	.section	.nv.constant0._Z35group_norm_nhwc_bwd_one_pass_kernelI11Fp16IOBf16WLi256ELi10ELi640EEv26Group_norm_nhwc_bwd_params,"a",@progbits
	.sectionflags	@""
	.align	4
.nv.constant0._Z35group_norm_nhwc_bwd_one_pass_kernelI11Fp16IOBf16WLi256ELi10ELi640EEv26Group_norm_nhwc_bwd_params:
	.zero		536


//--------------------- .nv.constant0._Z35group_norm_nhwc_bwd_one_pass_kernelI11Fp16IOBf16WLi512ELi10ELi640EEv26Group_norm_nhwc_bwd_params --------------------------
	.section	.nv.constant0._Z35group_norm_nhwc_bwd_one_pass_kernelI11Fp16IOBf16WLi512ELi10ELi640EEv26Group_norm_nhwc_bwd_params,"a",@progbits
	.sectionflags	@""
	.align	4
.nv.constant0._Z35group_norm_nhwc_bwd_one_pass_kernelI11Fp16IOBf16WLi512ELi10ELi640EEv26Group_norm_nhwc_bwd_params:
	.zero		536


//--------------------- .nv.constant0._Z35group_norm_nhwc_bwd_one_pass_kernelI11Fp16IOFp16WLi64ELi10ELi640EEv26Group_norm_nhwc_bwd_params --------------------------
	.section	.nv.constant0._Z35group_norm_nhwc_bwd_one_pass_kernelI11Fp16IOFp16WLi64ELi10ELi640EEv26Group_norm_nhwc_bwd_params,"a",@progbits
	.sectionflags	@""
	.align	4
.nv.constant0._Z35group_norm_nhwc_bwd_one_pass_kernelI11Fp16IOFp16WLi64ELi10ELi640EEv26Group_norm_nhwc_bwd_params:
	.zero		536


//--------------------- .nv.constant0._Z35group_norm_nhwc_bwd_one_pass_kernelI11Fp16IOFp16WLi128ELi10ELi640EEv26Group_norm_nhwc_bwd_params --------------------------
	.section	.nv.constant0._Z35group_norm_nhwc_bwd_one_pass_kernelI11Fp16IOFp16WLi128ELi10ELi640EEv26Group_norm_nhwc_bwd_params,"a",@progbits
	.sectionflags	@""
	.align	4
.nv.constant0._Z35group_norm_nhwc_bwd_one_pass_kernelI11Fp16IOFp16WLi128ELi10ELi640EEv26Group_norm_nhwc_bwd_params:
	.zero		536


//--------------------- .nv.constant0._Z35group_norm_nhwc_bwd_one_pass_kernelI11Fp16IOFp16WLi256ELi10ELi640EEv26Group_norm_nhwc_bwd_params --------------------------
	.section	.nv.constant0._Z35group_norm_nhwc_bwd_one_pass_kernelI11Fp16IOFp16WLi256ELi10ELi640EEv26Group_norm_nhwc_bwd_params,"a",@progbits
	.sectionflags	@""
	.align	4
.nv.constant0._Z35group_norm_nhwc_bwd_one_pass_kernelI11Fp16IOFp16WLi256ELi10ELi640EEv26Group_norm_nhwc_bwd_params:
	.zero		536


//--------------------- .nv.constant0._Z35group_norm_nhwc_bwd_one_pass_kernelI11Fp16IOFp16WLi512ELi10ELi640EEv26Group_norm_nhwc_bwd_params --------------------------
	.section	.nv.constant0._Z35group_norm_nhwc_bwd_one_pass_kernelI11Fp16IOFp16WLi512ELi10ELi640EEv26Group_norm_nhwc_bwd_params,"a",@progbits
	.sectionflags	@""
	.align	4
.nv.constant0._Z35group_norm_nhwc_bwd_one_pass_kernelI11Fp16IOFp16WLi512ELi10ELi640EEv26Group_norm_nhwc_bwd_params:
	.zero		536


//--------------------- .nv.constant0._Z35group_norm_nhwc_bwd_one_pass_kernelI11Fp32IOFp32WLi64ELi10ELi640EEv26Group_norm_nhwc_bwd_params --------------------------
	.section	.nv.constant0._Z35group_norm_nhwc_bwd_one_pass_kernelI11Fp32IOFp32WLi64ELi10ELi640EEv26Group_norm_nhwc_bwd_params,"a",@progbits
	.sectionflags	@""
	.align	4
.nv.constant0._Z35group_norm_nhwc_bwd_one_pass_kernelI11Fp32IOFp32WLi64ELi10ELi640EEv26Group_norm_nhwc_bwd_params:
	.zero		536


//--------------------- .nv.constant0._Z35group_norm_nhwc_bwd_one_pass_kernelI11Fp32IOFp32WLi128ELi10ELi640EEv26Group_norm_nhwc_bwd_params --------------------------
	.section	.nv.constant0._Z35group_norm_nhwc_bwd_one_pass_kernelI11Fp32IOFp32WLi128ELi10ELi640EEv26Group_norm_nhwc_bwd_params,"a",@progbits
	.sectionflags	@""
	.align	4
.nv.constant0._Z35group_norm_nhwc_bwd_one_pass_kernelI11Fp32IOFp32WLi128ELi10ELi640EEv26Group_norm_nhwc_bwd_params:
	.zero		536


//--------------------- .nv.constant0._Z35group_norm_nhwc_bwd_one_pass_kernelI11Fp32IOFp32WLi256ELi10ELi640EEv26Group_norm_nhwc_bwd_params --------------------------
	.section	.nv.constant0._Z35group_norm_nhwc_bwd_one_pass_kernelI11Fp32IOFp32WLi256ELi10ELi640EEv26Group_norm_nhwc_bwd_params,"a",@progbits
	.sectionflags	@""
	.align	4
.nv.constant0._Z35group_norm_nhwc_bwd_one_pass_kernelI11Fp32IOFp32WLi256ELi10ELi640EEv26Group_norm_nhwc_bwd_params:
	.zero		536


//--------------------- .nv.constant0._Z35group_norm_nhwc_bwd_one_pass_kernelI11Fp32IOFp32WLi512ELi10ELi640EEv26Group_norm_nhwc_bwd_params --------------------------
	.section	.nv.constant0._Z35group_norm_nhwc_bwd_one_pass_kernelI11Fp32IOFp32WLi512ELi10ELi640EEv26Group_norm_nhwc_bwd_params,"a",@progbits
	.sectionflags	@""
	.align	4
.nv.constant0._Z35group_norm_nhwc_bwd_one_pass_kernelI11Fp32IOFp32WLi512ELi10ELi640EEv26Group_norm_nhwc_bwd_params:
	.zero		536


//--------------------- .nv.constant0._Z35group_norm_nhwc_bwd_one_pass_kernelI11Fp32IOBf16WLi64ELi10ELi640EEv26Group_norm_nhwc_bwd_params --------------------------
	.section	.nv.constant0._Z35group_norm_nhwc_bwd_one_pass_kernelI11Fp32IOBf16WLi64ELi10ELi640EEv26Group_norm_nhwc_bwd_params,"a",@progbits
	.sectionflags	@""
	.align	4
.nv.constant0._Z35group_norm_nhwc_bwd_one_pass_kernelI11Fp32IOBf16WLi64ELi10ELi640EEv26Group_norm_nhwc_bwd_params:
	.zero		536


//--------------------- .nv.constant0._Z35group_norm_nhwc_bwd_one_pass_kernelI11Fp32IOBf16WLi128ELi10ELi640EEv26Group_norm_nhwc_bwd_params --------------------------
	.section	.nv.constant0._Z35group_norm_nhwc_bwd_one_pass_kernelI11Fp32IOBf16WLi128ELi10ELi640EEv26Group_norm_nhwc_bwd_params,"a",@progbits
	.sectionflags	@""
	.align	4
.nv.constant0._Z35group_norm_nhwc_bwd_one_pass_kernelI11Fp32IOBf16WLi128ELi10ELi640EEv26Group_norm_nhwc_bwd_params:
	.zero		536


//--------------------- .nv.constant0._Z35group_norm_nhwc_bwd_one_pass_kernelI11Fp32IOBf16WLi256ELi10ELi640EEv26Group_norm_nhwc_bwd_params --------------------------
	.section	.nv.constant0._Z35group_norm_nhwc_bwd_one_pass_kernelI11Fp32IOBf16WLi256ELi10ELi640EEv26Group_norm_nhwc_bwd_params,"a",@progbits
	.sectionflags	@""
	.align	4
.nv.constant0._Z35group_norm_nhwc_bwd_one_pass_kernelI11Fp32IOBf16WLi256ELi10ELi640EEv26Group_norm_nhwc_bwd_params:
	.zero		536


//--------------------- .nv.constant0._Z35group_norm_nhwc_bwd_one_pass_kernelI11Fp32IOBf16WLi512ELi10ELi640EEv26Group_norm_nhwc_bwd_params --------------------------
	.section	.nv.constant0._Z35group_norm_nhwc_bwd_one_pass_kernelI11Fp32IOBf16WLi512ELi10ELi640EEv26Group_norm_nhwc_bwd_params,"a",@progbits
	.sectionflags	@""
	.align	4
.nv.constant0._Z35group_norm_nhwc_bwd_one_pass_kernelI11Fp32IOBf16WLi512ELi10ELi640EEv26Group_norm_nhwc_bwd_params:
	.zero		536


//--------------------- .nv.constant0._Z35group_norm_nhwc_bwd_one_pass_kernelI11Fp32IOFp16WLi64ELi10ELi640EEv26Group_norm_nhwc_bwd_params --------------------------
	.section	.nv.constant0._Z35group_norm_nhwc_bwd_one_pass_kernelI11Fp32IOFp16WLi64ELi10ELi640EEv26Group_norm_nhwc_bwd_params,"a",@progbits
	.sectionflags	@""
	.align	4
.nv.constant0._Z35group_norm_nhwc_bwd_one_pass_kernelI11Fp32IOFp16WLi64ELi10ELi640EEv26Group_norm_nhwc_bwd_params:
	.zero		536


//--------------------- .nv.constant0._Z35group_norm_nhwc_bwd_one_pass_kernelI11Fp32IOFp16WLi128ELi10ELi640EEv26Group_norm_nhwc_bwd_params --------------------------
	.section	.nv.constant0._Z35group_norm_nhwc_bwd_one_pass_kernelI11Fp32IOFp16WLi128ELi10ELi640EEv26Group_norm_nhwc_bwd_params,"a",@progbits
	.sectionflags	@""
	.align	4
.nv.constant0._Z35group_norm_nhwc_bwd_one_pass_kernelI11Fp32IOFp16WLi128ELi10ELi640EEv26Group_norm_nhwc_bwd_params:
	.zero		536


//--------------------- .nv.constant0._Z35group_norm_nhwc_bwd_one_pass_kernelI11Fp32IOFp16WLi256ELi10ELi640EEv26Group_norm_nhwc_bwd_params --------------------------
	.section	.nv.constant0._Z35group_norm_nhwc_bwd_one_pass_kernelI11Fp32IOFp16WLi256ELi10ELi640EEv26Group_norm_nhwc_bwd_params,"a",@progbits
	.sectionflags	@""
	.align	4
.nv.constant0._Z35group_norm_nhwc_bwd_one_pass_kernelI11Fp32IOFp16WLi256ELi10ELi640EEv26Group_norm_nhwc_bwd_params:
	.zero		536


//--------------------- .nv.constant0._Z35group_norm_nhwc_bwd_one_pass_kernelI11Fp32IOFp16WLi512ELi10ELi640EEv26Group_norm_nhwc_bwd_params --------------------------
	.section	.nv.constant0._Z35group_norm_nhwc_bwd_one_pass_kernelI11Fp32IOFp16WLi512ELi10ELi640EEv26Group_norm_nhwc_bwd_params,"a",@progbits
	.sectionflags	@""
	.align	4
.nv.constant0._Z35group_norm_nhwc_bwd_one_pass_kernelI11Fp32IOFp16WLi512ELi10ELi640EEv26Group_norm_nhwc_bwd_params:
	.zero		536


//--------------------- .nv.constant0._Z35group_norm_nhwc_fwd_one_pass_kernelI11Bf16IOFp32WLi64ELi10ELi640EEv26Group_norm_nhwc_fwd_params --------------------------
	.section	.nv.constant0._Z35group_norm_nhwc_fwd_one_pass_kernelI11Bf16IOFp32WLi64ELi10ELi640EEv26Group_norm_nhwc_fwd_params,"a",@progbits
	.sectionflags	@""
	.align	4
.nv.constant0._Z35group_norm_nhwc_fwd_one_pass_kernelI11Bf16IOFp32WLi64ELi10ELi640EEv26Group_norm_nhwc_fwd_params:
	.zero		512


//--------------------- .nv.constant0._Z35group_norm_nhwc_fwd_one_pass_kernelI11Bf16IOFp32WLi128ELi10ELi640EEv26Group_norm_nhwc_fwd_params --------------------------
	.section	.nv.constant0._Z35group_norm_nhwc_fwd_one_pass_kernelI11Bf16IOFp32WLi128ELi10ELi640EEv26Group_norm_nhwc_fwd_params,"a",@progbits
	.sectionflags	@""
	.align	4
.nv.constant0._Z35group_norm_nhwc_fwd_one_pass_kernelI11Bf16IOFp32WLi128ELi10ELi640EEv26Group_norm_nhwc_fwd_params:
	.zero		512


//--------------------- .nv.constant0._Z35group_norm_nhwc_fwd_one_pass_kernelI11Bf16IOFp32WLi256ELi10ELi640EEv26Group_norm_nhwc_fwd_params --------------------------
	.section	.nv.constant0._Z35group_norm_nhwc_fwd_one_pass_kernelI11Bf16IOFp32WLi256ELi10ELi640EEv26Group_norm_nhwc_fwd_params,"a",@progbits
	.sectionflags	@""
	.align	4
.nv.constant0._Z35group_norm_nhwc_fwd_one_pass_kernelI11Bf16IOFp32WLi256ELi10ELi640EEv26Group_norm_nhwc_fwd_params:
	.zero		512


//--------------------- .nv.constant0._Z35group_norm_nhwc_fwd_one_pass_kernelI11Bf16IOFp32WLi512ELi10ELi640EEv26Group_norm_nhwc_fwd_params --------------------------
	.section	.nv.constant0._Z35group_norm_nhwc_fwd_one_pass_kernelI11Bf16IOFp32WLi512ELi10ELi640EEv26Group_norm_nhwc_fwd_params,"a",@progbits
	.sectionflags	@""
	.align	4
.nv.constant0._Z35group_norm_nhwc_fwd_one_pass_kernelI11Bf16IOFp32WLi512ELi10ELi640EEv26Group_norm_nhwc_fwd_params:
	.zero		512


//--------------------- .nv.constant0._Z35group_norm_nhwc_fwd_one_pass_kernelI11Bf16IOBf16WLi64ELi10ELi640EEv26Group_norm_nhwc_fwd_params --------------------------
	.section	.nv.constant0._Z35group_norm_nhwc_fwd_one_pass_kernelI11Bf16IOBf16WLi64ELi10ELi640EEv26Group_norm_nhwc_fwd_params,"a",@progbits
	.sectionflags	@""
	.align	4
.nv.constant0._Z35group_norm_nhwc_fwd_one_pass_kernelI11Bf16IOBf16WLi64ELi10ELi640EEv26Group_norm_nhwc_fwd_params:
	.zero		512


//--------------------- .nv.constant0._Z35group_norm_nhwc_fwd_one_pass_kernelI11Bf16IOBf16WLi128ELi10ELi640EEv26Group_norm_nhwc_fwd_params --------------------------
	.section	.nv.constant0._Z35group_norm_nhwc_fwd_one_pass_kernelI11Bf16IOBf16WLi128ELi10ELi640EEv26Group_norm_nhwc_fwd_params,"a",@progbits
	.sectionflags	@""
	.align	4
.nv.constant0._Z35group_norm_nhwc_fwd_one_pass_kernelI11Bf16IOBf16WLi128ELi10ELi640EEv26Group_norm_nhwc_fwd_params:
	.zero		512


//--------------------- .nv.constant0._Z35group_norm_nhwc_fwd_one_pass_kernelI11Bf16IOBf16WLi256ELi10ELi640EEv26Group_norm_nhwc_fwd_params --------------------------
	.section	.nv.constant0._Z35group_norm_nhwc_fwd_one_pass_kernelI11Bf16IOBf16WLi256ELi10ELi640EEv26Group_norm_nhwc_fwd_params,"a",@progbits
	.sectionflags	@""
	.align	4
.nv.constant0._Z35group_norm_nhwc_fwd_one_pass_kernelI11Bf16IOBf16WLi256ELi10ELi640EEv26Group_norm_nhwc_fwd_params:
	.zero		512


//--------------------- .nv.constant0._Z35group_norm_nhwc_fwd_one_pass_kernelI11Bf16IOBf16WLi512ELi10ELi640EEv26Group_norm_nhwc_fwd_params --------------------------
	.section	.nv.constant0._Z35group_norm_nhwc_fwd_one_pass_kernelI11Bf16IOBf16WLi512ELi10ELi640EEv26Group_norm_nhwc_fwd_params,"a",@progbits
	.sectionflags	@""
	.align	4
.nv.constant0._Z35group_norm_nhwc_fwd_one_pass_kernelI11Bf16IOBf16WLi512ELi10ELi640EEv26Group_norm_nhwc_fwd_params:
	.zero		512


//--------------------- .nv.constant0._Z35group_norm_nhwc_fwd_one_pass_kernelI11Bf16IOFp16WLi64ELi10ELi640EEv26Group_norm_nhwc_fwd_params --------------------------
	.section	.nv.constant0._Z35group_norm_nhwc_fwd_one_pass_kernelI11Bf16IOFp16WLi64ELi10ELi640EEv26Group_norm_nhwc_fwd_params,"a",@progbits
	.sectionflags	@""
	.align	4
.nv.constant0._Z35group_norm_nhwc_fwd_one_pass_kernelI11Bf16IOFp16WLi64ELi10ELi640EEv26Group_norm_nhwc_fwd_params:
	.zero		512


//--------------------- .nv.constant0._Z35group_norm_nhwc_fwd_one_pass_kernelI11Bf16IOFp16WLi128ELi10ELi640EEv26Group_norm_nhwc_fwd_params --------------------------
	.section	.nv.constant0._Z35group_norm_nhwc_fwd_one_pass_kernelI11Bf16IOFp16WLi128ELi10ELi640EEv26Group_norm_nhwc_fwd_params,"a",@progbits
	.sectionflags	@""
	.align	4
.nv.constant0._Z35group_norm_nhwc_fwd_one_pass_kernelI11Bf16IOFp16WLi128ELi10ELi640EEv26Group_norm_nhwc_fwd_params:
	.zero		512


//--------------------- .nv.constant0._Z35group_norm_nhwc_fwd_one_pass_kernelI11Bf16IOFp16WLi256ELi10ELi640EEv26Group_norm_nhwc_fwd_params --------------------------
	.section	.nv.constant0._Z35group_norm_nhwc_fwd_one_pass_kernelI11Bf16IOFp16WLi256ELi10ELi640EEv26Group_norm_nhwc_fwd_params,"a",@progbits
	.sectionflags	@""
	.align	4
.nv.constant0._Z35group_norm_nhwc_fwd_one_pass_kernelI11Bf16IOFp16WLi256ELi10ELi640EEv26Group_norm_nhwc_fwd_params:
	.zero		512


//--------------------- .nv.constant0._Z35group_norm_nhwc_fwd_one_pass_kernelI11Bf16IOFp16WLi512ELi10ELi640EEv26Group_norm_nhwc_fwd_params --------------------------
	.section	.nv.constant0._Z35group_norm_nhwc_fwd_one_pass_kernelI11Bf16IOFp16WLi512ELi10ELi640EEv26Group_norm_nhwc_fwd_params,"a",@progbits
	.sectionflags	@""
	.align	4
.nv.constant0._Z35group_norm_nhwc_fwd_one_pass_kernelI11Bf16IOFp16WLi512ELi10ELi640EEv26Group_norm_nhwc_fwd_params:
	.zero		512


//--------------------- .nv.constant0._Z35group_norm_nhwc_fwd_one_pass_kernelI11Fp16IOFp32WLi64ELi10ELi640EEv26Group_norm_nhwc_fwd_params --------------------------
	.section	.nv.constant0._Z35group_norm_nhwc_fwd_one_pass_kernelI11Fp16IOFp32WLi64ELi10ELi640EEv26Group_norm_nhwc_fwd_params,"a",@progbits
	.sectionflags	@""
	.align	4
.nv.constant0._Z35group_norm_nhwc_fwd_one_pass_kernelI11Fp16IOFp32WLi64ELi10ELi640EEv26Group_norm_nhwc_fwd_params:
	.zero		512


//--------------------- .nv.constant0._Z35group_norm_nhwc_fwd_one_pass_kernelI11Fp16IOFp32WLi128ELi10ELi640EEv26Group_norm_nhwc_fwd_params --------------------------
	.section	.nv.constant0._Z35group_norm_nhwc_fwd_one_pass_kernelI11Fp16IOFp32WLi128ELi10ELi640EEv26Group_norm_nhwc_fwd_params,"a",@progbits
	.sectionflags	@""
	.align	4
.nv.constant0._Z35group_norm_nhwc_fwd_one_pass_kernelI11Fp16IOFp32WLi128ELi10ELi640EEv26Group_norm_nhwc_fwd_params:
	.zero		512


//--------------------- .nv.constant0._Z35group_norm_nhwc_fwd_one_pass_kernelI11Fp16IOFp32WLi256ELi10ELi640EEv26Group_norm_nhwc_fwd_params --------------------------
	.section	.nv.constant0._Z35group_norm_nhwc_fwd_one_pass_kernelI11Fp16IOFp32WLi256ELi10ELi640EEv26Group_norm_nhwc_fwd_params,"a",@progbits
	.sectionflags	@""
	.align	4
.nv.constant0._Z35group_norm_nhwc_fwd_one_pass_kernelI11Fp16IOFp32WLi256ELi10ELi640EEv26Group_norm_nhwc_fwd_params:
	.zero		512


//--------------------- .nv.constant0._Z35group_norm_nhwc_fwd_one_pass_kernelI11Fp16IOFp32WLi512ELi10ELi640EEv26Group_norm_nhwc_fwd_params --------------------------
	.section	.nv.constant0._Z35group_norm_nhwc_fwd_one_pass_kernelI11Fp16IOFp32WLi512ELi10ELi640EEv26Group_norm_nhwc_fwd_params,"a",@progbits
	.sectionflags	@""
	.align	4
.nv.constant0._Z35group_norm_nhwc_fwd_one_pass_kernelI11Fp16IOFp32WLi512ELi10ELi640EEv26Group_norm_nhwc_fwd_params:
	.zero		512


//--------------------- .nv.constant0._Z35group_norm_nhwc_fwd_one_pass_kernelI11Fp16IOBf16WLi64ELi10ELi640EEv26Group_norm_nhwc_fwd_params --------------------------
	.section	.nv.constant0._Z35group_norm_nhwc_fwd_one_pass_kernelI11Fp16IOBf16WLi64ELi10ELi640EEv26Group_norm_nhwc_fwd_params,"a",@progbits
	.sectionflags	@""
	.align	4
.nv.constant0._Z35group_norm_nhwc_fwd_one_pass_kernelI11Fp16IOBf16WLi64ELi10ELi640EEv26Group_norm_nhwc_fwd_params:
	.zero		512


//--------------------- .nv.constant0._Z35group_norm_nhwc_fwd_one_pass_kernelI11Fp16IOBf16WLi128ELi10ELi640EEv26Group_norm_nhwc_fwd_params --------------------------
	.section	.nv.constant0._Z35group_norm_nhwc_fwd_one_pass_kernelI11Fp16IOBf16WLi128ELi10ELi640EEv26Group_norm_nhwc_fwd_params,"a",@progbits
	.sectionflags	@""
	.align	4
.nv.constant0._Z35group_norm_nhwc_fwd_one_pass_kernelI11Fp16IOBf16WLi128ELi10ELi640EEv26Group_norm_nhwc_fwd_params:
	.zero		512


//--------------------- .nv.constant0._Z35group_norm_nhwc_fwd_one_pass_kernelI11Fp16IOBf16WLi256ELi10ELi640EEv26Group_norm_nhwc_fwd_params --------------------------
	.section	.nv.constant0._Z35group_norm_nhwc_fwd_one_pass_kernelI11Fp16IOBf16WLi256ELi10ELi640EEv26Group_norm_nhwc_fwd_params,"a",@progbits
	.sectionflags	@""
	.align	4
.nv.constant0._Z35group_norm_nhwc_fwd_one_pass_kernelI11Fp16IOBf16WLi256ELi10ELi640EEv26Group_norm_nhwc_fwd_params:
	.zero		512


//--------------------- .nv.constant0._Z35group_norm_nhwc_fwd_one_pass_kernelI11Fp16IOBf16WLi512ELi10ELi640EEv26Group_norm_nhwc_fwd_params --------------------------
	.section	.nv.constant0._Z35group_norm_nhwc_fwd_one_pass_kernelI11Fp16IOBf16WLi512ELi10ELi640EEv26Group_norm_nhwc_fwd_params,"a",@progbits
	.sectionflags	@""
	.align	4
.nv.constant0._Z35group_norm_nhwc_fwd_one_pass_kernelI11Fp16IOBf16WLi512ELi10ELi640EEv26Group_norm_nhwc_fwd_params:
	.zero		512


//--------------------- .nv.constant0._Z35group_norm_nhwc_fwd_one_pass_kernelI11Fp16IOFp16WLi64ELi10ELi640EEv26Group_norm_nhwc_fwd_params --------------------------
	.section	.nv.constant0._Z35group_norm_nhwc_fwd_one_pass_kernelI11Fp16IOFp16WLi64ELi10ELi640EEv26Group_norm_nhwc_fwd_params,"a",@progbits
	.sectionflags	@""
	.align	4
.nv.constant0._Z35group_norm_nhwc_fwd_one_pass_kernelI11Fp16IOFp16WLi64ELi10ELi640EEv26Group_norm_nhwc_fwd_params:
	.zero		512


//--------------------- .nv.constant0._Z35group_norm_nhwc_fwd_one_pass_kernelI11Fp16IOFp16WLi128ELi10ELi640EEv26Group_norm_nhwc_fwd_params --------------------------
	.section	.nv.constant0._Z35group_norm_nhwc_fwd_one_pass_kernelI11Fp16IOFp16WLi128ELi10ELi640EEv26Group_norm_nhwc_fwd_params,"a",@progbits
	.sectionflags	@""
	.align	4
.nv.constant0._Z35group_norm_nhwc_fwd_one_pass_kernelI11Fp16IOFp16WLi128ELi10ELi640EEv26Group_norm_nhwc_fwd_params:
	.zero		512


//--------------------- .nv.constant0._Z35group_norm_nhwc_fwd_one_pass_kernelI11Fp16IOFp16WLi256ELi10ELi640EEv26Group_norm_nhwc_fwd_params --------------------------
	.section	.nv.constant0._Z35group_norm_nhwc_fwd_one_pass_kernelI11Fp16IOFp16WLi256ELi10ELi640EEv26Group_norm_nhwc_fwd_params,"a",@progbits
	.sectionflags	@""
	.align	4
.nv.constant0._Z35group_norm_nhwc_fwd_one_pass_kernelI11Fp16IOFp16WLi256ELi10ELi640EEv26Group_norm_nhwc_fwd_params:
	.zero		512


//--------------------- .nv.constant0._Z35group_norm_nhwc_fwd_one_pass_kernelI11Fp16IOFp16WLi512ELi10ELi640EEv26Group_norm_nhwc_fwd_params --------------------------
	.section	.nv.constant0._Z35group_norm_nhwc_fwd_one_pass_kernelI11Fp16IOFp16WLi512ELi10ELi640EEv26Group_norm_nhwc_fwd_params,"a",@progbits
	.sectionflags	@""
	.align	4
.nv.constant0._Z35group_norm_nhwc_fwd_one_pass_kernelI11Fp16IOFp16WLi512ELi10ELi640EEv26Group_norm_nhwc_fwd_params:
	.zero		512


//--------------------- .nv.constant0._Z35group_norm_nhwc_fwd_one_pass_kernelI11Fp32IOFp32WLi64ELi10ELi640EEv26Group_norm_nhwc_fwd_params --------------------------
	.section	.nv.constant0._Z35group_norm_nhwc_fwd_one_pass_kernelI11Fp32IOFp32WLi64ELi10ELi640EEv26Group_norm_nhwc_fwd_params,"a",@progbits
	.sectionflags	@""
	.align	4
.nv.constant0._Z35group_norm_nhwc_fwd_one_pass_kernelI11Fp32IOFp32WLi64ELi10ELi640EEv26Group_norm_nhwc_fwd_params:
	.zero		512


//--------------------- .nv.constant0._Z35group_norm_nhwc_fwd_one_pass_kernelI11Fp32IOFp32WLi128ELi10ELi640EEv26Group_norm_nhwc_fwd_params --------------------------
	.section	.nv.constant0._Z35group_norm_nhwc_fwd_one_pass_kernelI11Fp32IOFp32WLi128ELi10ELi640EEv26Group_norm_nhwc_fwd_params,"a",@progbits
	.sectionflags	@""
	.align	4
.nv.constant0._Z35group_norm_nhwc_fwd_one_pass_kernelI11Fp32IOFp32WLi128ELi10ELi640EEv26Group_norm_nhwc_fwd_params:
	.zero		512


//--------------------- .nv.constant0._Z35group_norm_nhwc_fwd_one_pass_kernelI11Fp32IOFp32WLi256ELi10ELi640EEv26Group_norm_nhwc_fwd_params --------------------------
	.section	.nv.constant0._Z35group_norm_nhwc_fwd_one_pass_kernelI11Fp32IOFp32WLi256ELi10ELi640EEv26Group_norm_nhwc_fwd_params,"a",@progbits
	.sectionflags	@""
	.align	4
.nv.constant0._Z35group_norm_nhwc_fwd_one_pass_kernelI11Fp32IOFp32WLi256ELi10ELi640EEv26Group_norm_nhwc_fwd_params:
	.zero		512


//--------------------- .nv.constant0._Z35group_norm_nhwc_fwd_one_pass_kernelI11Fp32IOFp32WLi512ELi10ELi640EEv26Group_norm_nhwc_fwd_params --------------------------
	.section	.nv.constant0._Z35group_norm_nhwc_fwd_one_pass_kernelI11Fp32IOFp32WLi512ELi10ELi640EEv26Group_norm_nhwc_fwd_params,"a",@progbits
	.sectionflags	@""
	.align	4
.nv.constant0._Z35group_norm_nhwc_fwd_one_pass_kernelI11Fp32IOFp32WLi512ELi10ELi640EEv26Group_norm_nhwc_fwd_params:
	.zero		512


//--------------------- .nv.constant0._Z35group_norm_nhwc_fwd_one_pass_kernelI11Fp32IOBf16WLi64ELi10ELi640EEv26Group_norm_nhwc_fwd_params --------------------------
	.section	.nv.constant0._Z35group_norm_nhwc_fwd_one_pass_kernelI11Fp32IOBf16WLi64ELi10ELi640EEv26Group_norm_nhwc_fwd_params,"a",@progbits
	.sectionflags	@""
	.align	4
.nv.constant0._Z35group_norm_nhwc_fwd_one_pass_kernelI11Fp32IOBf16WLi64ELi10ELi640EEv26Group_norm_nhwc_fwd_params:
	.zero		512


//--------------------- .nv.constant0._Z35group_norm_nhwc_fwd_one_pass_kernelI11Fp32IOBf16WLi128ELi10ELi640EEv26Group_norm_nhwc_fwd_params --------------------------
	.section	.nv.constant0._Z35group_norm_nhwc_fwd_one_pass_kernelI11Fp32IOBf16WLi128ELi10ELi640EEv26Group_norm_nhwc_fwd_params,"a",@progbits
	.sectionflags	@""
	.align	4
.nv.constant0._Z35group_norm_nhwc_fwd_one_pass_kernelI11Fp32IOBf16WLi128ELi10ELi640EEv26Group_norm_nhwc_fwd_params:
	.zero		512


//--------------------- .nv.constant0._Z35group_norm_nhwc_fwd_one_pass_kernelI11Fp32IOBf16WLi256ELi10ELi640EEv26Group_norm_nhwc_fwd_params --------------------------
	.section	.nv.constant0._Z35group_norm_nhwc_fwd_one_pass_kernelI11Fp32IOBf16WLi256ELi10ELi640EEv26Group_norm_nhwc_fwd_params,"a",@progbits
	.sectionflags	@""
	.align	4
.nv.constant0._Z35group_norm_nhwc_fwd_one_pass_kernelI11Fp32IOBf16WLi256ELi10ELi640EEv26Group_norm_nhwc_fwd_params:
	.zero		512


//--------------------- .nv.constant0._Z35group_norm_nhwc_fwd_one_pass_kernelI11Fp32IOBf16WLi512ELi10ELi640EEv26Group_norm_nhwc_fwd_params --------------------------
	.section	.nv.constant0._Z35group_norm_nhwc_fwd_one_pass_kernelI11Fp32IOBf16WLi512ELi10ELi640EEv26Group_norm_nhwc_fwd_params,"a",@progbits
	.sectionflags	@""
	.align	4
.nv.constant0._Z35group_norm_nhwc_fwd_one_pass_kernelI11Fp32IOBf16WLi512ELi10ELi640EEv26Group_norm_nhwc_fwd_params:
	.zero		512


//--------------------- .nv.constant0._Z35group_norm_nhwc_fwd_one_pass_kernelI11Fp32IOFp16WLi64ELi10ELi640EEv26Group_norm_nhwc_fwd_params --------------------------
	.section	.nv.constant0._Z35group_norm_nhwc_fwd_one_pass_kernelI11Fp32IOFp16WLi64ELi10ELi640EEv26Group_norm_nhwc_fwd_params,"a",@progbits
	.sectionflags	@""
	.align	4
.nv.constant0._Z35group_norm_nhwc_fwd_one_pass_kernelI11Fp32IOFp16WLi64ELi10ELi640EEv26Group_norm_nhwc_fwd_params:
	.zero		512


//--------------------- .nv.constant0._Z35group_norm_nhwc_fwd_one_pass_kernelI11Fp32IOFp16WLi128ELi10ELi640EEv26Group_norm_nhwc_fwd_params --------------------------
	.section	.nv.constant0._Z35group_norm_nhwc_fwd_one_pass_kernelI11Fp32IOFp16WLi128ELi10ELi640EEv26Group_norm_nhwc_fwd_params,"a",@progbits
	.sectionflags	@""
	.align	4
.nv.constant0._Z35group_norm_nhwc_fwd_one_pass_kernelI11Fp32IOFp16WLi128ELi10ELi640EEv26Group_norm_nhwc_fwd_params:
	.zero		512


//--------------------- .nv.constant0._Z35group_norm_nhwc_fwd_one_pass_kernelI11Fp32IOFp16WLi256ELi10ELi640EEv26Group_norm_nhwc_fwd_params --------------------------
	.section	.nv.constant0._Z35group_norm_nhwc_fwd_one_pass_kernelI11Fp32IOFp16WLi256ELi10ELi640EEv26Group_norm_nhwc_fwd_params,"a",@progbits
	.sectionflags	@""
	.align	4
.nv.constant0._Z35group_norm_nhwc_fwd_one_pass_kernelI11Fp32IOFp16WLi256ELi10ELi640EEv26Group_norm_nhwc_fwd_params:
	.zero		512


//--------------------- .nv.constant0._Z35group_norm_nhwc_fwd_one_pass_kernelI11Fp32IOFp16WLi512ELi10ELi640EEv26Group_norm_nhwc_fwd_params --------------------------
	.section	.nv.constant0._Z35group_norm_nhwc_fwd_one_pass_kernelI11Fp32IOFp16WLi512ELi10ELi640EEv26Group_norm_nhwc_fwd_params,"a",@progbits
	.sectionflags	@""
	.align	4
.nv.constant0._Z35group_norm_nhwc_fwd_one_pass_kernelI11Fp32IOFp16WLi512ELi10ELi640EEv26Group_norm_nhwc_fwd_params:
	.zero		512


//--------------------- .text._ZN3cub17CUB_300001_SM_8006detail11EmptyKernelIvEEvv --------------------------
	.section	.text._ZN3cub17CUB_300001_SM_8006detail11EmptyKernelIvEEvv,"ax",@progbits
	.sectioninfo	@"SHI_REGISTERS=4"
	.align	128
        .global         _ZN3cub17CUB_300001_SM_8006detail11EmptyKernelIvEEvv
        .type           _ZN3cub17CUB_300001_SM_8006detail11EmptyKernelIvEEvv,@function
        .size           _ZN3cub17CUB_300001_SM_8006detail11EmptyKernelIvEEvv,(.L_x_1909 - _ZN3cub17CUB_300001_SM_8006detail11EmptyKernelIvEEvv)
        .other          _ZN3cub17CUB_300001_SM_8006detail11EmptyKernelIvEEvv,@"STO_CUDA_ENTRY STV_DEFAULT"
_ZN3cub17CUB_300001_SM_8006detail11EmptyKernelIvEEvv:
.text._ZN3cub17CUB_300001_SM_8006detail11EmptyKernelIvEEvv:
[----:B------:R-:W-:Y:S02]  /*0000*/  MOV R1, c[0x0][0x28] ;  /* 0x00000a0000017a02 */ /* 0x000fe40000000f00 */
[----:B------:R-:W-:Y:S05]  /*0010*/  EXIT ;  /* 0x000000000000794d */ /* 0x000fea0003800000 */
.L_x_0:
[----:B------:R-:W-:-:S00]  /*0020*/  BRA `(.L_x_0) ;  /* 0xfffffff000007947 */ /* 0x000fc0000383ffff */
[----:B------:R-:W-:-:S00]  /*0030*/  NOP ;  /* 0x0000000000007918 */ /* 0x000fc00000000000 */
        /* <DEDUP_REMOVED lines=12> */
.L_x_1909:


//--------------------- .text._Z35group_norm_nhwc_bwd_one_pass_kernelI11Bf16IOFp32WLi64ELi10ELi640EEv26Group_norm_nhwc_bwd_params --------------------------
	.section	.text._Z35group_norm_nhwc_bwd_one_pass_kernelI11Bf16IOFp32WLi64ELi10ELi640EEv26Group_norm_nhwc_bwd_params,"ax",@progbits
	.sectioninfo	@"SHI_REGISTERS=48"
	.align	128
        .global         _Z35group_norm_nhwc_bwd_one_pass_kernelI11Bf16IOFp32WLi64ELi10ELi640EEv26Group_norm_nhwc_bwd_params
        .type           _Z35group_norm_nhwc_bwd_one_pass_kernelI11Bf16IOFp32WLi64ELi10ELi640EEv26Group_norm_nhwc_bwd_params,@function
        .size           _Z35group_norm_nhwc_bwd_one_pass_kernelI11Bf16IOFp32WLi64ELi10ELi640EEv26Group_norm_nhwc_bwd_params,(.L_x_1910 - _Z35group_norm_nhwc_bwd_one_pass_kernelI11Bf16IOFp32WLi64ELi10ELi640EEv26Group_norm_nhwc_bwd_params)
        .other          _Z35group_norm_nhwc_bwd_one_pass_kernelI11Bf16IOFp32WLi64ELi10ELi640EEv26Group_norm_nhwc_bwd_params,@"STO_CUDA_ENTRY STV_DEFAULT"
_Z35group_norm_nhwc_bwd_one_pass_kernelI11Bf16IOFp32WLi64ELi10ELi640EEv26Group_norm_nhwc_bwd_params:
.text._Z35group_norm_nhwc_bwd_one_pass_kernelI11Bf16IOFp32WLi64ELi10ELi640EEv26Group_norm_nhwc_bwd_params:
[----:B------:R-:W-:Y:S02]  /*0000*/  MOV R1, c[0x0][0x28] ;  /* 0x00000a0000017a02 */ /* 0x000fe40000000f00 */
[----:B------:R-:W0:Y:S01]  /*0010*/  S2UR UR7, SR_CTAID.Y ;  /* 0x00000000000779c3 */ /* 0x000e220000002600 */
[----:B------:R-:W-:Y:S01]  /*0020*/  ULDC UR6, c[0x0][0x1f0] ;  /* 0x00007c0000067ab9 */ /* 0x000fe20000000800 */
[----:B------:R-:W1:Y:S01]  /*0030*/  S2R R36, SR_TID.X ;  /* 0x0000000000247919 */ /* 0x000e620000002100 */
[----:B------:R-:W-:Y:S02]  /*0040*/  ULDC UR4, c[0x0][0x1c0] ;  /* 0x0000700000047ab9 */ /* 0x000fe40000000800 */
[----:B------:R-:W-:Y:S02]  /*0050*/  UIMAD UR6, UR6, UR4, URZ ;  /* 0x00000004060672a4 */ /* 0x000fe4000f8e023f */
[----:B------:R-:W-:Y:S02]  /*0060*/  ULDC.64 UR14, c[0x0][0x118] ;  /* 0x00004600000e7ab9 */ /* 0x000fe40000000a00 */
[----:B0-----:R-:W-:-:S06]  /*0070*/  UISETP.GE.AND UP0, UPT, UR7, UR6, UPT ;  /* 0x000000060700728c */ /* 0x001fcc000bf06270 */
[----:B------:R-:W-:-:S13]  /*0080*/  PLOP3.LUT P0, PT, PT, PT, UP0, 0x80, 0x0 ;  /* 0x000000000000781c */ /* 0x000fda0003f0f008 */
[----:B------:R-:W-:Y:S05]  /*0090*/  @P0 BRA `(.L_x_1) ;  /* 0x0000366000000947 */ /* 0x000fea0003800000 */
[----:B-1----:R-:W0:Y:S01]  /*00a0*/  S2R R33, SR_CTAID.X ;  /* 0x0000000000217919 */ /* 0x002e220000002500 */
[----:B------:R-:W-:Y:S01]  /*00b0*/  IMAD.WIDE.U32 R2, R36, -0x33333333, RZ ;  /* 0xcccccccd24027825 */ /* 0x000fe200078e00ff */
[----:B------:R-:W-:Y:S01]  /*00c0*/  UMOV UR8, 0x3 ;  /* 0x0000000300087882 */ /* 0x000fe20000000000 */
[----:B------:R-:W-:Y:S01]  /*00d0*/  HFMA2.MMA R34, -RZ, RZ, 0, 0 ;  /* 0x00000000ff227435 */ /* 0x000fe200000001ff */
[----:B------:R-:W-:Y:S01]  /*00e0*/  ULDC.64 UR12, c[0x0][0x1d8] ;  /* 0x00007600000c7ab9 */ /* 0x000fe20000000a00 */
[----:B------:R-:W1:Y:S01]  /*00f0*/  S2R R32, SR_LANEID ;  /* 0x0000000000207919 */ /* 0x000e620000000000 */
[----:B------:R-:W-:Y:S01]  /*0100*/  UIMAD.WIDE.U32 UR4, UR8, UR12, URZ ;  /* 0x0000000c080472a5 */ /* 0x000fe2000f8e003f */
[----:B------:R-:W-:Y:S01]  /*0110*/  SHF.R.U32.HI R2, RZ, 0x2, R3 ;  /* 0x00000002ff027819 */ /* 0x000fe20000011603 */
[----:B------:R-:W-:Y:S01]  /*0120*/  UIMAD UR8, UR8, UR13, URZ ;  /* 0x0000000d080872a4 */ /* 0x000fe2000f8e023f */
[----:B------:R-:W-:Y:S01]  /*0130*/  SHF.R.S32.HI R3, RZ, 0x1f, R36 ;  /* 0x0000001fff037819 */ /* 0x000fe20000011424 */
[----:B------:R-:W-:-:S02]  /*0140*/  ULEA.HI UR11, UP0, UR13, UR12, URZ, 0x1 ;  /* 0x0000000c0d0b7291 */ /* 0x000fc4000f81083f */
[----:B------:R-:W-:Y:S01]  /*0150*/  UIADD3 UR8, UR5, UR8, URZ ;  /* 0x0000000805087290 */ /* 0x000fe2000fffe03f */
[----:B------:R-:W-:Y:S01]  /*0160*/  IMAD R37, R2, -0x5, R36 ;  /* 0xfffffffb02257824 */ /* 0x000fe200078e0224 */
[----:B------:R-:W-:Y:S01]  /*0170*/  UIADD3.X UR9, URZ, UR13, URZ, UP0, !UPT ;  /* 0x0000000d3f097290 */ /* 0x000fe200087fe43f */
[----:B------:R-:W-:Y:S01]  /*0180*/  LEA.HI R3, R3, R36, RZ, 0x5 ;  /* 0x0000002403037211 */ /* 0x000fe200078f28ff */
[----:B------:R-:W-:Y:S02]  /*0190*/  ULEA.HI UR10, UP0, UR8, UR4, URZ, 0x1 ;  /* 0x00000004080a7291 */ /* 0x000fe4000f81083f */
[----:B------:R-:W-:Y:S01]  /*01a0*/  USHF.R.S64 UR11, UR11, 0x1, UR9 ;  /* 0x000000010b0b7899 */ /* 0x000fe20008001009 */
[----:B------:R-:W-:Y:S01]  /*01b0*/  SHF.R.S32.HI R10, RZ, 0x5, R3 ;  /* 0x00000005ff0a7819 */ /* 0x000fe20000011403 */
[----:B------:R-:W-:Y:S01]  /*01c0*/  UIADD3.X UR8, URZ, UR8, URZ, UP0, !UPT ;  /* 0x000000083f087290 */ /* 0x000fe200087fe43f */
[----:B------:R-:W-:Y:S01]  /*01d0*/  SHF.L.U32 R37, R37, 0x1, RZ ;  /* 0x0000000125257819 */ /* 0x000fe200000006ff */
[----:B------:R-:W-:Y:S01]  /*01e0*/  USHF.R.S32.HI UR9, URZ, 0x1, UR9 ;  /* 0x000000013f097899 */ /* 0x000fe20008011409 */
[----:B0-----:R-:W-:Y:S01]  /*01f0*/  IMAD R35, R33, c[0x0][0x1fc], R2 ;  /* 0x00007f0021237a24 */ /* 0x001fe200078e0202 */
[----:B------:R-:W-:-:S02]  /*0200*/  USHF.R.S64 UR10, UR10, 0x1, UR8 ;  /* 0x000000010a0a7899 */ /* 0x000fc40008001008 */
[----:B------:R-:W-:Y:S02]  /*0210*/  USHF.R.S32.HI UR8, URZ, 0x1, UR8 ;  /* 0x000000013f087899 */ /* 0x000fe40008011408 */
[----:B------:R-:W-:Y:S01]  /*0220*/  ISETP.GE.U32.AND P1, PT, R35, c[0x0][0x1e0], PT ;  /* 0x0000780023007a0c */ /* 0x000fe20003f26070 */
[----:B------:R-:W-:Y:S01]  /*0230*/  USHF.L.U64.HI UR9, UR11, 0x2, UR9 ;  /* 0x000000020b097899 */ /* 0x000fe20008010209 */
[----:B------:R-:W-:Y:S01]  /*0240*/  SHF.R.S32.HI R11, RZ, 0x1f, R35 ;  /* 0x0000001fff0b7819 */ /* 0x000fe20000011423 */
[----:B------:R-:W-:Y:S02]  /*0250*/  USHF.L.U64.HI UR8, UR10, 0x2, UR8 ;  /* 0x000000020a087899 */ /* 0x000fe40008010208 */
[----:B------:R-:W-:Y:S01]  /*0260*/  ULDC.U8 UR16, c[0x0][0x1f4] ;  /* 0x00007d0000107ab9 */ /* 0x000fe20000000000 */
[----:B------:R-:W-:-:S04]  /*0270*/  ISETP.GE.AND.EX P1, PT, R11, c[0x0][0x1e4], PT, P1 ;  /* 0x000079000b007a0c */ /* 0x000fc80003f26310 */
[----:B-1----:R-:W-:Y:S02]  /*0280*/  ISETP.LT.U32.AND P1, PT, R36, 0x280, !P1 ;  /* 0x000002802400780c */ /* 0x002fe40004f21070 */
.L_x_25:
[----:B0-----:R-:W-:Y:S01]  /*0290*/  IABS R5, c[0x0][0x1f0] ;  /* 0x00007c0000057a13 */ /* 0x001fe20000000000 */
[----:B------:R-:W-:Y:S01]  /*02a0*/  UMOV UR12, 0x8 ;  /* 0x00000008000c7882 */ /* 0x000fe20000000000 */
[----:B------:R-:W-:Y:S01]  /*02b0*/  IABS R6, UR7 ;  /* 0x0000000700067c13 */ /* 0x000fe20008000000 */
[----:B------:R-:W-:Y:S01]  /*02c0*/  ULDC.64 UR4, c[0x0][0x198] ;  /* 0x0000660000047ab9 */ /* 0x000fe20000000a00 */
[----:B------:R-:W0:Y:S01]  /*02d0*/  I2F.RP R0, R5 ;  /* 0x0000000500007306 */ /* 0x000e220000209400 */
[----:B------:R-:W-:Y:S01]  /*02e0*/  UIMAD.WIDE UR4, UR7, UR12, UR4 ;  /* 0x0000000c070472a5 */ /* 0x000fe2000f8e0204 */
[----:B------:R-:W-:Y:S02]  /*02f0*/  ISETP.LE.AND P4, PT, RZ, UR7, PT ;  /* 0x00000007ff007c0c */ /* 0x000fe4000bf83270 */
[----:B------:R-:W-:-:S04]  /*0300*/  ULDC UR12, c[0x0][0x1f0] ;  /* 0x00007c00000c7ab9 */ /* 0x000fc80000000800 */
[----:B0-----:R-:W0:Y:S02]  /*0310*/  MUFU.RCP R0, R0 ;  /* 0x0000000000007308 */ /* 0x001e240000001000 */
[----:B0-----:R-:W-:-:S06]  /*0320*/  IADD3 R2, R0, 0xffffffe, RZ ;  /* 0x0ffffffe00027810 */ /* 0x001fcc0007ffe0ff */
[----:B------:R0:W1:Y:S02]  /*0330*/  F2I.FTZ.U32.TRUNC.NTZ R3, R2 ;  /* 0x0000000200037305 */ /* 0x000064000021f000 */
[----:B0-----:R-:W-:Y:S02]  /*0340*/  MOV R2, RZ ;  /* 0x000000ff00027202 */ /* 0x001fe40000000f00 */
[----:B-1----:R-:W-:-:S05]  /*0350*/  IADD3 R4, RZ, -R3, RZ ;  /* 0x80000003ff047210 */ /* 0x002fca0007ffe0ff */
[----:B------:R-:W-:-:S04]  /*0360*/  IMAD R7, R4, R5, RZ ;  /* 0x0000000504077224 */ /* 0x000fc800078e02ff */
[----:B------:R-:W-:Y:S01]  /*0370*/  IMAD.HI.U32 R3, R3, R7, R2 ;  /* 0x0000000703037227 */ /* 0x000fe200078e0002 */
[----:B------:R-:W-:Y:S01]  /*0380*/  MOV R2, UR4 ;  /* 0x0000000400027c02 */ /* 0x000fe20008000f00 */
[----:B------:R-:W-:-:S04]  /*0390*/  ULOP3.LUT UR4, UR7, UR12, URZ, 0x3c, !UPT ;  /* 0x0000000c07047292 */ /* 0x000fc8000f8e3c3f */
[----:B------:R-:W-:Y:S01]  /*03a0*/  IMAD.HI.U32 R4, R3, R6, RZ ;  /* 0x0000000603047227 */ /* 0x000fe200078e00ff */
[----:B------:R-:W-:-:S04]  /*03b0*/  MOV R3, UR5 ;  /* 0x0000000500037c02 */ /* 0x000fc80008000f00 */
[----:B------:R-:W-:Y:S02]  /*03c0*/  IADD3 R0, -R4, RZ, RZ ;  /* 0x000000ff04007210 */ /* 0x000fe40007ffe1ff */
[----:B------:R-:W2:Y:S03]  /*03d0*/  LDG.E.64 R2, [R2.64] ;  /* 0x0000000e02027981 */ /* 0x000ea6000c1e1b00 */
[----:B------:R-:W-:-:S05]  /*03e0*/  IMAD R0, R5, R0, R6 ;  /* 0x0000000005007224 */ /* 0x000fca00078e0206 */
[----:B------:R-:W-:Y:S02]  /*03f0*/  ISETP.GT.U32.AND P0, PT, R5, R0, PT ;  /* 0x000000000500720c */ /* 0x000fe40003f04070 */
[----:B------:R-:W-:-:S11]  /*0400*/  ISETP.LE.AND P5, PT, RZ, UR4, PT ;  /* 0x00000004ff007c0c */ /* 0x000fd6000bfa3270 */
[----:B------:R-:W-:-:S04]  /*0410*/  @!P0 IADD3 R0, R0, -R5, RZ ;  /* 0x8000000500008210 */ /* 0x000fc80007ffe0ff */
[CC--:B------:R-:W-:Y:S02]  /*0420*/  ISETP.GE.U32.AND P2, PT, R0.reuse, R5.reuse, PT ;  /* 0x000000050000720c */ /* 0x0c0fe40003f46070 */
[-C--:B------:R-:W-:Y:S02]  /*0430*/  ISETP.GT.U32.AND P3, PT, R5, R0.reuse, PT ;  /* 0x000000000500720c */ /* 0x080fe40003f64070 */
[----:B------:R-:W-:Y:S02]  /*0440*/  IADD3 R5, R0, -R5, RZ ;  /* 0x8000000500057210 */ /* 0x000fe40007ffe0ff */
[----:B------:R-:W-:Y:S02]  /*0450*/  @!P0 IADD3 R4, R4, 0x1, RZ ;  /* 0x0000000104048810 */ /* 0x000fe40007ffe0ff */
[----:B------:R-:W-:Y:S02]  /*0460*/  SEL R0, R5, R0, !P3 ;  /* 0x0000000005007207 */ /* 0x000fe40005800000 */
[----:B------:R-:W-:-:S02]  /*0470*/  ISETP.NE.AND P0, PT, RZ, c[0x0][0x1f0], PT ;  /* 0x00007c00ff007a0c */ /* 0x000fc40003f05270 */
[----:B------:R-:W-:Y:S02]  /*0480*/  LOP3.LUT R5, RZ, c[0x0][0x1f0], RZ, 0x33, !PT ;  /* 0x00007c00ff057a12 */ /* 0x000fe400078e33ff */
[----:B------:R-:W-:Y:S02]  /*0490*/  @!P4 IADD3 R0, -R0, RZ, RZ ;  /* 0x000000ff0000c210 */ /* 0x000fe40007ffe1ff */
[----:B------:R-:W-:Y:S02]  /*04a0*/  @P2 IADD3 R4, R4, 0x1, RZ ;  /* 0x0000000104042810 */ /* 0x000fe40007ffe0ff */
[----:B------:R-:W-:Y:S02]  /*04b0*/  SEL R0, R5, R0, !P0 ;  /* 0x0000000005007207 */ /* 0x000fe40004000000 */
[----:B------:R-:W-:-:S03]  /*04c0*/  @!P5 IADD3 R4, -R4, RZ, RZ ;  /* 0x000000ff0404d210 */ /* 0x000fc60007ffe1ff */
[----:B------:R-:W-:Y:S01]  /*04d0*/  IMAD R8, R0, 0xa, RZ ;  /* 0x0000000a00087824 */ /* 0x000fe200078e02ff */
[----:B------:R-:W-:Y:S02]  /*04e0*/  SEL R5, R5, R4, !P0 ;  /* 0x0000000405057207 */ /* 0x000fe40004000000 */
[----:B------:R-:W-:Y:S02]  /*04f0*/  SHF.R.S32.HI R7, RZ, 0x1f, R37 ;  /* 0x0000001fff077819 */ /* 0x000fe40000011425 */
[----:B------:R-:W-:Y:S02]  /*0500*/  IADD3 R40, P0, R37, R8, RZ ;  /* 0x0000000825287210 */ /* 0x000fe40007f1e0ff */
[----:B------:R-:W-:Y:S02]  /*0510*/  SHF.R.S32.HI R4, RZ, 0x1f, R5 ;  /* 0x0000001fff047819 */ /* 0x000fe40000011405 */
[----:B------:R-:W-:-:S03]  /*0520*/  LEA.HI.X.SX32 R41, R8, R7, 0x1, P0 ;  /* 0x0000000708297211 */ /* 0x000fc600000f0eff */
[----:B------:R-:W-:Y:S02]  /*0530*/  IMAD R4, R4, c[0x0][0x1e8], RZ ;  /* 0x00007a0004047a24 */ /* 0x000fe400078e02ff */
[----:B------:R-:W-:-:S04]  /*0540*/  IMAD.WIDE.U32 R40, R5, c[0x0][0x1e8], R40 ;  /* 0x00007a0005287a25 */ /* 0x000fc800078e0028 */
[----:B------:R-:W-:Y:S01]  /*0550*/  IMAD R43, R5, c[0x0][0x1ec], R4 ;  /* 0x00007b00052b7a24 */ /* 0x000fe200078e0204 */
[----:B------:R-:W-:Y:S01]  /*0560*/  @P1 MOV R42, R40 ;  /* 0x00000028002a1202 */ /* 0x000fe20000000f00 */
[----:B------:R-:W-:-:S03]  /*0570*/  @P1 IMAD R4, R11, c[0x0][0x1d8], RZ ;  /* 0x000076000b041a24 */ /* 0x000fc600078e02ff */
[----:B------:R-:W-:Y:S01]  /*0580*/  IADD3 R43, R41, R43, RZ ;  /* 0x0000002b292b7210 */ /* 0x000fe20007ffe0ff */
[----:B------:R-:W-:-:S04]  /*0590*/  @P1 IMAD R7, R35, c[0x0][0x1dc], R4 ;  /* 0x0000770023071a24 */ /* 0x000fc800078e0204 */
[----:B------:R-:W-:-:S05]  /*05a0*/  @P1 IMAD.WIDE.U32 R4, R35, c[0x0][0x1d8], R42 ;  /* 0x0000760023041a25 */ /* 0x000fca00078e002a */
[----:B------:R-:W-:Y:S02]  /*05b0*/  @P1 IADD3 R7, R5, R7, RZ ;  /* 0x0000000705071210 */ /* 0x000fe40007ffe0ff */
[C---:B------:R-:W-:Y:S02]  /*05c0*/  @P1 SHF.L.U32 R6, R4.reuse, 0x1, RZ ;  /* 0x0000000104061819 */ /* 0x040fe400000006ff */
[----:B------:R-:W-:Y:S02]  /*05d0*/  @P1 SHF.L.U64.HI R7, R4, 0x1, R7 ;  /* 0x0000000104071819 */ /* 0x000fe40000010207 */
[C---:B------:R-:W-:Y:S02]  /*05e0*/  @P1 IADD3 R4, P0, R6.reuse, c[0x0][0x180], RZ ;  /* 0x0000600006041a10 */ /* 0x040fe40007f1e0ff */
[----:B------:R-:W-:Y:S02]  /*05f0*/  @P1 IADD3 R6, P2, R6, c[0x0][0x178], RZ ;  /* 0x00005e0006061a10 */ /* 0x000fe40007f5e0ff */
[----:B------:R-:W-:-:S02]  /*0600*/  @P1 IADD3.X R5, R7, c[0x0][0x184], RZ, P0, !PT ;  /* 0x0000610007051a10 */ /* 0x000fc400007fe4ff */
[----:B------:R-:W-:-:S03]  /*0610*/  @P1 IADD3.X R7, R7, c[0x0][0x17c], RZ, P2, !PT ;  /* 0x00005f0007071a10 */ /* 0x000fc600017fe4ff */
[----:B------:R-:W3:Y:S04]  /*0620*/  @P1 LDG.E R4, [R4.64] ;  /* 0x0000000e04041981 */ /* 0x000ee8000c1e1900 */
[----:B------:R-:W4:Y:S01]  /*0630*/  @P1 LDG.E R6, [R6.64] ;  /* 0x0000000e06061981 */ /* 0x000f22000c1e1900 */
[----:B------:R-:W-:Y:S01]  /*0640*/  PRMT R38, RZ, 0x5410, RZ ;  /* 0x00005410ff267816 */ /* 0x000fe200000000ff */
[----:B------:R-:W-:Y:S01]  /*0650*/  UMOV UR12, 0x3f800000 ;  /* 0x3f800000000c7882 */ /* 0x000fe20000000000 */
[----:B------:R-:W-:Y:S01]  /*0660*/  BSSY B0, `(.L_x_2) ;  /* 0x000001b000007945 */ /* 0x000fe20003800000 */
[----:B--2---:R-:W-:-:S05]  /*0670*/  FFMA.FTZ R3, -R2, R2, R3 ;  /* 0x0000000202037223 */ /* 0x004fca0000010103 */
[----:B------:R-:W-:-:S13]  /*0680*/  FSETP.GTU.FTZ.AND P0, PT, R3, RZ, PT ;  /* 0x000000ff0300720b */ /* 0x000fda0003f1c000 */
[----:B------:R-:W-:Y:S01]  /*0690*/  VOTEU.ANY UP0, P0 ;  /* 0x00000000003f7886 */ /* 0x000fe20000000100 */
[----:B------:R-:W-:-:S13]  /*06a0*/  PLOP3.LUT P0, PT, PT, PT, UP0, 0x80, 0x0 ;  /* 0x000000000000781c */ /* 0x000fda0003f0f008 */
[----:B------:R-:W-:-:S06]  /*06b0*/  @P0 FADD.FTZ R9, R3, c[0x0][0x1a0] ;  /* 0x0000680003090621 */ /* 0x000fcc0000010000 */
[----:B------:R-:W0:Y:S02]  /*06c0*/  @P0 MUFU.RSQ R9, R9 ;  /* 0x0000000900090308 */ /* 0x000e240000001400 */
[----:B0-----:R-:W0:Y:S01]  /*06d0*/  @P0 R2UR UR4, R9 ;  /* 0x00000000090403c2 */ /* 0x001e2200000e0000 */
[----:B------:R-:W-:Y:S02]  /*06e0*/  ISETP.GT.U32.AND P0, PT, R36, 0x27f, PT ;  /* 0x0000027f2400780c */ /* 0x000fe40003f04070 */
[----:B------:R-:W-:Y:S01]  /*06f0*/  PRMT R3, RZ, 0x5410, RZ ;  /* 0x00005410ff037816 */ /* 0x000fe200000000ff */
[----:B0-----:R-:W-:Y:S01]  /*0700*/  @UP0 UMOV UR12, UR4 ;  /* 0x00000004000c0c82 */ /* 0x001fe20008000000 */
[----:B---3--:R-:W-:Y:S02]  /*0710*/  @P1 PRMT R38, R4, 0x7610, R38 ;  /* 0x0000761004261816 */ /* 0x008fe40000000026 */
[----:B----4-:R-:W-:Y:S02]  /*0720*/  @P1 PRMT R3, R6, 0x7610, R3 ;  /* 0x0000761006031816 */ /* 0x010fe40000000003 */
[----:B------:R-:W-:-:S02]  /*0730*/  @P1 PRMT R38, R38, 0x7610, R4 ;  /* 0x0000761026261816 */ /* 0x000fc40000000004 */
[----:B------:R-:W-:Y:S01]  /*0740*/  @P1 PRMT R3, R3, 0x7610, R6 ;  /* 0x0000761003031816 */ /* 0x000fe20000000006 */
[----:B------:R-:W-:Y:S01]  /*0750*/  CS2R R4, SRZ ;  /* 0x0000000000047805 */ /* 0x000fe2000001ff00 */
[----:B------:R-:W-:Y:S01]  /*0760*/  CS2R R6, SRZ ;  /* 0x0000000000067805 */ /* 0x000fe2000001ff00 */
[----:B------:R-:W-:Y:S05]  /*0770*/  @P0 BRA `(.L_x_3) ;  /* 0x0000009000000947 */ /* 0x000fea0003800000 */
[----:B------:R-:W-:Y:S01]  /*0780*/  ISETP.NE.AND P0, PT, RZ, UR16, PT ;  /* 0x00000010ff007c0c */ /* 0x000fe2000bf05270 */
[----:B------:R-:W-:Y:S01]  /*0790*/  HFMA2.MMA R4, -RZ, RZ, 0, 2.384185791015625e-07 ;  /* 0x00000004ff047435 */ /* 0x000fe200000001ff */
[----:B------:R-:W-:-:S04]  /*07a0*/  IADD3 R9, R37, R8, RZ ;  /* 0x0000000825097210 */ /* 0x000fc80007ffe0ff */
[----:B------:R-:W-:-:S05]  /*07b0*/  SHF.R.S32.HI R12, RZ, 0x1f, R9 ;  /* 0x0000001fff0c7819 */ /* 0x000fca0000011409 */
[C---:B------:R-:W-:Y:S02]  /*07c0*/  IMAD.WIDE R4, R9.reuse, R4, c[0x0][0x188] ;  /* 0x0000620009047625 */ /* 0x040fe400078e0204 */
[----:B------:R-:W-:-:S04]  /*07d0*/  @P0 LEA R8, P2, R9, c[0x0][0x190], 0x2 ;  /* 0x0000640009080a11 */ /* 0x000fc800078410ff */
[----:B------:R-:W-:Y:S01]  /*07e0*/  @P0 LEA.HI.X R9, R9, c[0x0][0x194], R12, 0x2, P2 ;  /* 0x0000650009090a11 */ /* 0x000fe200010f140c */
[----:B------:R-:W5:Y:S04]  /*07f0*/  LDG.E.64 R4, [R4.64] ;  /* 0x0000000e04047981 */ /* 0x000f68000c1e1b00 */
[----:B------:R0:W5:Y:S04]  /*0800*/  @P0 LDG.E.64 R6, [R8.64] ;  /* 0x0000000e08060981 */ /* 0x000168000c1e1b00 */
.L_x_3:
[----:B------:R-:W-:Y:S05]  /*0810*/  BSYNC B0 ;  /* 0x0000000000007941 */ /* 0x000fea0003800000 */
.L_x_2:
[----:B------:R-:W-:Y:S02]  /*0820*/  ISETP.NE.AND P0, PT, RZ, UR16, PT ;  /* 0x00000010ff007c0c */ /* 0x000fe4000bf05270 */
[--C-:B0-----:R-:W-:Y:S02]  /*0830*/  PRMT R9, RZ, 0x5410, R38.reuse ;  /* 0x00005410ff097816 */ /* 0x101fe40000000026 */
[----:B------:R-:W-:-:S03]  /*0840*/  PRMT R13, RZ, 0x7610, R38 ;  /* 0x00007610ff0d7816 */ /* 0x000fc60000000026 */
[C---:B------:R-:W-:Y:S01]  /*0850*/  FADD.FTZ R15, -R2.reuse, R9 ;  /* 0x00000009020f7221 */ /* 0x040fe20000010100 */
[----:B------:R-:W-:Y:S01]  /*0860*/  PRMT R9, RZ, 0x7610, R3 ;  /* 0x00007610ff097816 */ /* 0x000fe20000000003 */
[----:B------:R-:W-:Y:S01]  /*0870*/  FADD.FTZ R8, -R2, R13 ;  /* 0x0000000d02087221 */ /* 0x000fe20000010100 */
[----:B------:R-:W-:Y:S01]  /*0880*/  PRMT R13, RZ, 0x5410, R3 ;  /* 0x00005410ff0d7816 */ /* 0x000fe20000000003 */
[----:B------:R-:W-:Y:S02]  /*0890*/  FMUL.FTZ R15, R15, UR12 ;  /* 0x0000000c0f0f7c20 */ /* 0x000fe40008410000 */
[----:B------:R-:W-:Y:S01]  /*08a0*/  FMUL.FTZ R8, R8, UR12 ;  /* 0x0000000c08087c20 */ /* 0x000fe20008410000 */
[----:B------:R-:W-:Y:S05]  /*08b0*/  @!P0 BRA `(.L_x_4) ;  /* 0x0000012000008947 */ /* 0x000fea0003800000 */
[----:B-----5:R-:W-:Y:S02]  /*08c0*/  FFMA.FTZ R14, R8, R5, R7 ;  /* 0x00000005080e7223 */ /* 0x020fe40000010007 */
[----:B------:R-:W-:Y:S02]  /*08d0*/  FFMA.FTZ R12, R15, R4, R6 ;  /* 0x000000040f0c7223 */ /* 0x000fe40000010006 */
[----:B------:R-:W-:-:S02]  /*08e0*/  FMUL.FTZ R19, R14, -1.4426950216293334961 ;  /* 0xbfb8aa3b0e137820 */ /* 0x000fc40000410000 */
[----:B------:R-:W-:-:S04]  /*08f0*/  FMUL.FTZ R16, R12, -1.4426950216293334961 ;  /* 0xbfb8aa3b0c107820 */ /* 0x000fc80000410000 */
[----:B------:R-:W0:Y:S08]  /*0900*/  MUFU.EX2 R19, R19 ;  /* 0x0000001300137308 */ /* 0x000e300000000800 */
[----:B------:R-:W1:Y:S01]  /*0910*/  MUFU.EX2 R16, R16 ;  /* 0x0000001000107308 */ /* 0x000e620000000800 */
[----:B0-----:R-:W-:-:S07]  /*0920*/  FADD.FTZ R20, R19, 1 ;  /* 0x3f80000013147421 */ /* 0x001fce0000010000 */
[----:B------:R-:W0:Y:S01]  /*0930*/  MUFU.RCP R20, R20 ;  /* 0x0000001400147308 */ /* 0x000e220000001000 */
[----:B-1----:R-:W-:-:S07]  /*0940*/  FADD.FTZ R17, R16, 1 ;  /* 0x3f80000010117421 */ /* 0x002fce0000010000 */
[----:B------:R-:W1:Y:S01]  /*0950*/  MUFU.RCP R18, R17 ;  /* 0x0000001100127308 */ /* 0x000e620000001000 */
[----:B0-----:R-:W-:Y:S02]  /*0960*/  FADD.FTZ R23, -R20, 1 ;  /* 0x3f80000014177421 */ /* 0x001fe40000010100 */
[----:B------:R-:W-:Y:S02]  /*0970*/  FMUL.FTZ R9, R9, R20 ;  /* 0x0000001409097220 */ /* 0x000fe40000410000 */
[----:B------:R-:W-:Y:S02]  /*0980*/  FFMA.FTZ R14, R14, R23, 1 ;  /* 0x3f8000000e0e7423 */ /* 0x000fe40000010017 */
[----:B-1----:R-:W-:Y:S02]  /*0990*/  FADD.FTZ R21, -R18, 1 ;  /* 0x3f80000012157421 */ /* 0x002fe40000010100 */
[----:B------:R-:W-:Y:S02]  /*09a0*/  FMUL.FTZ R13, R13, R18 ;  /* 0x000000120d0d7220 */ /* 0x000fe40000410000 */
[----:B------:R-:W-:-:S02]  /*09b0*/  FFMA.FTZ R12, R12, R21, 1 ;  /* 0x3f8000000c0c7423 */ /* 0x000fc40000010015 */
[----:B------:R-:W-:Y:S02]  /*09c0*/  FMUL.FTZ R9, R9, R14 ;  /* 0x0000000e09097220 */ /* 0x000fe40000410000 */
[----:B------:R-:W-:-:S04]  /*09d0*/  FMUL.FTZ R13, R13, R12 ;  /* 0x0000000c0d0d7220 */ /* 0x000fc80000410000 */
.L_x_4:
[----:B-----5:R-:W-:Y:S01]  /*09e0*/  FMUL.FTZ R12, R13, R4 ;  /* 0x000000040d0c7220 */ /* 0x020fe20000410000 */
[C---:B------:R-:W-:Y:S01]  /*09f0*/  ISETP.GT.AND P0, PT, R32.reuse, 0x1e, PT ;  /* 0x0000001e2000780c */ /* 0x040fe20003f04270 */
[----:B------:R-:W-:Y:S01]  /*0a00*/  FMUL.FTZ R14, R9, R5 ;  /* 0x00000005090e7220 */ /* 0x000fe20000410000 */
[----:B------:R-:W-:Y:S01]  /*0a10*/  ISETP.NE.AND P3, PT, R32, RZ, PT ;  /* 0x000000ff2000720c */ /* 0x000fe20003f65270 */
[C---:B------:R-:W-:Y:S01]  /*0a20*/  FFMA.FTZ R17, R15.reuse, R12, RZ ;  /* 0x0000000c0f117223 */ /* 0x040fe200000100ff */
[----:B------:R-:W-:Y:S01]  /*0a30*/  ISETP.NE.AND P2, PT, R36, RZ, PT ;  /* 0x000000ff2400720c */ /* 0x000fe20003f45270 */
[----:B------:R-:W-:Y:S01]  /*0a40*/  FADD.FTZ R19, RZ, R12 ;  /* 0x0000000cff137221 */ /* 0x000fe20000010000 */
[----:B------:R-:W-:Y:S01]  /*0a50*/  ULDC UR5, c[0x0][0xc] ;  /* 0x0000030000057ab9 */ /* 0x000fe20000000800 */
[----:B------:R-:W-:Y:S01]  /*0a60*/  FFMA.FTZ R17, R8, R14, R17 ;  /* 0x0000000e08117223 */ /* 0x000fe20000010011 */
[----:B------:R-:W-:Y:S01]  /*0a70*/  BSSY B0, `(.L_x_5) ;  /* 0x0000056000007945 */ /* 0x000fe20003800000 */
[----:B------:R-:W-:Y:S01]  /*0a80*/  FADD.FTZ R14, R14, R19 ;  /* 0x000000130e0e7221 */ /* 0x000fe20000010000 */
[----:B------:R-:W-:Y:S01]  /*0a90*/  SHF.L.U32 R39, R36, 0x4, RZ ;  /* 0x0000000424277819 */ /* 0x000fe200000006ff */
[----:B------:R-:W-:Y:S01]  /*0aa0*/  FFMA.FTZ R28, R15, R13, RZ ;  /* 0x0000000d0f1c7223 */ /* 0x000fe200000100ff */
[----:B------:R-:W0:Y:S01]  /*0ab0*/  SHFL.DOWN PT, R12, R17, 0x1, 0x1f ;  /* 0x08201f00110c7f89 */ /* 0x000e2200000e0000 */
[----:B------:R-:W-:-:S02]  /*0ac0*/  FADD.FTZ R30, RZ, R13 ;  /* 0x0000000dff1e7221 */ /* 0x000fc40000010000 */
[----:B------:R-:W-:Y:S01]  /*0ad0*/  FFMA.FTZ R29, R8, R9, RZ ;  /* 0x00000009081d7223 */ /* 0x000fe200000100ff */
[----:B------:R-:W1:Y:S01]  /*0ae0*/  SHFL.DOWN PT, R19, R14, 0x1, 0x1f ;  /* 0x08201f000e137f89 */ /* 0x000e6200000e0000 */
[----:B------:R-:W-:-:S05]  /*0af0*/  FADD.FTZ R31, RZ, R9 ;  /* 0x00000009ff1f7221 */ /* 0x000fca0000010000 */
[----:B------:R-:W-:Y:S01]  /*0b00*/  STS.128 [R36.X16+0xd0], R28 ;  /* 0x0000d01c24007388 */ /* 0x000fe2000000cc00 */
[----:B0-----:R-:W-:Y:S02]  /*0b10*/  @!P0 FADD.FTZ R17, R17, R12 ;  /* 0x0000000c11118221 */ /* 0x001fe40000010000 */
[----:B-1----:R-:W-:-:S03]  /*0b20*/  @!P0 FADD.FTZ R14, R14, R19 ;  /* 0x000000130e0e8221 */ /* 0x002fc60000010000 */
[----:B------:R-:W0:Y:S01]  /*0b30*/  SHFL.DOWN PT, R12, R17, 0x2, 0x1f ;  /* 0x08401f00110c7f89 */ /* 0x000e2200000e0000 */
[----:B------:R-:W-:-:S03]  /*0b40*/  ISETP.GT.AND P0, PT, R32, 0x1d, PT ;  /* 0x0000001d2000780c */ /* 0x000fc60003f04270 */
[----:B------:R-:W1:Y:S10]  /*0b50*/  SHFL.DOWN PT, R19, R14, 0x2, 0x1f ;  /* 0x08401f000e137f89 */ /* 0x000e7400000e0000 */
[----:B0-----:R-:W-:-:S02]  /*0b60*/  @!P0 FADD.FTZ R17, R17, R12 ;  /* 0x0000000c11118221 */ /* 0x001fc40000010000 */
        /* <DEDUP_REMOVED lines=16> */
[----:B------:R-:W-:Y:S02]  /*0c70*/  MOV R8, R17 ;  /* 0x0000001100087202 */ /* 0x000fe40000000f00 */
[----:B------:R-:W-:Y:S02]  /*0c80*/  ISETP.GT.U32.AND P0, PT, R36, 0x4, PT ;  /* 0x000000042400780c */ /* 0x000fe40003f04070 */
[----:B------:R-:W-:-:S05]  /*0c90*/  MOV R9, R14 ;  /* 0x0000000e00097202 */ /* 0x000fca0000000f00 */
[----:B------:R0:W-:Y:S04]  /*0ca0*/  @!P3 STS.64 [R10.X8+0x18], R8 ;  /* 0x000018080a00b388 */ /* 0x0001e80000008a00 */
[----:B------:R-:W-:Y:S06]  /*0cb0*/  BAR.SYNC.DEFER_BLOCKING 0x0 ;  /* 0x0000000000007b1d */ /* 0x000fec0000010000 */
[----:B------:R-:W-:Y:S05]  /*0cc0*/  @P2 BRA `(.L_x_6) ;  /* 0x0000030000002947 */ /* 0x000fea0003800000 */
[----:B------:R-:W1:Y:S04]  /*0cd0*/  LDS.128 R12, [0x20] ;  /* 0x00002000ff0c7984 */ /* 0x000e680000000c00 */
[----:B------:R-:W2:Y:S04]  /*0ce0*/  LDS.128 R20, [0x30] ;  /* 0x00003000ff147984 */ /* 0x000ea80000000c00 */
[----:B------:R-:W3:Y:S04]  /*0cf0*/  LDS.128 R16, [0x40] ;  /* 0x00004000ff107984 */ /* 0x000ee80000000c00 */
[----:B------:R-:W4:Y:S01]  /*0d00*/  LDS.128 R24, [0x50] ;  /* 0x00005000ff187984 */ /* 0x000f220000000c00 */
[----:B-1----:R-:W-:-:S02]  /*0d10*/  FADD.FTZ R45, R8, R12 ;  /* 0x0000000c082d7221 */ /* 0x002fc40000010000 */
[----:B0-----:R-:W-:Y:S02]  /*0d20*/  FADD.FTZ R8, R9, R13 ;  /* 0x0000000d09087221 */ /* 0x001fe40000010000 */
[----:B------:R-:W-:Y:S02]  /*0d30*/  FADD.FTZ R9, R45, R14 ;  /* 0x0000000e2d097221 */ /* 0x000fe40000010000 */
[----:B------:R-:W-:Y:S02]  /*0d40*/  FADD.FTZ R8, R8, R15 ;  /* 0x0000000f08087221 */ /* 0x000fe40000010000 */
[----:B------:R-:W0:Y:S01]  /*0d50*/  LDS.128 R12, [0x60] ;  /* 0x00006000ff0c7984 */ /* 0x000e220000000c00 */
[----:B--2---:R-:W-:Y:S02]  /*0d60*/  FADD.FTZ R9, R9, R20 ;  /* 0x0000001409097221 */ /* 0x004fe40000010000 */
[----:B------:R-:W-:Y:S02]  /*0d70*/  FADD.FTZ R8, R8, R21 ;  /* 0x0000001508087221 */ /* 0x000fe40000010000 */
[----:B------:R-:W-:-:S02]  /*0d80*/  FADD.FTZ R9, R9, R22 ;  /* 0x0000001609097221 */ /* 0x000fc40000010000 */
[----:B------:R-:W-:Y:S02]  /*0d90*/  FADD.FTZ R8, R8, R23 ;  /* 0x0000001708087221 */ /* 0x000fe40000010000 */
[----:B------:R-:W1:Y:S01]  /*0da0*/  LDS.128 R20, [0x70] ;  /* 0x00007000ff147984 */ /* 0x000e620000000c00 */
[----:B---3--:R-:W-:Y:S02]  /*0db0*/  FADD.FTZ R9, R9, R16 ;  /* 0x0000001009097221 */ /* 0x008fe40000010000 */
[----:B------:R-:W-:Y:S02]  /*0dc0*/  FADD.FTZ R8, R8, R17 ;  /* 0x0000001108087221 */ /* 0x000fe40000010000 */
[----:B------:R-:W-:Y:S02]  /*0dd0*/  FADD.FTZ R9, R9, R18 ;  /* 0x0000001209097221 */ /* 0x000fe40000010000 */
[----:B------:R-:W-:Y:S02]  /*0de0*/  FADD.FTZ R8, R8, R19 ;  /* 0x0000001308087221 */ /* 0x000fe40000010000 */
[----:B------:R-:W2:Y:S01]  /*0df0*/  LDS.128 R16, [0x80] ;  /* 0x00008000ff107984 */ /* 0x000ea20000000c00 */
[----:B----4-:R-:W-:-:S02]  /*0e00*/  FADD.FTZ R9, R9, R24 ;  /* 0x0000001809097221 */ /* 0x010fc40000010000 */
[----:B------:R-:W-:Y:S02]  /*0e10*/  FADD.FTZ R8, R8, R25 ;  /* 0x0000001908087221 */ /* 0x000fe40000010000 */
[----:B------:R-:W-:Y:S02]  /*0e20*/  FADD.FTZ R9, R9, R26 ;  /* 0x0000001a09097221 */ /* 0x000fe40000010000 */
[----:B------:R-:W-:Y:S02]  /*0e30*/  FADD.FTZ R8, R8, R27 ;  /* 0x0000001b08087221 */ /* 0x000fe40000010000 */
[----:B------:R-:W3:Y:S01]  /*0e40*/  LDS.128 R24, [0x90] ;  /* 0x00009000ff187984 */ /* 0x000ee20000000c00 */
[----:B0-----:R-:W-:Y:S02]  /*0e50*/  FADD.FTZ R9, R9, R12 ;  /* 0x0000000c09097221 */ /* 0x001fe40000010000 */
[----:B------:R-:W-:Y:S02]  /*0e60*/  FADD.FTZ R8, R8, R13 ;  /* 0x0000000d08087221 */ /* 0x000fe40000010000 */
[----:B------:R-:W-:-:S02]  /*0e70*/  FADD.FTZ R9, R9, R14 ;  /* 0x0000000e09097221 */ /* 0x000fc40000010000 */
[----:B------:R-:W-:Y:S02]  /*0e80*/  FADD.FTZ R8, R8, R15 ;  /* 0x0000000f08087221 */ /* 0x000fe40000010000 */
[----:B------:R-:W0:Y:S01]  /*0e90*/  LDS.128 R12, [0xa0] ;  /* 0x0000a000ff0c7984 */ /* 0x000e220000000c00 */
[----:B-1----:R-:W-:Y:S02]  /*0ea0*/  FADD.FTZ R20, R9, R20 ;  /* 0x0000001409147221 */ /* 0x002fe40000010000 */
[----:B------:R-:W-:Y:S02]  /*0eb0*/  FADD.FTZ R44, R8, R21 ;  /* 0x00000015082c7221 */ /* 0x000fe40000010000 */
[----:B------:R-:W1:Y:S01]  /*0ec0*/  LDS.64 R8, [0xb0] ;  /* 0x0000b000ff087984 */ /* 0x000e620000000a00 */
[----:B------:R-:W-:Y:S02]  /*0ed0*/  FADD.FTZ R21, R20, R22 ;  /* 0x0000001614157221 */ /* 0x000fe40000010000 */
[----:B------:R-:W-:-:S02]  /*0ee0*/  FADD.FTZ R44, R44, R23 ;  /* 0x000000172c2c7221 */ /* 0x000fc40000010000 */
[----:B--2---:R-:W-:Y:S02]  /*0ef0*/  FADD.FTZ R21, R21, R16 ;  /* 0x0000001015157221 */ /* 0x004fe40000010000 */
[----:B------:R-:W-:Y:S02]  /*0f00*/  FADD.FTZ R44, R44, R17 ;  /* 0x000000112c2c7221 */ /* 0x000fe40000010000 */
[----:B------:R-:W-:Y:S02]  /*0f10*/  FADD.FTZ R21, R21, R18 ;  /* 0x0000001215157221 */ /* 0x000fe40000010000 */
[----:B------:R-:W-:Y:S02]  /*0f20*/  FADD.FTZ R44, R44, R19 ;  /* 0x000000132c2c7221 */ /* 0x000fe40000010000 */
[----:B---3--:R-:W-:Y:S02]  /*0f30*/  FADD.FTZ R21, R21, R24 ;  /* 0x0000001815157221 */ /* 0x008fe40000010000 */
[----:B------:R-:W-:-:S02]  /*0f40*/  FADD.FTZ R44, R44, R25 ;  /* 0x000000192c2c7221 */ /* 0x000fc40000010000 */
[----:B------:R-:W-:Y:S02]  /*0f50*/  FADD.FTZ R21, R21, R26 ;  /* 0x0000001a15157221 */ /* 0x000fe40000010000 */
[----:B------:R-:W-:Y:S02]  /*0f60*/  FADD.FTZ R44, R44, R27 ;  /* 0x0000001b2c2c7221 */ /* 0x000fe40000010000 */
[----:B0-----:R-:W-:Y:S02]  /*0f70*/  FADD.FTZ R21, R21, R12 ;  /* 0x0000000c15157221 */ /* 0x001fe40000010000 */
[----:B------:R-:W-:Y:S02]  /*0f80*/  FADD.FTZ R44, R44, R13 ;  /* 0x0000000d2c2c7221 */ /* 0x000fe40000010000 */
[----:B------:R-:W-:Y:S02]  /*0f90*/  FADD.FTZ R21, R21, R14 ;  /* 0x0000000e15157221 */ /* 0x000fe40000010000 */
[----:B------:R-:W-:-:S02]  /*0fa0*/  FADD.FTZ R44, R44, R15 ;  /* 0x0000000f2c2c7221 */ /* 0x000fc40000010000 */
[----:B-1----:R-:W-:Y:S02]  /*0fb0*/  FADD.FTZ R8, R21, R8 ;  /* 0x0000000815087221 */ /* 0x002fe40000010000 */
[----:B------:R-:W-:Y:S02]  /*0fc0*/  FADD.FTZ R9, R44, R9 ;  /* 0x000000092c097221 */ /* 0x000fe40000010000 */
.L_x_6:
[----:B------:R-:W-:Y:S05]  /*0fd0*/  BSYNC B0 ;  /* 0x0000000000007941 */ /* 0x000fea0003800000 */
.L_x_5:
[----:B------:R-:W-:Y:S06]  /*0fe0*/  BAR.SYNC.DEFER_BLOCKING 0x0 ;  /* 0x0000000000007b1d */ /* 0x000fec0000010000 */
[----:B------:R-:W-:Y:S01]  /*0ff0*/  BSSY B0, `(.L_x_7) ;  /* 0x00000fa000007945 */ /* 0x000fe20003800000 */
[----:B------:R-:W-:Y:S05]  /*1000*/  @P0 BRA `(.L_x_8) ;  /* 0x00000f8000000947 */ /* 0x000fea0003800000 */
[----:B------:R-:W1:Y:S01]  /*1010*/  LDS.128 R12, [R39+0x120] ;  /* 0x00012000270c7984 */ /* 0x000e620000000c00 */
[----:B------:R-:W-:-:S03]  /*1020*/  UMOV UR13, 0x5 ;  /* 0x00000005000d7882 */ /* 0x000fc60000000000 */
[----:B------:R-:W2:Y:S04]  /*1030*/  LDS.128 R24, [R39+0x170] ;  /* 0x0001700027187984 */ /* 0x000ea80000000c00 */
[----:B------:R-:W3:Y:S04]  /*1040*/  LDS.128 R16, [R39+0x1c0] ;  /* 0x0001c00027107984 */ /* 0x000ee80000000c00 */
[----:B------:R-:W4:Y:S01]  /*1050*/  LDS.128 R20, [R39+0x210] ;  /* 0x0002100027147984 */ /* 0x000f220000000c00 */
[----:B-1----:R-:W-:Y:S02]  /*1060*/  FADD.FTZ R45, R28, R12 ;  /* 0x0000000c1c2d7221 */ /* 0x002fe40000010000 */
[----:B------:R-:W-:-:S02]  /*1070*/  FADD.FTZ R12, R29, R13 ;  /* 0x0000000d1d0c7221 */ /* 0x000fc40000010000 */
[----:B------:R-:W-:Y:S02]  /*1080*/  FADD.FTZ R13, R30, R14 ;  /* 0x0000000e1e0d7221 */ /* 0x000fe40000010000 */
[----:B--2---:R-:W-:Y:S02]  /*1090*/  FADD.FTZ R45, R45, R24 ;  /* 0x000000182d2d7221 */ /* 0x004fe40000010000 */
[----:B------:R-:W-:Y:S02]  /*10a0*/  FADD.FTZ R24, R12, R25 ;  /* 0x000000190c187221 */ /* 0x000fe40000010000 */
[----:B------:R-:W-:Y:S02]  /*10b0*/  FADD.FTZ R44, R31, R15 ;  /* 0x0000000f1f2c7221 */ /* 0x000fe40000010000 */
[----:B------:R-:W-:Y:S02]  /*10c0*/  FADD.FTZ R28, R13, R26 ;  /* 0x0000001a0d1c7221 */ /* 0x000fe40000010000 */
[----:B------:R-:W1:Y:S01]  /*10d0*/  LDS.128 R12, [R39+0x260] ;  /* 0x00026000270c7984 */ /* 0x000e620000000c00 */
[----:B------:R-:W-:-:S02]  /*10e0*/  FADD.FTZ R44, R44, R27 ;  /* 0x0000001b2c2c7221 */ /* 0x000fc40000010000 */
[----:B---3--:R-:W-:Y:S02]  /*10f0*/  FADD.FTZ R17, R24, R17 ;  /* 0x0000001118117221 */ /* 0x008fe40000010000 */
[----:B------:R-:W2:Y:S01]  /*1100*/  LDS.128 R24, [R39+0x2b0] ;  /* 0x0002b00027187984 */ /* 0x000ea20000000c00 */
[----:B------:R-:W-:Y:S02]  /*1110*/  FADD.FTZ R18, R28, R18 ;  /* 0x000000121c127221 */ /* 0x000fe40000010000 */
[----:B------:R-:W-:Y:S01]  /*1120*/  FADD.FTZ R16, R45, R16 ;  /* 0x000000102d107221 */ /* 0x000fe20000010000 */
[----:B------:R-:W3:Y:S01]  /*1130*/  LDS.128 R28, [R39+0x300] ;  /* 0x00030000271c7984 */ /* 0x000ee20000000c00 */
[----:B------:R-:W-:Y:S02]  /*1140*/  FADD.FTZ R44, R44, R19 ;  /* 0x000000132c2c7221 */ /* 0x000fe40000010000 */
[----:B----4-:R-:W-:Y:S02]  /*1150*/  FADD.FTZ R19, R16, R20 ;  /* 0x0000001410137221 */ /* 0x010fe40000010000 */
[----:B------:R-:W-:-:S02]  /*1160*/  FADD.FTZ R16, R17, R21 ;  /* 0x0000001511107221 */ /* 0x000fc40000010000 */
[----:B------:R-:W-:Y:S02]  /*1170*/  FADD.FTZ R17, R18, R22 ;  /* 0x0000001612117221 */ /* 0x000fe40000010000 */
[----:B------:R-:W-:Y:S02]  /*1180*/  FADD.FTZ R44, R44, R23 ;  /* 0x000000172c2c7221 */ /* 0x000fe40000010000 */
[----:B-1----:R-:W-:Y:S01]  /*1190*/  FADD.FTZ R19, R19, R12 ;  /* 0x0000000c13137221 */ /* 0x002fe20000010000 */
[----:B------:R-:W-:Y:S01]  /*11a0*/  LEA R12, R36, 0xd0, 0x4 ;  /* 0x000000d0240c7811 */ /* 0x000fe200078e20ff */
[----:B------:R-:W-:Y:S02]  /*11b0*/  FADD.FTZ R16, R16, R13 ;  /* 0x0000000d10107221 */ /* 0x000fe40000010000 */
[----:B------:R-:W-:Y:S01]  /*11c0*/  FADD.FTZ R17, R17, R14 ;  /* 0x0000000e11117221 */ /* 0x000fe20000010000 */
[----:B------:R-:W-:Y:S01]  /*11d0*/  IADD3 R14, R12, 0x190, RZ ;  /* 0x000001900c0e7810 */ /* 0x000fe20007ffe0ff */
        /* <DEDUP_REMOVED lines=9> */
.L_x_9:
[----:B------:R-:W-:Y:S01]  /*1270*/  UMOV UR4, 0x5 ;  /* 0x0000000500047882 */ /* 0x000fe20000000000 */
[----:B------:R-:W-:Y:S01]  /*1280*/  LEA R39, R36, 0xd0, 0x4 ;  /* 0x000000d024277811 */ /* 0x000fe200078e20ff */
[----:B------:R-:W-:Y:S02]  /*1290*/  UIMAD UR4, UR13, UR4, 0x14 ;  /* 0x000000140d0474a4 */ /* 0x000fe4000f8e0204 */
[----:B------:R-:W-:-:S04]  /*12a0*/  UIADD3 UR13, UR13, 0x28, URZ ;  /* 0x000000280d0d7890 */ /* 0x000fc8000fffe03f */
[----:B------:R-:W-:Y:S01]  /*12b0*/  MOV R12, UR4 ;  /* 0x00000004000c7c02 */ /* 0x000fe20008000f00 */
[----:B------:R-:W-:-:S03]  /*12c0*/  UISETP.NE.AND UP0, UPT, UR13, 0x7d, UPT ;  /* 0x0000007d0d00788c */ /* 0x000fc6000bf05270 */
[----:B------:R-:W-:Y:S02]  /*12d0*/  LEA R39, R12, R39, 0x4 ;  /* 0x000000270c277211 */ /* 0x000fe400078e20ff */
[----:B------:R-:W1:Y:S01]  /*12e0*/  LDS.128 R12, [R14+0xf0] ;  /* 0x0000f0000e0c7984 */ /* 0x000e620000000c00 */
[----:B------:R-:W-:-:S03]  /*12f0*/  PLOP3.LUT P3, PT, PT, PT, UP0, 0x80, 0x0 ;  /* 0x000000000000781c */ /* 0x000fc60003f6f008 */
[----:B------:R-:W2:Y:S04]  /*1300*/  LDS.128 R16, [R39] ;  /* 0x0000000027107984 */ /* 0x000ea80000000c00 */
        /* <DEDUP_REMOVED lines=10> */
[----:B---3--:R-:W-:-:S02]  /*13b0*/  FADD.FTZ R29, R29, R20 ;  /* 0x000000141d1d7221 */ /* 0x008fc40000010000 */
[----:B------:R-:W-:Y:S02]  /*13c0*/  FADD.FTZ R28, R28, R19 ;  /* 0x000000131c1c7221 */ /* 0x000fe40000010000 */
[----:B------:R-:W-:Y:S02]  /*13d0*/  FADD.FTZ R20, R16, R21 ;  /* 0x0000001510147221 */ /* 0x000fe40000010000 */
[----:B------:R-:W-:Y:S02]  /*13e0*/  FADD.FTZ R30, R17, R22 ;  /* 0x00000016111e7221 */ /* 0x000fe40000010000 */
[----:B------:R-:W2:Y:S01]  /*13f0*/  LDS.128 R16, [R39+0x140] ;  /* 0x0001400027107984 */ /* 0x000ea20000000c00 */
[----:B------:R-:W-:Y:S02]  /*1400*/  FADD.FTZ R31, R28, R23 ;  /* 0x000000171c1f7221 */ /* 0x000fe40000010000 */
[----:B----4-:R-:W-:Y:S02]  /*1410*/  FADD.FTZ R28, R29, R24 ;  /* 0x000000181d1c7221 */ /* 0x010fe40000010000 */
[----:B------:R-:W-:-:S02]  /*1420*/  FADD.FTZ R29, R20, R25 ;  /* 0x00000019141d7221 */ /* 0x000fc40000010000 */
[----:B------:R-:W3:Y:S01]  /*1430*/  LDS.128 R20, [R39+0x190] ;  /* 0x0001900027147984 */ /* 0x000ee20000000c00 */
[----:B------:R-:W-:Y:S02]  /*1440*/  FADD.FTZ R30, R30, R26 ;  /* 0x0000001a1e1e7221 */ /* 0x000fe40000010000 */
[----:B------:R-:W-:Y:S02]  /*1450*/  FADD.FTZ R44, R31, R27 ;  /* 0x0000001b1f2c7221 */ /* 0x000fe40000010000 */
[----:B------:R-:W4:Y:S01]  /*1460*/  LDS.128 R24, [R39+0x1e0] ;  /* 0x0001e00027187984 */ /* 0x000f220000000c00 */
[----:B-1----:R-:W-:Y:S02]  /*1470*/  FADD.FTZ R31, R28, R12 ;  /* 0x0000000c1c1f7221 */ /* 0x002fe40000010000 */
[----:B------:R-:W-:Y:S02]  /*1480*/  FADD.FTZ R12, R29, R13 ;  /* 0x0000000d1d0c7221 */ /* 0x000fe40000010000 */
[----:B------:R-:W-:-:S02]  /*1490*/  FADD.FTZ R13, R30, R14 ;  /* 0x0000000e1e0d7221 */ /* 0x000fc40000010000 */
[----:B------:R-:W-:Y:S02]  /*14a0*/  FADD.FTZ R28, R44, R15 ;  /* 0x0000000f2c1c7221 */ /* 0x000fe40000010000 */
[----:B--2---:R-:W-:Y:S02]  /*14b0*/  FADD.FTZ R29, R31, R16 ;  /* 0x000000101f1d7221 */ /* 0x004fe40000010000 */
[----:B------:R-:W-:Y:S02]  /*14c0*/  FADD.FTZ R16, R12, R17 ;  /* 0x000000110c107221 */ /* 0x000fe40000010000 */
[----:B------:R-:W-:Y:S02]  /*14d0*/  FADD.FTZ R17, R13, R18 ;  /* 0x000000120d117221 */ /* 0x000fe40000010000 */
[----:B------:R-:W1:Y:S01]  /*14e0*/  LDS.128 R12, [R39+0x230] ;  /* 0x00023000270c7984 */ /* 0x000e620000000c00 */
[----:B---3--:R-:W-:Y:S02]  /*14f0*/  FADD.FTZ R29, R29, R20 ;  /* 0x000000141d1d7221 */ /* 0x008fe40000010000 */
[----:B------:R-:W-:-:S02]  /*1500*/  FADD.FTZ R28, R28, R19 ;  /* 0x000000131c1c7221 */ /* 0x000fc40000010000 */
[----:B------:R-:W-:Y:S02]  /*1510*/  FADD.FTZ R20, R16, R21 ;  /* 0x0000001510147221 */ /* 0x000fe40000010000 */
[----:B------:R-:W-:Y:S02]  /*1520*/  FADD.FTZ R30, R17, R22 ;  /* 0x00000016111e7221 */ /* 0x000fe40000010000 */
[----:B------:R-:W2:Y:S01]  /*1530*/  LDS.128 R16, [R39+0x280] ;  /* 0x0002800027107984 */ /* 0x000ea20000000c00 */
[----:B------:R-:W-:Y:S02]  /*1540*/  FADD.FTZ R31, R28, R23 ;  /* 0x000000171c1f7221 */ /* 0x000fe40000010000 */
[----:B----4-:R-:W-:Y:S02]  /*1550*/  FADD.FTZ R28, R29, R24 ;  /* 0x000000181d1c7221 */ /* 0x010fe40000010000 */
[----:B------:R-:W-:Y:S02]  /*1560*/  FADD.FTZ R29, R20, R25 ;  /* 0x00000019141d7221 */ /* 0x000fe40000010000 */
[----:B------:R-:W3:Y:S01]  /*1570*/  LDS.128 R20, [R39+0x2d0] ;  /* 0x0002d00027147984 */ /* 0x000ee20000000c00 */
[----:B------:R-:W-:-:S02]  /*1580*/  FADD.FTZ R30, R30, R26 ;  /* 0x0000001a1e1e7221 */ /* 0x000fc40000010000 */
[----:B------:R-:W-:Y:S02]  /*1590*/  FADD.FTZ R44, R31, R27 ;  /* 0x0000001b1f2c7221 */ /* 0x000fe40000010000 */
[----:B------:R-:W4:Y:S01]  /*15a0*/  LDS.128 R24, [R39+0x320] ;  /* 0x0003200027187984 */ /* 0x000f220000000c00 */
[----:B-1----:R-:W-:Y:S02]  /*15b0*/  FADD.FTZ R31, R28, R12 ;  /* 0x0000000c1c1f7221 */ /* 0x002fe40000010000 */
[----:B------:R-:W-:Y:S02]  /*15c0*/  FADD.FTZ R12, R29, R13 ;  /* 0x0000000d1d0c7221 */ /* 0x000fe40000010000 */
[----:B------:R-:W-:Y:S02]  /*15d0*/  FADD.FTZ R13, R30, R14 ;  /* 0x0000000e1e0d7221 */ /* 0x000fe40000010000 */
[----:B------:R-:W-:Y:S02]  /*15e0*/  FADD.FTZ R28, R44, R15 ;  /* 0x0000000f2c1c7221 */ /* 0x000fe40000010000 */
[----:B--2---:R-:W-:-:S02]  /*15f0*/  FADD.FTZ R29, R31, R16 ;  /* 0x000000101f1d7221 */ /* 0x004fc40000010000 */
[----:B------:R-:W-:Y:S02]  /*1600*/  FADD.FTZ R16, R12, R17 ;  /* 0x000000110c107221 */ /* 0x000fe40000010000 */
[----:B------:R-:W-:Y:S02]  /*1610*/  FADD.FTZ R17, R13, R18 ;  /* 0x000000120d117221 */ /* 0x000fe40000010000 */
[----:B------:R-:W1:Y:S01]  /*1620*/  LDS.128 R12, [R39+0x370] ;  /* 0x00037000270c7984 */ /* 0x000e620000000c00 */
[----:B---3--:R-:W-:Y:S02]  /*1630*/  FADD.FTZ R29, R29, R20 ;  /* 0x000000141d1d7221 */ /* 0x008fe40000010000 */
[----:B------:R-:W-:Y:S02]  /*1640*/  FADD.FTZ R28, R28, R19 ;  /* 0x000000131c1c7221 */ /* 0x000fe40000010000 */
[----:B------:R-:W-:Y:S02]  /*1650*/  FADD.FTZ R20, R16, R21 ;  /* 0x0000001510147221 */ /* 0x000fe40000010000 */
[----:B------:R-:W-:-:S02]  /*1660*/  FADD.FTZ R30, R17, R22 ;  /* 0x00000016111e7221 */ /* 0x000fc40000010000 */
[----:B------:R-:W2:Y:S01]  /*1670*/  LDS.128 R16, [R39+0x3c0] ;  /* 0x0003c00027107984 */ /* 0x000ea20000000c00 */
[----:B------:R-:W-:Y:S02]  /*1680*/  FADD.FTZ R31, R28, R23 ;  /* 0x000000171c1f7221 */ /* 0x000fe40000010000 */
[----:B----4-:R-:W-:Y:S02]  /*1690*/  FADD.FTZ R28, R29, R24 ;  /* 0x000000181d1c7221 */ /* 0x010fe40000010000 */
[----:B------:R-:W-:Y:S02]  /*16a0*/  FADD.FTZ R29, R20, R25 ;  /* 0x00000019141d7221 */ /* 0x000fe40000010000 */
[----:B------:R-:W3:Y:S01]  /*16b0*/  LDS.128 R20, [R39+0x410] ;  /* 0x0004100027147984 */ /* 0x000ee20000000c00 */
[----:B------:R-:W-:Y:S02]  /*16c0*/  FADD.FTZ R30, R30, R26 ;  /* 0x0000001a1e1e7221 */ /* 0x000fe40000010000 */
[----:B------:R-:W-:-:S02]  /*16d0*/  FADD.FTZ R44, R31, R27 ;  /* 0x0000001b1f2c7221 */ /* 0x000fc40000010000 */
[----:B------:R-:W4:Y:S01]  /*16e0*/  LDS.128 R24, [R39+0x460] ;  /* 0x0004600027187984 */ /* 0x000f220000000c00 */
[----:B-1----:R-:W-:Y:S02]  /*16f0*/  FADD.FTZ R31, R28, R12 ;  /* 0x0000000c1c1f7221 */ /* 0x002fe40000010000 */
[----:B------:R-:W-:Y:S02]  /*1700*/  FADD.FTZ R12, R29, R13 ;  /* 0x0000000d1d0c7221 */ /* 0x000fe40000010000 */
[----:B------:R-:W-:Y:S02]  /*1710*/  FADD.FTZ R13, R30, R14 ;  /* 0x0000000e1e0d7221 */ /* 0x000fe40000010000 */
[----:B------:R-:W-:Y:S02]  /*1720*/  FADD.FTZ R28, R44, R15 ;  /* 0x0000000f2c1c7221 */ /* 0x000fe40000010000 */
[----:B--2---:R-:W-:Y:S02]  /*1730*/  FADD.FTZ R29, R31, R16 ;  /* 0x000000101f1d7221 */ /* 0x004fe40000010000 */
[----:B------:R-:W-:-:S02]  /*1740*/  FADD.FTZ R16, R12, R17 ;  /* 0x000000110c107221 */ /* 0x000fc40000010000 */
[----:B------:R-:W-:Y:S02]  /*1750*/  FADD.FTZ R17, R13, R18 ;  /* 0x000000120d117221 */ /* 0x000fe40000010000 */
[----:B------:R-:W1:Y:S01]  /*1760*/  LDS.128 R12, [R39+0x4b0] ;  /* 0x0004b000270c7984 */ /* 0x000e620000000c00 */
[----:B---3--:R-:W-:Y:S02]  /*1770*/  FADD.FTZ R29, R29, R20 ;  /* 0x000000141d1d7221 */ /* 0x008fe40000010000 */
[----:B------:R-:W-:Y:S02]  /*1780*/  FADD.FTZ R28, R28, R19 ;  /* 0x000000131c1c7221 */ /* 0x000fe40000010000 */
[----:B------:R-:W-:Y:S02]  /*1790*/  FADD.FTZ R20, R16, R21 ;  /* 0x0000001510147221 */ /* 0x000fe40000010000 */
[----:B------:R-:W-:Y:S02]  /*17a0*/  FADD.FTZ R30, R17, R22 ;  /* 0x00000016111e7221 */ /* 0x000fe40000010000 */
[----:B------:R-:W2:Y:S01]  /*17b0*/  LDS.128 R16, [R39+0x500] ;  /* 0x0005000027107984 */ /* 0x000ea20000000c00 */
[----:B------:R-:W-:-:S02]  /*17c0*/  FADD.FTZ R31, R28, R23 ;  /* 0x000000171c1f7221 */ /* 0x000fc40000010000 */
[----:B----4-:R-:W-:Y:S02]  /*17d0*/  FADD.FTZ R28, R29, R24 ;  /* 0x000000181d1c7221 */ /* 0x010fe40000010000 */
[----:B------:R-:W-:Y:S02]  /*17e0*/  FADD.FTZ R29, R20, R25 ;  /* 0x00000019141d7221 */ /* 0x000fe40000010000 */
[----:B------:R-:W3:Y:S01]  /*17f0*/  LDS.128 R20, [R39+0x550] ;  /* 0x0005500027147984 */ /* 0x000ee20000000c00 */
[----:B------:R-:W-:Y:S02]  /*1800*/  FADD.FTZ R30, R30, R26 ;  /* 0x0000001a1e1e7221 */ /* 0x000fe40000010000 */
[----:B------:R-:W-:Y:S02]  /*1810*/  FADD.FTZ R44, R31, R27 ;  /* 0x0000001b1f2c7221 */ /* 0x000fe40000010000 */
[----:B------:R-:W4:Y:S01]  /*1820*/  LDS.128 R24, [R39+0x5a0] ;  /* 0x0005a00027187984 */ /* 0x000f220000000c00 */
[----:B-1----:R-:W-:-:S02]  /*1830*/  FADD.FTZ R31, R28, R12 ;  /* 0x0000000c1c1f7221 */ /* 0x002fc40000010000 */
[----:B------:R-:W-:Y:S02]  /*1840*/  FADD.FTZ R12, R29, R13 ;  /* 0x0000000d1d0c7221 */ /* 0x000fe40000010000 */
[----:B------:R-:W-:Y:S02]  /*1850*/  FADD.FTZ R13, R30, R14 ;  /* 0x0000000e1e0d7221 */ /* 0x000fe40000010000 */
[----:B------:R-:W-:Y:S02]  /*1860*/  FADD.FTZ R28, R44, R15 ;  /* 0x0000000f2c1c7221 */ /* 0x000fe40000010000 */
[----:B--2---:R-:W-:Y:S02]  /*1870*/  FADD.FTZ R29, R31, R16 ;  /* 0x000000101f1d7221 */ /* 0x004fe40000010000 */
[----:B------:R-:W-:Y:S02]  /*1880*/  FADD.FTZ R16, R12, R17 ;  /* 0x000000110c107221 */ /* 0x000fe40000010000 */
[----:B------:R-:W-:-:S02]  /*1890*/  FADD.FTZ R17, R13, R18 ;  /* 0x000000120d117221 */ /* 0x000fc40000010000 */
        /* <DEDUP_REMOVED lines=41> */
[----:B------:R-:W-:Y:S02]  /*1b30*/  FADD.FTZ R28, R28, R19 ;  /* 0x000000131c1c7221 */ /* 0x000fe40000010000 */
[----:B---3--:R-:W-:Y:S02]  /*1b40*/  FADD.FTZ R29, R29, R20 ;  /* 0x000000141d1d7221 */ /* 0x008fe40000010000 */
        /* <DEDUP_REMOVED lines=17> */
[----:B------:R-:W-:Y:S02]  /*1c60*/  FADD.FTZ R28, R28, R19 ;  /* 0x000000131c1c7221 */ /* 0x000fe40000010000 */
[----:B------:R-:W1:Y:S01]  /*1c70*/  LDS.128 R16, [R39+0x9b0] ;  /* 0x0009b00027107984 */ /* 0x000e620000000c00 */
        /* <DEDUP_REMOVED lines=22> */
[----:B------:R-:W2:Y:S01]  /*1de0*/  LDS.128 R12, [R39+0xb40] ;  /* 0x000b4000270c7984 */ /* 0x000ea20000000c00 */
[----:B------:R-:W-:Y:S02]  /*1df0*/  FADD.FTZ R29, R29, R22 ;  /* 0x000000161d1d7221 */ /* 0x000fe40000010000 */
[----:B------:R-:W-:-:S02]  /*1e00*/  FADD.FTZ R28, R28, R23 ;  /* 0x000000171c1c7221 */ /* 0x000fc40000010000 */
[----:B----4-:R-:W-:Y:S02]  /*1e10*/  FADD.FTZ R25, R20, R25 ;  /* 0x0000001914197221 */ /* 0x010fe40000010000 */
[----:B------:R-:W3:Y:S01]  /*1e20*/  LDS.128 R20, [R39+0xb90] ;  /* 0x000b900027147984 */ /* 0x000ee20000000c00 */
[----:B------:R-:W-:Y:S02]  /*1e30*/  FADD.FTZ R24, R31, R24 ;  /* 0x000000181f187221 */ /* 0x000fe40000010000 */
        /* <DEDUP_REMOVED lines=9> */
[----:B------:R-:W-:Y:S01]  /*1ed0*/  FADD.FTZ R17, R17, R14 ;  /* 0x0000000e11117221 */ /* 0x000fe20000010000 */
[----:B------:R-:W-:Y:S01]  /*1ee0*/  IADD3 R14, R39, 0xb40, RZ ;  /* 0x00000b40270e7810 */ /* 0x000fe20007ffe0ff */
[----:B------:R-:W-:-:S02]  /*1ef0*/  FADD.FTZ R44, R44, R15 ;  /* 0x0000000f2c2c7221 */ /* 0x000fc40000010000 */
[----:B---3--:R-:W-:Y:S02]  /*1f00*/  FADD.FTZ R27, R27, R20 ;  /* 0x000000141b1b7221 */ /* 0x008fe40000010000 */
[----:B------:R-:W-:Y:S02]  /*1f10*/  FADD.FTZ R16, R16, R21 ;  /* 0x0000001510107221 */ /* 0x000fe40000010000 */
[----:B------:R-:W-:Y:S02]  /*1f20*/  FADD.FTZ R17, R17, R22 ;  /* 0x0000001611117221 */ /* 0x000fe40000010000 */
[----:B------:R-:W-:Y:S02]  /*1f30*/  FADD.FTZ R44, R44, R23 ;  /* 0x000000172c2c7221 */ /* 0x000fe40000010000 */
[----:B----4-:R-:W-:Y:S02]  /*1f40*/  FADD.FTZ R28, R27, R28 ;  /* 0x0000001c1b1c7221 */ /* 0x010fe40000010000 */
[----:B------:R-:W-:-:S02]  /*1f50*/  FADD.FTZ R29, R16, R29 ;  /* 0x0000001d101d7221 */ /* 0x000fc40000010000 */
[----:B------:R-:W-:Y:S02]  /*1f60*/  FADD.FTZ R30, R17, R30 ;  /* 0x0000001e111e7221 */ /* 0x000fe40000010000 */
[----:B------:R-:W-:Y:S01]  /*1f70*/  FADD.FTZ R31, R44, R31 ;  /* 0x0000001f2c1f7221 */ /* 0x000fe20000010000 */
[----:B------:R-:W-:Y:S05]  /*1f80*/  @P3 BRA `(.L_x_9) ;  /* 0xfffff2e000003947 */ /* 0x000fea000383ffff */
.L_x_8:
[----:B------:R-:W-:Y:S05]  /*1f90*/  BSYNC B0 ;  /* 0x0000000000007941 */ /* 0x000fea0003800000 */
.L_x_7:
[----:B------:R-:W-:Y:S01]  /*1fa0*/  BSSY B0, `(.L_x_10) ;  /* 0x0000013000007945 */ /* 0x000fe20003800000 */
[----:B------:R-:W-:Y:S01]  /*1fb0*/  HFMA2.MMA R22, -RZ, RZ, 0, 2.384185791015625e-07 ;  /* 0x00000004ff167435 */ /* 0x000fe200000001ff */
[----:B------:R-:W-:Y:S05]  /*1fc0*/  @P0 BRA `(.L_x_11) ;  /* 0x0000010000000947 */ /* 0x000fea0003800000 */
[----:B------:R-:W-:Y:S01]  /*1fd0*/  IMAD R13, R0, 0x5, R36 ;  /* 0x00000005000d7824 */ /* 0x000fe200078e0224 */
[----:B------:R-:W-:Y:S02]  /*1fe0*/  MOV R19, UR11 ;  /* 0x0000000b00137c02 */ /* 0x000fe40008000f00 */
[----:B------:R-:W-:Y:S01]  /*1ff0*/  MOV R15, c[0x0][0x1d8] ;  /* 0x00007600000f7a02 */ /* 0x000fe20000000f00 */
[----:B------:R-:W-:Y:S01]  /*2000*/  IMAD.WIDE R12, R13, R22, c[0x0][0x1b8] ;  /* 0x00006e000d0c7625 */ /* 0x000fe200078e0216 */
[----:B------:R-:W-:-:S02]  /*2010*/  MOV R17, UR10 ;  /* 0x0000000a00117c02 */ /* 0x000fc40008000f00 */
[----:B------:R-:W-:Y:S02]  /*2020*/  MOV R0, c[0x0][0x1dc] ;  /* 0x0000770000007a02 */ /* 0x000fe40000000f00 */
[-C--:B------:R-:W-:Y:S01]  /*2030*/  LEA R18, P0, R19, R12.reuse, 0x2 ;  /* 0x0000000c13127211 */ /* 0x080fe200078010ff */
[----:B------:R1:W-:Y:S01]  /*2040*/  RED.E.ADD.F32.FTZ.RN.STRONG.GPU [R12.64], R28 ;  /* 0x0000001c0c00798e */ /* 0x0003e2000c10e78e */
[-C--:B------:R-:W-:Y:S02]  /*2050*/  LEA R16, P3, R15, R12.reuse, 0x2 ;  /* 0x0000000c0f107211 */ /* 0x080fe400078610ff */
[----:B------:R-:W-:Y:S02]  /*2060*/  LEA R14, P4, R17, R12, 0x2 ;  /* 0x0000000c110e7211 */ /* 0x000fe400078810ff */
[----:B------:R-:W-:Y:S02]  /*2070*/  IADD3.X R19, R13, UR9, RZ, P0, !PT ;  /* 0x000000090d137c10 */ /* 0x000fe400087fe4ff */
[----:B------:R-:W-:-:S02]  /*2080*/  LEA.HI.X R17, R15, R13, R0, 0x2, P3 ;  /* 0x0000000d0f117211 */ /* 0x000fc400018f1400 */
[----:B------:R-:W-:Y:S01]  /*2090*/  IADD3.X R15, R13, UR8, RZ, P4, !PT ;  /* 0x000000080d0f7c10 */ /* 0x000fe2000a7fe4ff */
[----:B------:R1:W-:Y:S04]  /*20a0*/  RED.E.ADD.F32.FTZ.RN.STRONG.GPU [R18.64], R29 ;  /* 0x0000001d1200798e */ /* 0x0003e8000c10e78e */
[----:B------:R1:W-:Y:S04]  /*20b0*/  RED.E.ADD.F32.FTZ.RN.STRONG.GPU [R16.64], R30 ;  /* 0x0000001e1000798e */ /* 0x0003e8000c10e78e */
[----:B------:R1:W-:Y:S02]  /*20c0*/  RED.E.ADD.F32.FTZ.RN.STRONG.GPU [R14.64], R31 ;  /* 0x0000001f0e00798e */ /* 0x0003e4000c10e78e */
.L_x_11:
[----:B------:R-:W-:Y:S05]  /*20d0*/  BSYNC B0 ;  /* 0x0000000000007941 */ /* 0x000fea0003800000 */
.L_x_10:
[----:B------:R-:W-:-:S06]  /*20e0*/  UISETP.GE.U32.AND UP0, UPT, UR5, 0x2, UPT ;  /* 0x000000020500788c */ /* 0x000fcc000bf06070 */
[----:B------:R-:W-:-:S13]  /*20f0*/  PLOP3.LUT P0, PT, PT, PT, UP0, 0x80, 0x0 ;  /* 0x000000000000781c */ /* 0x000fda0003f0f008 */
[----:B------:R-:W-:Y:S05]  /*2100*/  @!P0 BRA `(.L_x_12) ;  /* 0x0000124000008947 */ /* 0x000fea0003800000 */
[----:B------:R-:W2:Y:S01]  /*2110*/  S2R R0, SR_CTAID.Y ;  /* 0x0000000000007919 */ /* 0x000ea20000002600 */
[----:B-1----:R-:W-:-:S05]  /*2120*/  LOP3.LUT R12, R34, 0x1, RZ, 0xc0, !PT ;  /* 0x00000001220c7812 */ /* 0x002fca00078ec0ff */
[----:B------:R-:W-:-:S04]  /*2130*/  IMAD R13, R12, c[0x0][0x10], RZ ;  /* 0x000004000c0d7a24 */ /* 0x000fc800078e02ff */
[----:B------:R-:W-:-:S05]  /*2140*/  IMAD R12, R13, c[0x0][0xc], RZ ;  /* 0x000003000d0c7a24 */ /* 0x000fca00078e02ff */
[----:B------:R-:W-:Y:S02]  /*2150*/  SHF.L.U32 R23, R12, 0x1, RZ ;  /* 0x000000010c177819 */ /* 0x000fe400000006ff */
[----:B--2---:R-:W-:-:S05]  /*2160*/  IADD3 R13, R13, R0, RZ ;  /* 0x000000000d0d7210 */ /* 0x004fca0007ffe0ff */
[----:B------:R-:W-:-:S04]  /*2170*/  IMAD.WIDE.U32 R12, R13, R22, c[0x0][0x1a8] ;  /* 0x00006a000d0c7625 */ /* 0x000fc800078e0016 */
[----:B------:R-:W-:Y:S01]  /*2180*/  IMAD.WIDE R22, R23, R22, c[0x0][0x1b0] ;  /* 0x00006c0017167625 */ /* 0x000fe200078e0216 */
[----:B------:R-:W-:Y:S05]  /*2190*/  @P2 BRA `(.L_x_13) ;  /* 0x0000017000002947 */ /* 0x000fea0003800000 */
[----:B------:R-:W-:Y:S01]  /*21a0*/  IMAD R15, R33, c[0x0][0x10], R0 ;  /* 0x00000400210f7a24 */ /* 0x000fe200078e0200 */
[----:B------:R-:W1:Y:S03]  /*21b0*/  S2R R32, SR_LANEID ;  /* 0x0000000000207919 */ /* 0x000e660000000000 */
[----:B------:R-:W-:-:S05]  /*21c0*/  IMAD.WIDE.U32 R14, R15, 0x8, R22 ;  /* 0x000000080f0e7825 */ /* 0x000fca00078e0016 */
[----:B------:R2:W-:Y:S01]  /*21d0*/  STG.E.64 [R14.64], R8 ;  /* 0x000000080e007986 */ /* 0x0005e2000c101b0e */
[----:B------:R-:W-:Y:S06]  /*21e0*/  MEMBAR.ALL.GPU ;  /* 0x0000000000007992 */ /* 0x000fec000000a000 */
[----:B------:R-:W-:Y:S01]  /*21f0*/  VOTEU.ANY UR4, UPT, PT ;  /* 0x0000000000047886 */ /* 0x000fe200038e0100 */
[----:B------:R-:W-:Y:S01]  /*2200*/  LOP3.LUT P0, RZ, R34, 0x2, RZ, 0xc0, !PT ;  /* 0x0000000222ff7812 */ /* 0x000fe2000780c0ff */
[----:B------:R-:W-:Y:S01]  /*2210*/  UFLO.U32 UR13, UR4 ;  /* 0x00000004000d72bd */ /* 0x000fe200080e0000 */
[----:B--2---:R-:W-:Y:S01]  /*2220*/  MOV R14, 0x1 ;  /* 0x00000001000e7802 */ /* 0x004fe20000000f00 */
[----:B------:R-:W-:Y:S01]  /*2230*/  UPOPC UR4, UR4 ;  /* 0x00000004000472bf */ /* 0x000fe20008000000 */
[----:B------:R-:W-:Y:S01]  /*2240*/  SEL R17, RZ, c[0x0][0xc], P0 ;  /* 0x00000300ff117a07 */ /* 0x000fe20000000000 */
[----:B------:R-:W-:-:S00]  /*2250*/  ERRBAR ;  /* 0x00000000000079ab */ /* 0x000fc00000000000 */
[----:B------:R-:W-:Y:S02]  /*2260*/  SEL R14, R14, 0xffffffff, !P0 ;  /* 0xffffffff0e0e7807 */ /* 0x000fe40004000000 */
[----:B-1----:R-:W-:-:S02]  /*2270*/  ISETP.EQ.U32.AND P3, PT, R32, UR13, PT ;  /* 0x0000000d20007c0c */ /* 0x002fc4000bf62070 */
[----:B------:R-:W-:Y:S01]  /*2280*/  ISETP.NE.AND P0, PT, R17, -0x1, PT ;  /* 0xffffffff1100780c */ /* 0x000fe20003f05270 */
[----:B------:R-:W-:-:S10]  /*2290*/  IMAD R15, R14, UR4, RZ ;  /* 0x000000040e0f7c24 */ /* 0x000fd4000f8e02ff */
[----:B------:R1:W-:Y:S02]  /*22a0*/  @P3 RED.E.ADD.S32.STRONG.GPU [R12.64], R15 ;  /* 0x0000000f0c00398e */ /* 0x0003e4000c10e38e */
[----:B------:R-:W-:Y:S05]  /*22b0*/  @!P0 BRA `(.L_x_13) ;  /* 0x0000005000008947 */ /* 0x000fea0003800000 */
.L_x_14:
[----:B------:R-:W2:Y:S01]  /*22c0*/  LDG.E.STRONG.GPU R14, [R12.64] ;  /* 0x0000000e0c0e7981 */ /* 0x000ea2000c1ef900 */
[----:B------:R-:W-:Y:S01]  /*22d0*/  YIELD ;  /* 0x0000000000007946 */ /* 0x000fe20003800000 */
[----:B--2---:R-:W-:Y:S01]  /*22e0*/  ISETP.NE.AND P0, PT, R14, R17, PT ;  /* 0x000000110e00720c */ /* 0x004fe20003f05270 */
[----:B------:R-:W-:-:S12]  /*22f0*/  CCTL.IVALL ;  /* 0x00000000ff00798f */ /* 0x000fd80002000000 */
[----:B------:R-:W-:Y:S05]  /*2300*/  @P0 BRA `(.L_x_14) ;  /* 0xffffffb000000947 */ /* 0x000fea000383ffff */
.L_x_13:
[----:B------:R-:W-:Y:S01]  /*2310*/  ISETP.NE.AND P0, PT, RZ, c[0x0][0xc], PT ;  /* 0x00000300ff007a0c */ /* 0x000fe20003f05270 */
[----:B------:R-:W-:Y:S01]  /*2320*/  WARPSYNC 0xffffffff ;  /* 0xffffffff00007948 */ /* 0x000fe20003800000 */
[----:B------:R-:W-:Y:S11]  /*2330*/  BAR.SYNC.DEFER_BLOCKING 0x0 ;  /* 0x0000000000007b1d */ /* 0x000ff60000010000 */
[----:B------:R-:W-:Y:S05]  /*2340*/  @!P0 BRA `(.L_x_12) ;  /* 0x0000100000008947 */ /* 0x000fea0003800000 */
[----:B------:R-:W-:Y:S01]  /*2350*/  UIADD3 UR4, UR5, -0x1, URZ ;  /* 0xffffffff05047890 */ /* 0x000fe2000fffe03f */
[----:B------:R-:W-:-:S03]  /*2360*/  HFMA2.MMA R20, -RZ, RZ, 0, 0 ;  /* 0x00000000ff147435 */ /* 0x000fc600000001ff */
[----:B------:R-:W-:-:S06]  /*2370*/  UISETP.GE.U32.AND UP0, UPT, UR4, 0x3, UPT ;  /* 0x000000030400788c */ /* 0x000fcc000bf06070 */
[----:B------:R-:W-:-:S13]  /*2380*/  PLOP3.LUT P0, PT, PT, PT, UP0, 0x80, 0x0 ;  /* 0x000000000000781c */ /* 0x000fda0003f0f008 */
[----:B------:R-:W-:Y:S05]  /*2390*/  @!P0 BRA `(.L_x_15) ;  /* 0x00000de000008947 */ /* 0x000fea0003800000 */
[----:B------:R-:W-:Y:S01]  /*23a0*/  ULOP3.LUT UR4, UR5, 0x3, URZ, 0xc0, !UPT ;  /* 0x0000000305047892 */ /* 0x000fe2000f8ec03f */
[----:B------:R-:W-:Y:S02]  /*23b0*/  MOV R20, RZ ;  /* 0x000000ff00147202 */ /* 0x000fe40000000f00 */
[----:B------:R-:W-:Y:S02]  /*23c0*/  ULDC UR5, c[0x0][0xc] ;  /* 0x0000030000057ab9 */ /* 0x000fe40000000800 */
[----:B------:R-:W-:-:S06]  /*23d0*/  UIADD3 UR4, -UR4, UR5, URZ ;  /* 0x0000000504047290 */ /* 0x000fcc000fffe13f */
[----:B------:R-:W-:-:S13]  /*23e0*/  ISETP.LT.AND P0, PT, RZ, UR4, PT ;  /* 0x00000004ff007c0c */ /* 0x000fda000bf01270 */
[----:B------:R-:W-:Y:S05]  /*23f0*/  @!P0 BRA `(.L_x_16) ;  /* 0x00000b9000008947 */ /* 0x000fea0003800000 */
[----:B------:R-:W-:Y:S01]  /*2400*/  UISETP.GT.AND UP0, UPT, UR4, 0xc, UPT ;  /* 0x0000000c0400788c */ /* 0x000fe2000bf04270 */
[----:B------:R-:W-:-:S05]  /*2410*/  PLOP3.LUT P0, PT, PT, PT, PT, 0x80, 0x0 ;  /* 0x000000000000781c */ /* 0x000fca0003f0f070 */
[----:B------:R-:W-:-:S13]  /*2420*/  PLOP3.LUT P3, PT, PT, PT, UP0, 0x80, 0x0 ;  /* 0x000000000000781c */ /* 0x000fda0003f6f008 */
[----:B------:R-:W-:Y:S05]  /*2430*/  @!P3 BRA `(.L_x_17) ;  /* 0x000007500000b947 */ /* 0x000fea0003800000 */
[----:B------:R-:W-:Y:S02]  /*2440*/  PLOP3.LUT P0, PT, PT, PT, PT, 0x8, 0x0 ;  /* 0x000000000000781c */ /* 0x000fe40003f0e170 */
.L_x_18:
[C---:B-1----:R-:W-:Y:S02]  /*2450*/  IADD3 R15, R20.reuse, 0x1, RZ ;  /* 0x00000001140f7810 */ /* 0x042fe40007ffe0ff */
[CC--:B------:R-:W-:Y:S02]  /*2460*/  ISETP.EQ.OR P3, PT, R20.reuse, R33.reuse, P2 ;  /* 0x000000211400720c */ /* 0x0c0fe40001762670 */
[-C--:B------:R-:W-:Y:S02]  /*2470*/  ISETP.EQ.OR P4, PT, R15, R33.reuse, P2 ;  /* 0x000000210f00720c */ /* 0x080fe40001782670 */
[C---:B------:R-:W-:Y:S02]  /*2480*/  IADD3 R17, R20.reuse, 0x2, RZ ;  /* 0x0000000214117810 */ /* 0x040fe40007ffe0ff */
[----:B------:R-:W-:Y:S02]  /*2490*/  IADD3 R19, R20, 0x3, RZ ;  /* 0x0000000314137810 */ /* 0x000fe40007ffe0ff */
[----:B------:R-:W-:-:S02]  /*24a0*/  ISETP.EQ.OR P6, PT, R17, R33, P2 ;  /* 0x000000211100720c */ /* 0x000fc400017c2670 */
[----:B------:R-:W-:-:S03]  /*24b0*/  ISETP.EQ.OR P5, PT, R19, R33, P2 ;  /* 0x000000211300720c */ /* 0x000fc600017a2670 */
[--C-:B------:R-:W-:Y:S02]  /*24c0*/  @!P3 IMAD R13, R20, c[0x0][0x10], R0.reuse ;  /* 0x00000400140dba24 */ /* 0x100fe400078e0200 */
[----:B------:R-:W-:Y:S02]  /*24d0*/  @!P4 IMAD R15, R15, c[0x0][0x10], R0 ;  /* 0x000004000f0fca24 */ /* 0x000fe400078e0200 */
[----:B------:R-:W-:-:S04]  /*24e0*/  @!P3 IMAD.WIDE.U32 R12, R13, 0x8, R22 ;  /* 0x000000080d0cb825 */ /* 0x000fc800078e0016 */
[----:B------:R-:W-:Y:S02]  /*24f0*/  @!P4 IMAD.WIDE.U32 R14, R15, 0x8, R22 ;  /* 0x000000080f0ec825 */ /* 0x000fe400078e0016 */
[----:B------:R-:W2:Y:S02]  /*2500*/  @!P3 LDG.E.64 R12, [R12.64] ;  /* 0x0000000e0c0cb981 */ /* 0x000ea4000c1e1b00 */
[--C-:B------:R-:W-:Y:S02]  /*2510*/  @!P6 IMAD R17, R17, c[0x0][0x10], R0.reuse ;  /* 0x000004001111ea24 */ /* 0x100fe400078e0200 */
[----:B------:R-:W-:Y:S01]  /*2520*/  @!P5 IMAD R19, R19, c[0x0][0x10], R0 ;  /* 0x000004001313da24 */ /* 0x000fe200078e0200 */
[----:B------:R-:W3:Y:S01]  /*2530*/  @!P4 LDG.E.64 R14, [R14.64] ;  /* 0x0000000e0e0ec981 */ /* 0x000ee2000c1e1b00 */
[----:B------:R-:W-:-:S04]  /*2540*/  @!P6 IMAD.WIDE.U32 R16, R17, 0x8, R22 ;  /* 0x000000081110e825 */ /* 0x000fc800078e0016 */
[----:B------:R-:W-:Y:S02]  /*2550*/  @!P5 IMAD.WIDE.U32 R18, R19, 0x8, R22 ;  /* 0x000000081312d825 */ /* 0x000fe400078e0016 */
[----:B------:R-:W4:Y:S04]  /*2560*/  @!P6 LDG.E.64 R16, [R16.64] ;  /* 0x0000000e1010e981 */ /* 0x000f28000c1e1b00 */
[----:B------:R-:W5:Y:S01]  /*2570*/  @!P5 LDG.E.64 R18, [R18.64] ;  /* 0x0000000e1212d981 */ /* 0x000f62000c1e1b00 */
[----:B------:R-:W-:Y:S01]  /*2580*/  IADD3 R21, R20, 0x4, RZ ;  /* 0x0000000414157810 */ /* 0x000fe20007ffe0ff */
[----:B0-2---:R-:W-:Y:S01]  /*2590*/  @!P3 FADD.FTZ R8, R8, R12 ;  /* 0x0000000c0808b221 */ /* 0x005fe20000010000 */
[----:B------:R-:W-:Y:S01]  /*25a0*/  IADD3 R12, R20, 0x5, RZ ;  /* 0x00000005140c7810 */ /* 0x000fe20007ffe0ff */
[----:B------:R-:W-:Y:S01]  /*25b0*/  @!P3 FADD.FTZ R9, R9, R13 ;  /* 0x0000000d0909b221 */ /* 0x000fe20000010000 */
[-C--:B------:R-:W-:Y:S01]  /*25c0*/  ISETP.EQ.OR P3, PT, R21, R33.reuse, P2 ;  /* 0x000000211500720c */ /* 0x080fe20001762670 */
[----:B---3--:R-:W-:Y:S01]  /*25d0*/  @!P4 FADD.FTZ R8, R8, R14 ;  /* 0x0000000e0808c221 */ /* 0x008fe20000010000 */
[----:B------:R-:W-:Y:S01]  /*25e0*/  IADD3 R14, R20, 0x6, RZ ;  /* 0x00000006140e7810 */ /* 0x000fe20007ffe0ff */
[----:B------:R-:W-:Y:S01]  /*25f0*/  @!P4 FADD.FTZ R9, R9, R15 ;  /* 0x0000000f0909c221 */ /* 0x000fe20000010000 */
[-C--:B------:R-:W-:Y:S01]  /*2600*/  ISETP.EQ.OR P4, PT, R12, R33.reuse, P2 ;  /* 0x000000210c00720c */ /* 0x080fe20001782670 */
[----:B----4-:R-:W-:Y:S01]  /*2610*/  @!P6 FADD.FTZ R8, R8, R16 ;  /* 0x000000100808e221 */ /* 0x010fe20000010000 */
[----:B------:R-:W-:Y:S01]  /*2620*/  IADD3 R16, R20, 0x7, RZ ;  /* 0x0000000714107810 */ /* 0x000fe20007ffe0ff */
[----:B------:R-:W-:Y:S01]  /*2630*/  @!P6 FADD.FTZ R9, R9, R17 ;  /* 0x000000110909e221 */ /* 0x000fe20000010000 */
[----:B------:R-:W-:Y:S01]  /*2640*/  ISETP.EQ.OR P6, PT, R14, R33, P2 ;  /* 0x000000210e00720c */ /* 0x000fe200017c2670 */
[----:B-----5:R-:W-:-:S02]  /*2650*/  @!P5 FADD.FTZ R8, R8, R18 ;  /* 0x000000120808d221 */ /* 0x020fc40000010000 */
[----:B------:R-:W-:Y:S01]  /*2660*/  @!P5 FADD.FTZ R9, R9, R19 ;  /* 0x000000130909d221 */ /* 0x000fe20000010000 */
[----:B------:R-:W-:Y:S01]  /*2670*/  ISETP.EQ.OR P5, PT, R16, R33, P2 ;  /* 0x000000211000720c */ /* 0x000fe200017a2670 */
[----:B------:R-:W-:-:S04]  /*2680*/  @!P3 IMAD R13, R21, c[0x0][0x10], R0 ;  /* 0x00000400150dba24 */ /* 0x000fc800078e0200 */
[----:B------:R-:W-:Y:S02]  /*2690*/  @!P4 IMAD R15, R12, c[0x0][0x10], R0 ;  /* 0x000004000c0fca24 */ /* 0x000fe400078e0200 */
[----:B------:R-:W-:-:S04]  /*26a0*/  @!P3 IMAD.WIDE.U32 R12, R13, 0x8, R22 ;  /* 0x000000080d0cb825 */ /* 0x000fc800078e0016 */
[----:B------:R-:W-:Y:S02]  /*26b0*/  @!P6 IMAD R17, R14, c[0x0][0x10], R0 ;  /* 0x000004000e11ea24 */ /* 0x000fe400078e0200 */
[----:B------:R-:W-:Y:S01]  /*26c0*/  @!P4 IMAD.WIDE.U32 R14, R15, 0x8, R22 ;  /* 0x000000080f0ec825 */ /* 0x000fe200078e0016 */
[----:B------:R-:W2:Y:S03]  /*26d0*/  @!P3 LDG.E.64 R12, [R12.64] ;  /* 0x0000000e0c0cb981 */ /* 0x000ea6000c1e1b00 */
[----:B------:R-:W-:Y:S02]  /*26e0*/  @!P5 IMAD R19, R16, c[0x0][0x10], R0 ;  /* 0x000004001013da24 */ /* 0x000fe400078e0200 */
[--C-:B------:R-:W-:Y:S01]  /*26f0*/  @!P6 IMAD.WIDE.U32 R16, R17, 0x8, R22.reuse ;  /* 0x000000081110e825 */ /* 0x100fe200078e0016 */
[----:B------:R-:W3:Y:S03]  /*2700*/  @!P4 LDG.E.64 R14, [R14.64] ;  /* 0x0000000e0e0ec981 */ /* 0x000ee6000c1e1b00 */
[----:B------:R-:W-:-:S02]  /*2710*/  @!P5 IMAD.WIDE.U32 R18, R19, 0x8, R22 ;  /* 0x000000081312d825 */ /* 0x000fc400078e0016 */
[----:B------:R-:W4:Y:S04]  /*2720*/  @!P6 LDG.E.64 R16, [R16.64] ;  /* 0x0000000e1010e981 */ /* 0x000f28000c1e1b00 */
[----:B------:R-:W5:Y:S01]  /*2730*/  @!P5 LDG.E.64 R18, [R18.64] ;  /* 0x0000000e1212d981 */ /* 0x000f62000c1e1b00 */
[C---:B------:R-:W-:Y:S02]  /*2740*/  IADD3 R21, R20.reuse, 0x8, RZ ;  /* 0x0000000814157810 */ /* 0x040fe40007ffe0ff */
[C---:B------:R-:W-:Y:S02]  /*2750*/  IADD3 R24, R20.reuse, 0x9, RZ ;  /* 0x0000000914187810 */ /* 0x040fe40007ffe0ff */
[----:B------:R-:W-:Y:S01]  /*2760*/  IADD3 R25, R20, 0xb, RZ ;  /* 0x0000000b14197810 */ /* 0x000fe20007ffe0ff */
[----:B--2---:R-:W-:-:S02]  /*2770*/  @!P3 FADD.FTZ R8, R8, R12 ;  /* 0x0000000c0808b221 */ /* 0x004fc40000010000 */
[----:B------:R-:W-:Y:S01]  /*2780*/  @!P3 FADD.FTZ R9, R9, R13 ;  /* 0x0000000d0909b221 */ /* 0x000fe20000010000 */
[-C--:B------:R-:W-:Y:S01]  /*2790*/  ISETP.EQ.OR P3, PT, R21, R33.reuse, P2 ;  /* 0x000000211500720c */ /* 0x080fe20001762670 */
[----:B---3--:R-:W-:Y:S02]  /*27a0*/  @!P4 FADD.FTZ R8, R8, R14 ;  /* 0x0000000e0808c221 */ /* 0x008fe40000010000 */
[----:B------:R-:W-:Y:S01]  /*27b0*/  @!P4 FADD.FTZ R9, R9, R15 ;  /* 0x0000000f0909c221 */ /* 0x000fe20000010000 */
[-C--:B------:R-:W-:Y:S01]  /*27c0*/  ISETP.EQ.OR P4, PT, R24, R33.reuse, P2 ;  /* 0x000000211800720c */ /* 0x080fe20001782670 */
[----:B----4-:R-:W-:Y:S01]  /*27d0*/  @!P6 FADD.FTZ R8, R8, R16 ;  /* 0x000000100808e221 */ /* 0x010fe20000010000 */
[----:B------:R-:W-:Y:S01]  /*27e0*/  IADD3 R16, R20, 0xa, RZ ;  /* 0x0000000a14107810 */ /* 0x000fe20007ffe0ff */
[----:B------:R-:W-:Y:S02]  /*27f0*/  @!P6 FADD.FTZ R9, R9, R17 ;  /* 0x000000110909e221 */ /* 0x000fe40000010000 */
[----:B-----5:R-:W-:Y:S01]  /*2800*/  @!P5 FADD.FTZ R8, R8, R18 ;  /* 0x000000120808d221 */ /* 0x020fe20000010000 */
[----:B------:R-:W-:-:S03]  /*2810*/  ISETP.EQ.OR P6, PT, R16, R33, P2 ;  /* 0x000000211000720c */ /* 0x000fc600017c2670 */
[----:B------:R-:W-:Y:S02]  /*2820*/  @!P3 IMAD R13, R21, c[0x0][0x10], R0 ;  /* 0x00000400150dba24 */ /* 0x000fe400078e0200 */
[----:B------:R-:W-:Y:S01]  /*2830*/  @!P5 FADD.FTZ R9, R9, R19 ;  /* 0x000000130909d221 */ /* 0x000fe20000010000 */
[----:B------:R-:W-:Y:S01]  /*2840*/  ISETP.EQ.OR P5, PT, R25, R33, P2 ;  /* 0x000000211900720c */ /* 0x000fe200017a2670 */
[----:B------:R-:W-:-:S04]  /*2850*/  @!P3 IMAD.WIDE.U32 R12, R13, 0x8, R22 ;  /* 0x000000080d0cb825 */ /* 0x000fc800078e0016 */
[----:B------:R-:W-:Y:S02]  /*2860*/  @!P4 IMAD R15, R24, c[0x0][0x10], R0 ;  /* 0x00000400180fca24 */ /* 0x000fe400078e0200 */
[----:B------:R-:W2:Y:S02]  /*2870*/  @!P3 LDG.E.64 R12, [R12.64] ;  /* 0x0000000e0c0cb981 */ /* 0x000ea4000c1e1b00 */
[----:B------:R-:W-:-:S04]  /*2880*/  @!P4 IMAD.WIDE.U32 R14, R15, 0x8, R22 ;  /* 0x000000080f0ec825 */ /* 0x000fc800078e0016 */
[--C-:B------:R-:W-:Y:S02]  /*2890*/  @!P6 IMAD R17, R16, c[0x0][0x10], R0.reuse ;  /* 0x000004001011ea24 */ /* 0x100fe400078e0200 */
[----:B------:R-:W3:Y:S01]  /*28a0*/  @!P4 LDG.E.64 R14, [R14.64] ;  /* 0x0000000e0e0ec981 */ /* 0x000ee2000c1e1b00 */
[----:B------:R-:W-:Y:S02]  /*28b0*/  @!P5 IMAD R19, R25, c[0x0][0x10], R0 ;  /* 0x000004001913da24 */ /* 0x000fe400078e0200 */
[----:B------:R-:W-:-:S04]  /*28c0*/  @!P6 IMAD.WIDE.U32 R16, R17, 0x8, R22 ;  /* 0x000000081110e825 */ /* 0x000fc800078e0016 */
[----:B------:R-:W-:Y:S02]  /*28d0*/  @!P5 IMAD.WIDE.U32 R18, R19, 0x8, R22 ;  /* 0x000000081312d825 */ /* 0x000fe400078e0016 */
[----:B------:R-:W4:Y:S04]  /*28e0*/  @!P6 LDG.E.64 R16, [R16.64] ;  /* 0x0000000e1010e981 */ /* 0x000f28000c1e1b00 */
[----:B------:R-:W5:Y:S01]  /*28f0*/  @!P5 LDG.E.64 R18, [R18.64] ;  /* 0x0000000e1212d981 */ /* 0x000f62000c1e1b00 */
[----:B------:R-:W-:Y:S01]  /*2900*/  IADD3 R21, R20, 0xc, RZ ;  /* 0x0000000c14157810 */ /* 0x000fe20007ffe0ff */
[----:B--2---:R-:W-:Y:S01]  /*2910*/  @!P3 FADD.FTZ R8, R8, R12 ;  /* 0x0000000c0808b221 */ /* 0x004fe20000010000 */
[----:B------:R-:W-:Y:S01]  /*2920*/  IADD3 R12, R20, 0xd, RZ ;  /* 0x0000000d140c7810 */ /* 0x000fe20007ffe0ff */
[----:B------:R-:W-:Y:S01]  /*2930*/  @!P3 FADD.FTZ R9, R9, R13 ;  /* 0x0000000d0909b221 */ /* 0x000fe20000010000 */
[----:B------:R-:W-:Y:S01]  /*2940*/  ISETP.EQ.OR P3, PT, R21, R33, P2 ;  /* 0x000000211500720c */ /* 0x000fe20001762670 */
[----:B---3--:R-:W-:-:S02]  /*2950*/  @!P4 FADD.FTZ R8, R8, R14 ;  /* 0x0000000e0808c221 */ /* 0x008fc40000010000 */
[----:B------:R-:W-:Y:S01]  /*2960*/  @!P4 FADD.FTZ R9, R9, R15 ;  /* 0x0000000f0909c221 */ /* 0x000fe20000010000 */
[-C--:B------:R-:W-:Y:S02]  /*2970*/  ISETP.EQ.OR P4, PT, R12, R33.reuse, P2 ;  /* 0x000000210c00720c */ /* 0x080fe40001782670 */
[----:B------:R-:W-:Y:S01]  /*2980*/  IADD3 R14, R20, 0xe, RZ ;  /* 0x0000000e140e7810 */ /* 0x000fe20007ffe0ff */
[----:B----4-:R-:W-:Y:S01]  /*2990*/  @!P6 FADD.FTZ R8, R8, R16 ;  /* 0x000000100808e221 */ /* 0x010fe20000010000 */
[----:B------:R-:W-:Y:S01]  /*29a0*/  IADD3 R16, R20, 0xf, RZ ;  /* 0x0000000f14107810 */ /* 0x000fe20007ffe0ff */
[----:B------:R-:W-:Y:S01]  /*29b0*/  @!P6 FADD.FTZ R9, R9, R17 ;  /* 0x000000110909e221 */ /* 0x000fe20000010000 */
[----:B------:R-:W-:-:S03]  /*29c0*/  ISETP.EQ.OR P6, PT, R14, R33, P2 ;  /* 0x000000210e00720c */ /* 0x000fc600017c2670 */
[----:B------:R-:W-:Y:S02]  /*29d0*/  @!P3 IMAD R13, R21, c[0x0][0x10], R0 ;  /* 0x00000400150dba24 */ /* 0x000fe400078e0200 */
[----:B-----5:R-:W-:Y:S02]  /*29e0*/  @!P5 FADD.FTZ R8, R8, R18 ;  /* 0x000000120808d221 */ /* 0x020fe40000010000 */
[----:B------:R-:W-:Y:S01]  /*29f0*/  @!P5 FADD.FTZ R9, R9, R19 ;  /* 0x000000130909d221 */ /* 0x000fe20000010000 */
[----:B------:R-:W-:Y:S01]  /*2a00*/  ISETP.EQ.OR P5, PT, R16, R33, P2 ;  /* 0x000000211000720c */ /* 0x000fe200017a2670 */
[----:B------:R-:W-:Y:S02]  /*2a10*/  @!P4 IMAD R15, R12, c[0x0][0x10], R0 ;  /* 0x000004000c0fca24 */ /* 0x000fe400078e0200 */
[----:B------:R-:W-:-:S04]  /*2a20*/  @!P3 IMAD.WIDE.U32 R12, R13, 0x8, R22 ;  /* 0x000000080d0cb825 */ /* 0x000fc800078e0016 */
[----:B------:R-:W-:Y:S02]  /*2a30*/  @!P6 IMAD R17, R14, c[0x0][0x10], R0 ;  /* 0x000004000e11ea24 */ /* 0x000fe400078e0200 */
[----:B------:R-:W2:Y:S01]  /*2a40*/  @!P3 LDG.E.64 R12, [R12.64] ;  /* 0x0000000e0c0cb981 */ /* 0x000ea2000c1e1b00 */
[----:B------:R-:W-:-:S04]  /*2a50*/  @!P4 IMAD.WIDE.U32 R14, R15, 0x8, R22 ;  /* 0x000000080f0ec825 */ /* 0x000fc800078e0016 */
[----:B------:R-:W-:Y:S02]  /*2a60*/  @!P5 IMAD R19, R16, c[0x0][0x10], R0 ;  /* 0x000004001013da24 */ /* 0x000fe400078e0200 */
[--C-:B------:R-:W-:Y:S01]  /*2a70*/  @!P6 IMAD.WIDE.U32 R16, R17, 0x8, R22.reuse ;  /* 0x000000081110e825 */ /* 0x100fe200078e0016 */
[----:B------:R-:W3:Y:S03]  /*2a80*/  @!P4 LDG.E.64 R14, [R14.64] ;  /* 0x0000000e0e0ec981 */ /* 0x000ee6000c1e1b00 */
[----:B------:R-:W-:Y:S02]  /*2a90*/  @!P5 IMAD.WIDE.U32 R18, R19, 0x8, R22 ;  /* 0x000000081312d825 */ /* 0x000fe400078e0016 */
[----:B------:R-:W4:Y:S04]  /*2aa0*/  @!P6 LDG.E.64 R16, [R16.64] ;  /* 0x0000000e1010e981 */ /* 0x000f28000c1e1b00 */
[----:B------:R-:W5:Y:S01]  /*2ab0*/  @!P5 LDG.E.64 R18, [R18.64] ;  /* 0x0000000e1212d981 */ /* 0x000f62000c1e1b00 */
[----:B------:R-:W-:-:S04]  /*2ac0*/  UIADD3 UR4, UR4, -0x10, URZ ;  /* 0xfffffff004047890 */ /* 0x000fc8000fffe03f */
[----:B------:R-:W-:Y:S01]  /*2ad0*/  UISETP.GT.AND UP0, UPT, UR4, 0xc, UPT ;  /* 0x0000000c0400788c */ /* 0x000fe2000bf04270 */
[----:B------:R-:W-:Y:S01]  /*2ae0*/  IADD3 R20, R20, 0x10, RZ ;  /* 0x0000001014147810 */ /* 0x000fe20007ffe0ff */
[----:B--2---:R-:W-:Y:S02]  /*2af0*/  @!P3 FADD.FTZ R8, R8, R12 ;  /* 0x0000000c0808b221 */ /* 0x004fe40000010000 */
[----:B------:R-:W-:Y:S02]  /*2b00*/  @!P3 FADD.FTZ R9, R9, R13 ;  /* 0x0000000d0909b221 */ /* 0x000fe40000010000 */
[----:B------:R-:W-:Y:S01]  /*2b10*/  PLOP3.LUT P3, PT, PT, PT, UP0, 0x80, 0x0 ;  /* 0x000000000000781c */ /* 0x000fe20003f6f008 */
[----:B---3--:R-:W-:Y:S02]  /*2b20*/  @!P4 FADD.FTZ R8, R8, R14 ;  /* 0x0000000e0808c221 */ /* 0x008fe40000010000 */
[----:B------:R-:W-:Y:S02]  /*2b30*/  @!P4 FADD.FTZ R9, R9, R15 ;  /* 0x0000000f0909c221 */ /* 0x000fe40000010000 */
[----:B----4-:R-:W-:-:S02]  /*2b40*/  @!P6 FADD.FTZ R8, R8, R16 ;  /* 0x000000100808e221 */ /* 0x010fc40000010000 */
[----:B------:R-:W-:Y:S02]  /*2b50*/  @!P6 FADD.FTZ R9, R9, R17 ;  /* 0x000000110909e221 */ /* 0x000fe40000010000 */
[----:B-----5:R-:W-:Y:S02]  /*2b60*/  @!P5 FADD.FTZ R8, R8, R18 ;  /* 0x000000120808d221 */ /* 0x020fe40000010000 */
[----:B------:R-:W-:Y:S02]  /*2b70*/  @!P5 FADD.FTZ R9, R9, R19 ;  /* 0x000000130909d221 */ /* 0x000fe40000010000 */
[----:B------:R-:W-:Y:S05]  /*2b80*/  @P3 BRA `(.L_x_18) ;  /* 0xfffff8c000003947 */ /* 0x000fea000383ffff */
.L_x_17:
[----:B------:R-:W-:-:S06]  /*2b90*/  UISETP.GT.AND UP0, UPT, UR4, 0x4, UPT ;  /* 0x000000040400788c */ /* 0x000fcc000bf04270 */
[----:B------:R-:W-:-:S13]  /*2ba0*/  PLOP3.LUT P3, PT, PT, PT, UP0, 0x80, 0x0 ;  /* 0x000000000000781c */ /* 0x000fda0003f6f008 */
[----:B------:R-:W-:Y:S05]  /*2bb0*/  @!P3 BRA `(.L_x_19) ;  /* 0x000003b00000b947 */ /* 0x000fea0003800000 */
[C---:B-1----:R-:W-:Y:S02]  /*2bc0*/  IADD3 R15, R20.reuse, 0x1, RZ ;  /* 0x00000001140f7810 */ /* 0x042fe40007ffe0ff */
[CC--:B------:R-:W-:Y:S02]  /*2bd0*/  ISETP.EQ.OR P5, PT, R20.reuse, R33.reuse, P2 ;  /* 0x000000211400720c */ /* 0x0c0fe400017a2670 */
[----:B------:R-:W-:Y:S02]  /*2be0*/  IADD3 R17, R20, 0x2, RZ ;  /* 0x0000000214117810 */ /* 0x000fe40007ffe0ff */
[-C--:B------:R-:W-:Y:S02]  /*2bf0*/  ISETP.EQ.OR P6, PT, R15, R33.reuse, P2 ;  /* 0x000000210f00720c */ /* 0x080fe400017c2670 */
[----:B------:R-:W-:-:S07]  /*2c00*/  ISETP.EQ.OR P3, PT, R17, R33, P2 ;  /* 0x000000211100720c */ /* 0x000fce0001762670 */
[----:B------:R-:W-:-:S04]  /*2c10*/  @!P5 IMAD R13, R20, c[0x0][0x10], R0 ;  /* 0x00000400140dda24 */ /* 0x000fc800078e0200 */
[----:B------:R-:W-:Y:S02]  /*2c20*/  @!P6 IMAD R15, R15, c[0x0][0x10], R0 ;  /* 0x000004000f0fea24 */ /* 0x000fe400078e0200 */
[----:B------:R-:W-:-:S04]  /*2c30*/  @!P5 IMAD.WIDE.U32 R12, R13, 0x8, R22 ;  /* 0x000000080d0cd825 */ /* 0x000fc800078e0016 */
[----:B------:R-:W-:Y:S02]  /*2c40*/  @!P3 IMAD R17, R17, c[0x0][0x10], R0 ;  /* 0x000004001111ba24 */ /* 0x000fe400078e0200 */
[--C-:B------:R-:W-:Y:S01]  /*2c50*/  @!P6 IMAD.WIDE.U32 R14, R15, 0x8, R22.reuse ;  /* 0x000000080f0ee825 */ /* 0x100fe200078e0016 */
[----:B------:R-:W2:Y:S03]  /*2c60*/  @!P5 LDG.E.64 R12, [R12.64] ;  /* 0x0000000e0c0cd981 */ /* 0x000ea6000c1e1b00 */
[----:B------:R-:W-:Y:S02]  /*2c70*/  @!P3 IMAD.WIDE.U32 R16, R17, 0x8, R22 ;  /* 0x000000081110b825 */ /* 0x000fe400078e0016 */
[----:B------:R-:W3:Y:S04]  /*2c80*/  @!P6 LDG.E.64 R14, [R14.64] ;  /* 0x0000000e0e0ee981 */ /* 0x000ee8000c1e1b00 */
[----:B------:R-:W4:Y:S01]  /*2c90*/  @!P3 LDG.E.64 R16, [R16.64] ;  /* 0x0000000e1010b981 */ /* 0x000f22000c1e1b00 */
[----:B------:R-:W-:-:S02]  /*2ca0*/  IADD3 R18, R20, 0x3, RZ ;  /* 0x0000000314127810 */ /* 0x000fc40007ffe0ff */
[----:B------:R-:W-:Y:S02]  /*2cb0*/  IADD3 R24, R20, 0x4, RZ ;  /* 0x0000000414187810 */ /* 0x000fe40007ffe0ff */
[-C--:B------:R-:W-:Y:S02]  /*2cc0*/  ISETP.EQ.OR P0, PT, R18, R33.reuse, P2 ;  /* 0x000000211200720c */ /* 0x080fe40001702670 */
[C---:B------:R-:W-:Y:S02]  /*2cd0*/  ISETP.EQ.OR P4, PT, R24.reuse, R33, P2 ;  /* 0x000000211800720c */ /* 0x040fe40001782670 */
[C---:B------:R-:W-:Y:S02]  /*2ce0*/  IADD3 R19, R24.reuse, 0x1, RZ ;  /* 0x0000000118137810 */ /* 0x040fe40007ffe0ff */
[C---:B------:R-:W-:Y:S02]  /*2cf0*/  IADD3 R21, R24.reuse, 0x2, RZ ;  /* 0x0000000218157810 */ /* 0x040fe40007ffe0ff */
[----:B------:R-:W-:Y:S01]  /*2d00*/  IADD3 R20, R24, 0x3, RZ ;  /* 0x0000000318147810 */ /* 0x000fe20007ffe0ff */
[----:B0-2---:R-:W-:-:S02]  /*2d10*/  @!P5 FADD.FTZ R8, R8, R12 ;  /* 0x0000000c0808d221 */ /* 0x005fc40000010000 */
[----:B------:R-:W-:Y:S01]  /*2d20*/  @!P5 FADD.FTZ R9, R9, R13 ;  /* 0x0000000d0909d221 */ /* 0x000fe20000010000 */
[-C--:B------:R-:W-:Y:S01]  /*2d30*/  ISETP.EQ.OR P5, PT, R19, R33.reuse, P2 ;  /* 0x000000211300720c */ /* 0x080fe200017a2670 */
[----:B------:R-:W-:Y:S02]  /*2d40*/  @!P0 IMAD R13, R18, c[0x0][0x10], R0 ;  /* 0x00000400120d8a24 */ /* 0x000fe400078e0200 */
[----:B---3--:R-:W-:Y:S02]  /*2d50*/  @!P6 FADD.FTZ R8, R8, R14 ;  /* 0x0000000e0808e221 */ /* 0x008fe40000010000 */
[----:B------:R-:W-:Y:S01]  /*2d60*/  @!P6 FADD.FTZ R9, R9, R15 ;  /* 0x0000000f0909e221 */ /* 0x000fe20000010000 */
[-C--:B------:R-:W-:Y:S01]  /*2d70*/  ISETP.EQ.OR P6, PT, R21, R33.reuse, P2 ;  /* 0x000000211500720c */ /* 0x080fe200017c2670 */
[----:B----4-:R-:W-:Y:S02]  /*2d80*/  @!P3 FADD.FTZ R8, R8, R16 ;  /* 0x000000100808b221 */ /* 0x010fe40000010000 */
[----:B------:R-:W-:Y:S01]  /*2d90*/  @!P3 FADD.FTZ R9, R9, R17 ;  /* 0x000000110909b221 */ /* 0x000fe20000010000 */
[----:B------:R-:W-:Y:S01]  /*2da0*/  ISETP.EQ.OR P3, PT, R20, R33, P2 ;  /* 0x000000211400720c */ /* 0x000fe20001762670 */
[----:B------:R-:W-:-:S02]  /*2db0*/  @!P4 IMAD R15, R24, c[0x0][0x10], R0 ;  /* 0x00000400180fca24 */ /* 0x000fc400078e0200 */
        /* <DEDUP_REMOVED lines=8> */
[----:B------:R-:W4:Y:S02]  /*2e40*/  @!P5 LDG.E.64 R16, [R16.64] ;  /* 0x0000000e1010d981 */ /* 0x000f24000c1e1b00 */
[----:B------:R-:W-:Y:S02]  /*2e50*/  @!P3 IMAD R21, R20, c[0x0][0x10], R0 ;  /* 0x000004001415ba24 */ /* 0x000fe400078e0200 */
[----:B------:R-:W5:Y:S02]  /*2e60*/  @!P6 LDG.E.64 R18, [R18.64] ;  /* 0x0000000e1212e981 */ /* 0x000f64000c1e1b00 */
[----:B------:R-:W-:-:S06]  /*2e70*/  @!P3 IMAD.WIDE.U32 R20, R21, 0x8, R22 ;  /* 0x000000081514b825 */ /* 0x000fcc00078e0016 */
[----:B------:R-:W5:Y:S01]  /*2e80*/  @!P3 LDG.E.64 R20, [R20.64] ;  /* 0x0000000e1414b981 */ /* 0x000f62000c1e1b00 */
[----:B------:R-:W-:-:S04]  /*2e90*/  UIADD3 UR4, UR4, -0x4, URZ ;  /* 0xfffffffc04047890 */ /* 0x000fc8000fffe03f */
[----:B------:R-:W-:Y:S01]  /*2ea0*/  UIADD3 UR4, UR4, -0x4, URZ ;  /* 0xfffffffc04047890 */ /* 0x000fe2000fffe03f */
[----:B--2---:R-:W-:Y:S02]  /*2eb0*/  @!P0 FADD.FTZ R8, R8, R12 ;  /* 0x0000000c08088221 */ /* 0x004fe40000010000 */
[----:B------:R-:W-:Y:S01]  /*2ec0*/  @!P0 FADD.FTZ R9, R9, R13 ;  /* 0x0000000d09098221 */ /* 0x000fe20000010000 */
[----:B------:R-:W-:Y:S01]  /*2ed0*/  PLOP3.LUT P0, PT, PT, PT, PT, 0x8, 0x0 ;  /* 0x000000000000781c */ /* 0x000fe20003f0e170 */
[----:B---3--:R-:W-:Y:S02]  /*2ee0*/  @!P4 FADD.FTZ R8, R8, R14 ;  /* 0x0000000e0808c221 */ /* 0x008fe40000010000 */
[----:B------:R-:W-:Y:S02]  /*2ef0*/  @!P4 FADD.FTZ R9, R9, R15 ;  /* 0x0000000f0909c221 */ /* 0x000fe40000010000 */
[----:B----4-:R-:W-:Y:S02]  /*2f00*/  @!P5 FADD.FTZ R8, R8, R16 ;  /* 0x000000100808d221 */ /* 0x010fe40000010000 */
[----:B------:R-:W-:-:S02]  /*2f10*/  @!P5 FADD.FTZ R9, R9, R17 ;  /* 0x000000110909d221 */ /* 0x000fc40000010000 */
[----:B-----5:R-:W-:Y:S02]  /*2f20*/  @!P6 FADD.FTZ R8, R8, R18 ;  /* 0x000000120808e221 */ /* 0x020fe40000010000 */
[----:B------:R-:W-:Y:S02]  /*2f30*/  @!P6 FADD.FTZ R9, R9, R19 ;  /* 0x000000130909e221 */ /* 0x000fe40000010000 */
[----:B------:R-:W-:Y:S01]  /*2f40*/  @!P3 FADD.FTZ R8, R8, R20 ;  /* 0x000000140808b221 */ /* 0x000fe20000010000 */
[----:B------:R-:W-:Y:S01]  /*2f50*/  IADD3 R20, R24, 0x4, RZ ;  /* 0x0000000418147810 */ /* 0x000fe20007ffe0ff */
[----:B------:R-:W-:Y:S02]  /*2f60*/  @!P3 FADD.FTZ R9, R9, R21 ;  /* 0x000000150909b221 */ /* 0x000fe40000010000 */
.L_x_19:
[----:B------:R-:W-:-:S13]  /*2f70*/  ISETP.NE.OR P0, PT, RZ, UR4, P0 ;  /* 0x00000004ff007c0c */ /* 0x000fda0008705670 */
[----:B------:R-:W-:Y:S05]  /*2f80*/  @!P0 BRA `(.L_x_15) ;  /* 0x000001f000008947 */ /* 0x000fea0003800000 */
.L_x_16:
[CC--:B------:R-:W-:Y:S02]  /*2f90*/  ISETP.EQ.OR P0, PT, R20.reuse, R33.reuse, P2 ;  /* 0x000000211400720c */ /* 0x0c0fe40001702670 */
[C---:B-1----:R-:W-:Y:S02]  /*2fa0*/  IADD3 R15, R20.reuse, 0x1, RZ ;  /* 0x00000001140f7810 */ /* 0x042fe40007ffe0ff */
[C---:B------:R-:W-:Y:S02]  /*2fb0*/  IADD3 R17, R20.reuse, 0x2, RZ ;  /* 0x0000000214117810 */ /* 0x040fe40007ffe0ff */
[-C--:B------:R-:W-:Y:S02]  /*2fc0*/  ISETP.EQ.OR P3, PT, R15, R33.reuse, P2 ;  /* 0x000000210f00720c */ /* 0x080fe40001762670 */
[----:B------:R-:W-:Y:S02]  /*2fd0*/  IADD3 R19, R20, 0x3, RZ ;  /* 0x0000000314137810 */ /* 0x000fe40007ffe0ff */
[----:B------:R-:W-:-:S02]  /*2fe0*/  ISETP.EQ.OR P4, PT, R17, R33, P2 ;  /* 0x000000211100720c */ /* 0x000fc40001782670 */
[----:B------:R-:W-:Y:S01]  /*2ff0*/  ISETP.EQ.OR P5, PT, R19, R33, P2 ;  /* 0x000000211300720c */ /* 0x000fe200017a2670 */
[----:B------:R-:W-:-:S04]  /*3000*/  @!P0 IMAD R13, R20, c[0x0][0x10], R0 ;  /* 0x00000400140d8a24 */ /* 0x000fc800078e0200 */
[----:B------:R-:W-:-:S04]  /*3010*/  @!P0 IMAD.WIDE.U32 R12, R13, 0x8, R22 ;  /* 0x000000080d0c8825 */ /* 0x000fc800078e0016 */
[--C-:B------:R-:W-:Y:S02]  /*3020*/  @!P3 IMAD R15, R15, c[0x0][0x10], R0.reuse ;  /* 0x000004000f0fba24 */ /* 0x100fe400078e0200 */
[----:B------:R-:W2:Y:S01]  /*3030*/  @!P0 LDG.E.64 R12, [R12.64] ;  /* 0x0000000e0c0c8981 */ /* 0x000ea2000c1e1b00 */
[----:B------:R-:W-:Y:S02]  /*3040*/  @!P4 IMAD R17, R17, c[0x0][0x10], R0 ;  /* 0x000004001111ca24 */ /* 0x000fe400078e0200 */
[----:B------:R-:W-:-:S04]  /*3050*/  @!P3 IMAD.WIDE.U32 R14, R15, 0x8, R22 ;  /* 0x000000080f0eb825 */ /* 0x000fc800078e0016 */
[----:B------:R-:W-:Y:S02]  /*3060*/  @!P5 IMAD R19, R19, c[0x0][0x10], R0 ;  /* 0x000004001313da24 */ /* 0x000fe400078e0200 */
[--C-:B------:R-:W-:Y:S01]  /*3070*/  @!P4 IMAD.WIDE.U32 R16, R17, 0x8, R22.reuse ;  /* 0x000000081110c825 */ /* 0x100fe200078e0016 */
[----:B------:R-:W3:Y:S03]  /*3080*/  @!P3 LDG.E.64 R14, [R14.64] ;  /* 0x0000000e0e0eb981 */ /* 0x000ee6000c1e1b00 */
[----:B------:R-:W-:Y:S02]  /*3090*/  @!P5 IMAD.WIDE.U32 R18, R19, 0x8, R22 ;  /* 0x000000081312d825 */ /* 0x000fe400078e0016 */
[----:B------:R-:W4:Y:S04]  /*30a0*/  @!P4 LDG.E.64 R16, [R16.64] ;  /* 0x0000000e1010c981 */ /* 0x000f28000c1e1b00 */
[----:B------:R-:W5:Y:S01]  /*30b0*/  @!P5 LDG.E.64 R18, [R18.64] ;  /* 0x0000000e1212d981 */ /* 0x000f62000c1e1b00 */
[----:B------:R-:W-:Y:S01]  /*30c0*/  UIADD3 UR4, UR4, -0x4, URZ ;  /* 0xfffffffc04047890 */ /* 0x000fe2000fffe03f */
[----:B------:R-:W-:Y:S01]  /*30d0*/  IADD3 R20, R20, 0x4, RZ ;  /* 0x0000000414147810 */ /* 0x000fe20007ffe0ff */
[----:B0-2---:R-:W-:-:S02]  /*30e0*/  @!P0 FADD.FTZ R8, R8, R12 ;  /* 0x0000000c08088221 */ /* 0x005fc40000010000 */
[----:B------:R-:W-:Y:S02]  /*30f0*/  @!P0 FADD.FTZ R9, R9, R13 ;  /* 0x0000000d09098221 */ /* 0x000fe40000010000 */
[----:B------:R-:W-:Y:S01]  /*3100*/  ISETP.NE.AND P0, PT, RZ, UR4, PT ;  /* 0x00000004ff007c0c */ /* 0x000fe2000bf05270 */
[----:B---3--:R-:W-:Y:S02]  /*3110*/  @!P3 FADD.FTZ R8, R8, R14 ;  /* 0x0000000e0808b221 */ /* 0x008fe40000010000 */
[----:B------:R-:W-:Y:S02]  /*3120*/  @!P3 FADD.FTZ R9, R9, R15 ;  /* 0x0000000f0909b221 */ /* 0x000fe40000010000 */
[----:B----4-:R-:W-:Y:S02]  /*3130*/  @!P4 FADD.FTZ R8, R8, R16 ;  /* 0x000000100808c221 */ /* 0x010fe40000010000 */
[----:B------:R-:W-:Y:S02]  /*3140*/  @!P4 FADD.FTZ R9, R9, R17 ;  /* 0x000000110909c221 */ /* 0x000fe40000010000 */
[----:B-----5:R-:W-:-:S02]  /*3150*/  @!P5 FADD.FTZ R8, R8, R18 ;  /* 0x000000120808d221 */ /* 0x020fc40000010000 */
[----:B------:R-:W-:Y:S02]  /*3160*/  @!P5 FADD.FTZ R9, R9, R19 ;  /* 0x000000130909d221 */ /* 0x000fe40000010000 */
[----:B------:R-:W-:Y:S05]  /*3170*/  @P0 BRA `(.L_x_16) ;  /* 0xfffffe1000000947 */ /* 0x000fea000383ffff */
.L_x_15:
[----:B------:R-:W-:-:S04]  /*3180*/  MOV R14, c[0x0][0xc] ;  /* 0x00000300000e7a02 */ /* 0x000fc80000000f00 */
[----:B------:R-:W-:-:S13]  /*3190*/  LOP3.LUT P0, R14, R14, 0x3, RZ, 0xc0, !PT ;  /* 0x000000030e0e7812 */ /* 0x000fda000780c0ff */
[----:B------:R-:W-:Y:S05]  /*31a0*/  @!P0 BRA `(.L_x_12) ;  /* 0x000001a000008947 */ /* 0x000fea0003800000 */
[----:B------:R-:W-:Y:S01]  /*31b0*/  ISETP.EQ.OR P0, PT, R20, R33, P2 ;  /* 0x000000211400720c */ /* 0x000fe20001702670 */
[----:B------:R-:W-:Y:S01]  /*31c0*/  BSSY B0, `(.L_x_20) ;  /* 0x0000008000007945 */ /* 0x000fe20003800000 */
[----:B------:R-:W-:-:S11]  /*31d0*/  ISETP.NE.AND P3, PT, R14, 0x1, PT ;  /* 0x000000010e00780c */ /* 0x000fd60003f65270 */
[----:B------:R-:W-:Y:S05]  /*31e0*/  @P0 BRA `(.L_x_21) ;  /* 0x0000005000000947 */ /* 0x000fea0003800000 */
[----:B-1----:R-:W-:-:S04]  /*31f0*/  IMAD R13, R20, c[0x0][0x10], R0 ;  /* 0x00000400140d7a24 */ /* 0x002fc800078e0200 */
[----:B------:R-:W-:-:S06]  /*3200*/  IMAD.WIDE.U32 R12, R13, 0x8, R22 ;  /* 0x000000080d0c7825 */ /* 0x000fcc00078e0016 */
[----:B------:R-:W2:Y:S02]  /*3210*/  LDG.E.64 R12, [R12.64] ;  /* 0x0000000e0c0c7981 */ /* 0x000ea4000c1e1b00 */
[----:B0-2---:R-:W-:Y:S02]  /*3220*/  FADD.FTZ R8, R8, R12 ;  /* 0x0000000c08087221 */ /* 0x005fe40000010000 */
[----:B------:R-:W-:Y:S02]  /*3230*/  FADD.FTZ R9, R9, R13 ;  /* 0x0000000d09097221 */ /* 0x000fe40000010000 */
.L_x_21:
[----:B------:R-:W-:Y:S05]  /*3240*/  BSYNC B0 ;  /* 0x0000000000007941 */ /* 0x000fea0003800000 */
.L_x_20:
[----:B------:R-:W-:Y:S05]  /*3250*/  @!P3 BRA `(.L_x_12) ;  /* 0x000000f00000b947 */ /* 0x000fea0003800000 */
[C---:B-1----:R-:W-:Y:S02]  /*3260*/  IADD3 R15, R20.reuse, 0x2, RZ ;  /* 0x00000002140f7810 */ /* 0x042fe40007ffe0ff */
[----:B------:R-:W-:Y:S02]  /*3270*/  IADD3 R13, R20, 0x1, RZ ;  /* 0x00000001140d7810 */ /* 0x000fe40007ffe0ff */
[-C--:B------:R-:W-:Y:S02]  /*3280*/  ISETP.EQ.OR P0, PT, R15, R33.reuse, P2 ;  /* 0x000000210f00720c */ /* 0x080fe40001702670 */
[----:B------:R-:W-:-:S02]  /*3290*/  ISETP.EQ.OR P3, PT, R13, R33, P2 ;  /* 0x000000210d00720c */ /* 0x000fc40001762670 */
[----:B------:R-:W-:-:S11]  /*32a0*/  ISETP.EQ.OR P0, PT, R14, 0x2, P0 ;  /* 0x000000020e00780c */ /* 0x000fd60000702670 */
[--C-:B------:R-:W-:Y:S02]  /*32b0*/  @!P3 IMAD R13, R13, c[0x0][0x10], R0.reuse ;  /* 0x000004000d0dba24 */ /* 0x100fe400078e0200 */
[----:B------:R-:W-:Y:S02]  /*32c0*/  @!P0 IMAD R15, R15, c[0x0][0x10], R0 ;  /* 0x000004000f0f8a24 */ /* 0x000fe400078e0200 */
[----:B------:R-:W-:-:S04]  /*32d0*/  @!P3 IMAD.WIDE.U32 R12, R13, 0x8, R22 ;  /* 0x000000080d0cb825 */ /* 0x000fc800078e0016 */
[----:B------:R-:W-:Y:S02]  /*32e0*/  @!P0 IMAD.WIDE.U32 R22, R15, 0x8, R22 ;  /* 0x000000080f168825 */ /* 0x000fe400078e0016 */
[----:B------:R-:W2:Y:S04]  /*32f0*/  @!P3 LDG.E.64 R12, [R12.64] ;  /* 0x0000000e0c0cb981 */ /* 0x000ea8000c1e1b00 */
[----:B------:R-:W3:Y:S01]  /*3300*/  @!P0 LDG.E.64 R22, [R22.64] ;  /* 0x0000000e16168981 */ /* 0x000ee2000c1e1b00 */
[----:B0-2---:R-:W-:Y:S02]  /*3310*/  @!P3 FADD.FTZ R8, R8, R12 ;  /* 0x0000000c0808b221 */ /* 0x005fe40000010000 */
[----:B------:R-:W-:Y:S02]  /*3320*/  @!P3 FADD.FTZ R9, R9, R13 ;  /* 0x0000000d0909b221 */ /* 0x000fe40000010000 */
[----:B---3--:R-:W-:-:S02]  /*3330*/  @!P0 FADD.FTZ R8, R8, R22 ;  /* 0x0000001608088221 */ /* 0x008fc40000010000 */
[----:B------:R-:W-:-:S05]  /*3340*/  @!P0 FADD.FTZ R9, R9, R23 ;  /* 0x0000001709098221 */ /* 0x000fca0000010000 */
.L_x_12:
[----:B------:R2:W-:Y:S04]  /*3350*/  @!P2 STS.64 [0xc0], R8 ;  /* 0x0000c008ff00a388 */ /* 0x0005e80000000a00 */
[----:B------:R-:W-:Y:S01]  /*3360*/  BAR.SYNC.DEFER_BLOCKING 0x0 ;  /* 0x0000000000007b1d */ /* 0x000fe20000010000 */
[----:B------:R-:W-:Y:S02]  /*3370*/  ISETP.NE.AND P0, PT, RZ, UR16, PT ;  /* 0x00000010ff007c0c */ /* 0x000fe4000bf05270 */
[--C-:B0-2---:R-:W-:Y:S02]  /*3380*/  PRMT R9, RZ, 0x5410, R38.reuse ;  /* 0x00005410ff097816 */ /* 0x105fe40000000026 */
[----:B------:R-:W-:-:S03]  /*3390*/  PRMT R38, RZ, 0x7610, R38 ;  /* 0x00007610ff267816 */ /* 0x000fc60000000026 */
[C---:B------:R-:W-:Y:S01]  /*33a0*/  FADD.FTZ R0, -R2.reuse, R9 ;  /* 0x0000000902007221 */ /* 0x040fe20000010100 */
[--C-:B------:R-:W-:Y:S01]  /*33b0*/  PRMT R9, RZ, 0x5410, R3.reuse ;  /* 0x00005410ff097816 */ /* 0x100fe20000000003 */
[----:B------:R-:W-:Y:S01]  /*33c0*/  FADD.FTZ R38, -R2, R38 ;  /* 0x0000002602267221 */ /* 0x000fe20000010100 */
[----:B------:R-:W-:Y:S01]  /*33d0*/  PRMT R3, RZ, 0x7610, R3 ;  /* 0x00007610ff037816 */ /* 0x000fe20000000003 */
[----:B-1----:R-:W-:Y:S02]  /*33e0*/  FMUL.FTZ R17, R0, UR12 ;  /* 0x0000000c00117c20 */ /* 0x002fe40008410000 */
[----:B------:R-:W-:Y:S01]  /*33f0*/  FMUL.FTZ R38, R38, UR12 ;  /* 0x0000000c26267c20 */ /* 0x000fe20008410000 */
[----:B------:R-:W0:Y:S01]  /*3400*/  LDS.64 R12, [0xc0] ;  /* 0x0000c000ff0c7984 */ /* 0x000e220000000a00 */
[----:B------:R-:W-:Y:S05]  /*3410*/  @!P0 BRA `(.L_x_22) ;  /* 0x0000012000008947 */ /* 0x000fea0003800000 */
[----:B------:R-:W-:Y:S02]  /*3420*/  FFMA.FTZ R6, R17, R4, R6 ;  /* 0x0000000411067223 */ /* 0x000fe40000010006 */
[----:B------:R-:W-:-:S02]  /*3430*/  FFMA.FTZ R7, R38, R5, R7 ;  /* 0x0000000526077223 */ /* 0x000fc40000010007 */
[----:B------:R-:W-:Y:S02]  /*3440*/  FMUL.FTZ R0, R6, -1.4426950216293334961 ;  /* 0xbfb8aa3b06007820 */ /* 0x000fe40000410000 */
[----:B------:R-:W-:-:S04]  /*3450*/  FMUL.FTZ R8, R7, -1.4426950216293334961 ;  /* 0xbfb8aa3b07087820 */ /* 0x000fc80000410000 */
[----:B------:R-:W1:Y:S08]  /*3460*/  MUFU.EX2 R0, R0 ;  /* 0x0000000000007308 */ /* 0x000e700000000800 */
[----:B------:R-:W2:Y:S01]  /*3470*/  MUFU.EX2 R8, R8 ;  /* 0x0000000800087308 */ /* 0x000ea20000000800 */
[----:B-1----:R-:W-:-:S07]  /*3480*/  FADD.FTZ R2, R0, 1 ;  /* 0x3f80000000027421 */ /* 0x002fce0000010000 */
[----:B------:R-:W1:Y:S01]  /*3490*/  MUFU.RCP R2, R2 ;  /* 0x0000000200027308 */ /* 0x000e620000001000 */
[----:B--2---:R-:W-:-:S07]  /*34a0*/  FADD.FTZ R14, R8, 1 ;  /* 0x3f800000080e7421 */ /* 0x004fce0000010000 */
[----:B------:R-:W2:Y:S01]  /*34b0*/  MUFU.RCP R14, R14 ;  /* 0x0000000e000e7308 */ /* 0x000ea20000001000 */
[----:B-1----:R-:W-:Y:S02]  /*34c0*/  FADD.FTZ R15, -R2, 1 ;  /* 0x3f800000020f7421 */ /* 0x002fe40000010100 */
[----:B------:R-:W-:Y:S02]  /*34d0*/  FMUL.FTZ R9, R9, R2 ;  /* 0x0000000209097220 */ /* 0x000fe40000410000 */
[----:B------:R-:W-:Y:S02]  /*34e0*/  FFMA.FTZ R6, R6, R15, 1 ;  /* 0x3f80000006067423 */ /* 0x000fe4000001000f */
[----:B--2---:R-:W-:Y:S02]  /*34f0*/  FADD.FTZ R16, -R14, 1 ;  /* 0x3f8000000e107421 */ /* 0x004fe40000010100 */
[----:B------:R-:W-:Y:S02]  /*3500*/  FMUL.FTZ R3, R3, R14 ;  /* 0x0000000e03037220 */ /* 0x000fe40000410000 */
[----:B------:R-:W-:-:S02]  /*3510*/  FFMA.FTZ R16, R7, R16, 1 ;  /* 0x3f80000007107423 */ /* 0x000fc40000010010 */
[----:B------:R-:W-:Y:S02]  /*3520*/  FMUL.FTZ R9, R9, R6 ;  /* 0x0000000609097220 */ /* 0x000fe40000410000 */
[----:B------:R-:W-:Y:S02]  /*3530*/  FMUL.FTZ R3, R3, R16 ;  /* 0x0000001003037220 */ /* 0x000fe40000410000 */
.L_x_22:
[----:B------:R-:W-:Y:S01]  /*3540*/  BSSY B0, `(.L_x_23) ;  /* 0x0000014000007945 */ /* 0x000fe20003800000 */
[----:B------:R-:W-:Y:S05]  /*3550*/  @!P1 BRA `(.L_x_24) ;  /* 0x0000012000009947 */ /* 0x000fea0003800000 */
[----:B0-----:R-:W-:Y:S01]  /*3560*/  FMUL.FTZ R12, R12, c[0x0][0x20c] ;  /* 0x000083000c0c7a20 */ /* 0x001fe20000410000 */
[----:B------:R-:W-:Y:S01]  /*3570*/  MOV R41, R43 ;  /* 0x0000002b00297202 */ /* 0x000fe20000000f00 */
[----:B------:R-:W-:Y:S02]  /*3580*/  IMAD R2, R11, c[0x0][0x1d8], RZ ;  /* 0x000076000b027a24 */ /* 0x000fe400078e02ff */
[-C--:B------:R-:W-:Y:S02]  /*3590*/  FMUL.FTZ R0, R17, R12.reuse ;  /* 0x0000000c11007220 */ /* 0x080fe40000410000 */
[----:B------:R-:W-:Y:S02]  /*35a0*/  FMUL.FTZ R12, R38, R12 ;  /* 0x0000000c260c7220 */ /* 0x000fe40000410000 */
[----:B------:R-:W-:-:S02]  /*35b0*/  FFMA.FTZ R0, R13, c[0x0][0x20c], R0 ;  /* 0x000083000d007a23 */ /* 0x000fc40000010000 */
[----:B------:R-:W-:Y:S02]  /*35c0*/  FFMA.FTZ R12, R13, c[0x0][0x20c], R12 ;  /* 0x000083000d0c7a23 */ /* 0x000fe4000001000c */
[----:B------:R-:W-:-:S04]  /*35d0*/  IMAD.WIDE.U32 R40, R35, c[0x0][0x1d8], R40 ;  /* 0x0000760023287a25 */ /* 0x000fc800078e0028 */
[----:B------:R-:W-:Y:S01]  /*35e0*/  IMAD R7, R35, c[0x0][0x1dc], R2 ;  /* 0x0000770023077a24 */ /* 0x000fe200078e0202 */
[----:B------:R-:W-:Y:S01]  /*35f0*/  LEA R2, P0, R40, c[0x0][0x160], 0x1 ;  /* 0x0000580028027a11 */ /* 0x000fe200078008ff */
[----:B------:R-:W-:Y:S02]  /*3600*/  FFMA.FTZ R0, R9, R4, -R0 ;  /* 0x0000000409007223 */ /* 0x000fe40000010800 */
[----:B------:R-:W-:Y:S01]  /*3610*/  FFMA.FTZ R12, R3, R5, -R12 ;  /* 0x00000005030c7223 */ /* 0x000fe2000001080c */
[----:B------:R-:W-:Y:S01]  /*3620*/  IADD3 R7, R41, R7, RZ ;  /* 0x0000000729077210 */ /* 0x000fe20007ffe0ff */
[----:B------:R-:W-:Y:S02]  /*3630*/  FMUL.FTZ R0, R0, UR12 ;  /* 0x0000000c00007c20 */ /* 0x000fe40008410000 */
[----:B------:R-:W-:Y:S01]  /*3640*/  FMUL.FTZ R5, R12, UR12 ;  /* 0x0000000c0c057c20 */ /* 0x000fe20008410000 */
[----:B------:R-:W-:-:S04]  /*3650*/  LEA.HI.X R3, R40, c[0x0][0x164], R7, 0x1, P0 ;  /* 0x0000590028037a11 */ /* 0x000fc800000f0c07 */
[----:B------:R-:W-:-:S05]  /*3660*/  F2FP.BF16.PACK_AB R5, R5, R0 ;  /* 0x000000000505723e */ /* 0x000fca00000010ff */
[----:B------:R0:W-:Y:S02]  /*3670*/  STG.E [R2.64], R5 ;  /* 0x0000000502007986 */ /* 0x0001e4000c10190e */
.L_x_24:
[----:B------:R-:W-:Y:S05]  /*3680*/  BSYNC B0 ;  /* 0x0000000000007941 */ /* 0x000fea0003800000 */
.L_x_23:
[----:B------:R-:W-:Y:S01]  /*3690*/  ULDC UR4, c[0x0][0x10] ;  /* 0x0000040000047ab9 */ /* 0x000fe20000000800 */
[----:B------:R-:W-:Y:S01]  /*36a0*/  IADD3 R34, R34, 0x1, RZ ;  /* 0x0000000122227810 */ /* 0x000fe20007ffe0ff */
[----:B------:R-:W-:-:S04]  /*36b0*/  UIADD3 UR7, UR7, UR4, URZ ;  /* 0x0000000407077290 */ /* 0x000fc8000fffe03f */
[----:B------:R-:W-:-:S06]  /*36c0*/  UISETP.GE.AND UP0, UPT, UR7, UR6, UPT ;  /* 0x000000060700728c */ /* 0x000fcc000bf06270 */
[----:B------:R-:W-:-:S13]  /*36d0*/  PLOP3.LUT P0, PT, PT, PT, UP0, 0x80, 0x0 ;  /* 0x000000000000781c */ /* 0x000fda0003f0f008 */
[----:B------:R-:W-:Y:S01]  /*36e0*/  @P0 CALL.REL.NOINC `(.L_x_1) ;  /* 0x0000001000000944 */ /* 0x000fe20003c00000 */
[----:B------:R-:W-:Y:S05]  /*36f0*/  BRA `(.L_x_25) ;  /* 0xffffcb9000007947 */ /* 0x000fea000383ffff */
.L_x_1:
[----:B-1----:R-:W-:Y:S01]  /*3700*/  ISETP.NE.AND P1, PT, R36, RZ, PT ;  /* 0x000000ff2400720c */ /* 0x002fe20003f25270 */
[----:B------:R-:W-:Y:S01]  /*3710*/  HFMA2.MMA R0, -RZ, RZ, 0, 2.384185791015625e-07 ;  /* 0x00000004ff007435 */ /* 0x000fe200000001ff */
[----:B------:R-:W-:Y:S01]  /*3720*/  MOV R6, c[0x0][0xc] ;  /* 0x0000030000067a02 */ /* 0x000fe20000000f00 */
[----:B------:R-:W-:Y:S01]  /*3730*/  BSSY B0, `(.L_x_26) ;  /* 0x000000f000007945 */ /* 0x000fe20003800000 */
[----:B------:R-:W-:Y:S02]  /*3740*/  MOV R4, c[0x0][0x10] ;  /* 0x0000040000047a02 */ /* 0x000fe40000000f00 */
[----:B------:R-:W-:Y:S02]  /*3750*/  ISETP.NE.AND P0, PT, R6, 0x1, PT ;  /* 0x000000010600780c */ /* 0x000fe40003f05270 */
[----:B0-----:R-:W-:-:S04]  /*3760*/  SHF.L.U32 R2, R4, 0x1, RZ ;  /* 0x0000000104027819 */ /* 0x001fc800000006ff */
[----:B------:R-:W-:-:S05]  /*3770*/  SEL R3, R2, RZ, P0 ;  /* 0x000000ff02037207 */ /* 0x000fca0000000000 */
[----:B------:R-:W-:Y:S01]  /*3780*/  IMAD.WIDE.U32 R2, R3, R0, c[0x0][0x1a8] ;  /* 0x00006a0003027625 */ /* 0x000fe200078e0000 */
[----:B------:R-:W-:Y:S05]  /*3790*/  @P1 BRA `(.L_x_27) ;  /* 0x0000008000001947 */ /* 0x000fea0003800000 */
[----:B------:R-:W-:Y:S06]  /*37a0*/  MEMBAR.ALL.GPU ;  /* 0x0000000000007992 */ /* 0x000fec000000a000 */
[----:B------:R-:W0:Y:S01]  /*37b0*/  S2R R7, SR_LANEID ;  /* 0x0000000000077919 */ /* 0x000e220000000000 */
[----:B------:R-:W-:Y:S01]  /*37c0*/  VOTEU.ANY UR4, UPT, PT ;  /* 0x0000000000047886 */ /* 0x000fe200038e0100 */
[----:B------:R-:W-:-:S00]  /*37d0*/  ERRBAR ;  /* 0x00000000000079ab */ /* 0x000fc00000000000 */
[----:B------:R-:W-:Y:S01]  /*37e0*/  UFLO.U32 UR5, UR4 ;  /* 0x00000004000572bd */ /* 0x000fe200080e0000 */
[----:B------:R-:W1:Y:S05]  /*37f0*/  POPC R5, UR4 ;  /* 0x0000000400057d09 */ /* 0x000e6a0008000000 */
[----:B0-----:R-:W-:-:S13]  /*3800*/  ISETP.EQ.U32.AND P0, PT, R7, UR5, PT ;  /* 0x0000000507007c0c */ /* 0x001fda000bf02070 */
[----:B-1----:R0:W-:Y:S02]  /*3810*/  @P0 RED.E.ADD.S32.STRONG.GPU [R2.64], R5 ;  /* 0x000000050200098e */ /* 0x0021e4000c10e38e */
.L_x_27:
[----:B------:R-:W-:Y:S05]  /*3820*/  BSYNC B0 ;  /* 0x0000000000007941 */ /* 0x000fea0003800000 */
.L_x_26:
[----:B------:R-:W1:Y:S01]  /*3830*/  S2UR UR4, SR_CTAID.X ;  /* 0x00000000000479c3 */ /* 0x000e620000002500 */
[----:B0-----:R-:W-:Y:S02]  /*3840*/  IADD3 R5, R6, -0x1, RZ ;  /* 0xffffffff06057810 */ /* 0x001fe40007ffe0ff */
[----:B------:R-:W-:-:S05]  /*3850*/  IADD3 R4, R4, -0x1, RZ ;  /* 0xffffffff04047810 */ /* 0x000fca0007ffe0ff */
[----:B------:R-:W0:Y:S01]  /*3860*/  S2UR UR5, SR_CTAID.Y ;  /* 0x00000000000579c3 */ /* 0x000e220000002600 */
[----:B-1----:R-:W-:-:S04]  /*3870*/  ISETP.NE.AND P0, PT, R5, UR4, PT ;  /* 0x0000000405007c0c */ /* 0x002fc8000bf05270 */
[----:B0-----:R-:W-:-:S13]  /*3880*/  ISETP.NE.OR P0, PT, R4, UR5, P0 ;  /* 0x0000000504007c0c */ /* 0x001fda0008705670 */
[----:B------:R-:W-:Y:S05]  /*3890*/  @P0 EXIT ;  /* 0x000000000000094d */ /* 0x000fea0003800000 */
[----:B------:R-:W-:Y:S05]  /*38a0*/  @P1 BRA `(.L_x_28) ;  /* 0x0000008000001947 */ /* 0x000fea0003800000 */
[----:B------:R-:W-:-:S05]  /*38b0*/  IMAD R4, R6, c[0x0][0x10], RZ ;  /* 0x0000040006047a24 */ /* 0x000fca00078e02ff */
[----:B------:R-:W-:-:S13]  /*38c0*/  ISETP.NE.AND P0, PT, R4, -0x1, PT ;  /* 0xffffffff0400780c */ /* 0x000fda0003f05270 */
[----:B------:R-:W-:Y:S05]  /*38d0*/  @!P0 BRA `(.L_x_28) ;  /* 0x0000005000008947 */ /* 0x000fea0003800000 */
.L_x_29:
[----:B------:R-:W2:Y:S01]  /*38e0*/  LDG.E.STRONG.GPU R5, [R2.64] ;  /* 0x0000000e02057981 */ /* 0x000ea2000c1ef900 */
[----:B------:R-:W-:Y:S01]  /*38f0*/  YIELD ;  /* 0x0000000000007946 */ /* 0x000fe20003800000 */
[----:B--2---:R-:W-:Y:S01]  /*3900*/  ISETP.NE.AND P0, PT, R5, R4, PT ;  /* 0x000000040500720c */ /* 0x004fe20003f05270 */
[----:B------:R-:W-:-:S12]  /*3910*/  CCTL.IVALL ;  /* 0x00000000ff00798f */ /* 0x000fd80002000000 */
[----:B------:R-:W-:Y:S05]  /*3920*/  @P0 BRA `(.L_x_29) ;  /* 0xffffffb000000947 */ /* 0x000fea000383ffff */
.L_x_28:
[----:B------:R-:W-:Y:S02]  /*3930*/  WARPSYNC 0xffffffff ;  /* 0xffffffff00007948 */ /* 0x000fe40003800000 */
[----:B------:R-:W-:Y:S01]  /*3940*/  MOV R19, c[0x0][0x1dc] ;  /* 0x0000770000137a02 */ /* 0x000fe20000000f00 */
[----:B------:R-:W-:Y:S03]  /*3950*/  BAR.SYNC.DEFER_BLOCKING 0x0 ;  /* 0x0000000000007b1d */ /* 0x000fe60000010000 */
[----:B------:R-:W-:-:S04]  /*3960*/  LEA.HI R2, P0, R19, c[0x0][0x1d8], RZ, 0x1 ;  /* 0x0000760013027a11 */ /* 0x000fc800078108ff */
[----:B------:R-:W-:-:S04]  /*3970*/  IADD3.X R3, RZ, c[0x0][0x1dc], RZ, P0, !PT ;  /* 0x00007700ff037a10 */ /* 0x000fc800007fe4ff */
[--C-:B------:R-:W-:Y:S02]  /*3980*/  SHF.R.S64 R25, R2, 0x1, R3.reuse ;  /* 0x0000000102197819 */ /* 0x100fe40000001003 */
[----:B------:R-:W-:Y:S02]  /*3990*/  SHF.R.S32.HI R2, RZ, 0x1f, R36 ;  /* 0x0000001fff027819 */ /* 0x000fe40000011424 */
[----:B------:R-:W-:Y:S02]  /*39a0*/  SHF.R.S32.HI R18, RZ, 0x1, R3 ;  /* 0x00000001ff127819 */ /* 0x000fe40000011403 */
[----:B------:R-:W-:-:S04]  /*39b0*/  ISETP.GT.U32.AND P0, PT, R25, R36, PT ;  /* 0x000000241900720c */ /* 0x000fc80003f04070 */
[----:B------:R-:W-:-:S13]  /*39c0*/  ISETP.GT.AND.EX P0, PT, R18, R2, PT, P0 ;  /* 0x000000021200720c */ /* 0x000fda0003f04300 */
[----:B------:R-:W-:Y:S05]  /*39d0*/  @!P0 EXIT ;  /* 0x000000000000894d */ /* 0x000fea0003800000 */
[----:B------:R-:W-:Y:S01]  /*39e0*/  UMOV UR4, 0x3 ;  /* 0x0000000300047882 */ /* 0x000fe20000000000 */
[----:B------:R-:W-:Y:S01]  /*39f0*/  LEA R4, R19, R19, 0x1 ;  /* 0x0000001313047211 */ /* 0x000fe200078e08ff */
[----:B------:R-:W-:Y:S01]  /*3a00*/  ULDC UR5, c[0x0][0x1d8] ;  /* 0x0000760000057ab9 */ /* 0x000fe20000000800 */
[----:B------:R-:W-:Y:S01]  /*3a10*/  MOV R7, R2 ;  /* 0x0000000200077202 */ /* 0x000fe20000000f00 */
[----:B------:R-:W-:Y:S01]  /*3a20*/  UIMAD.WIDE.U32 UR4, UR4, UR5, URZ ;  /* 0x00000005040472a5 */ /* 0x000fe2000f8e003f */
[----:B------:R-:W-:Y:S02]  /*3a30*/  MOV R20, c[0x0][0x1d8] ;  /* 0x0000760000147a02 */ /* 0x000fe40000000f00 */
[----:B------:R-:W-:Y:S02]  /*3a40*/  SHF.L.U64.HI R27, R25, 0x2, R18 ;  /* 0x00000002191b7819 */ /* 0x000fe40000010212 */
[----:B------:R-:W-:Y:S02]  /*3a50*/  SHF.L.U64.HI R19, R20, 0x2, R19 ;  /* 0x0000000214137819 */ /* 0x000fe40000010213 */
[----:B------:R-:W-:-:S04]  /*3a60*/  IADD3 R4, R4, UR5, RZ ;  /* 0x0000000504047c10 */ /* 0x000fc8000fffe0ff */
[----:B------:R-:W-:-:S04]  /*3a70*/  LEA.HI R23, P0, R4, UR4, RZ, 0x1 ;  /* 0x0000000404177c11 */ /* 0x000fc8000f8108ff */
[----:B------:R-:W-:-:S04]  /*3a80*/  IADD3.X R4, RZ, R4, RZ, P0, !PT ;  /* 0x00000004ff047210 */ /* 0x000fc800007fe4ff */
[--C-:B------:R-:W-:Y:S02]  /*3a90*/  SHF.R.S64 R23, R23, 0x1, R4.reuse ;  /* 0x0000000117177819 */ /* 0x100fe40000001004 */
[----:B------:R-:W-:-:S04]  /*3aa0*/  SHF.R.S32.HI R2, RZ, 0x1, R4 ;  /* 0x00000001ff027819 */ /* 0x000fc80000011404 */
[----:B------:R-:W-:Y:S02]  /*3ab0*/  SHF.L.U64.HI R21, R23, 0x2, R2 ;  /* 0x0000000217157819 */ /* 0x000fe40000010202 */
.L_x_30:
[----:B------:R-:W-:-:S04]  /*3ac0*/  LEA R6, P0, R36, c[0x0][0x1b8], 0x2 ;  /* 0x00006e0024067a11 */ /* 0x000fc800078010ff */
[----:B------:R-:W-:Y:S02]  /*3ad0*/  LEA.HI.X R7, R36, c[0x0][0x1bc], R7, 0x2, P0 ;  /* 0x00006f0024077a11 */ /* 0x000fe400000f1407 */
[-C--:B------:R-:W-:Y:S02]  /*3ae0*/  LEA R8, P0, R25, R6.reuse, 0x2 ;  /* 0x0000000619087211 */ /* 0x080fe400078010ff */
[-C--:B------:R-:W-:Y:S01]  /*3af0*/  LEA R12, P1, R20, R6.reuse, 0x2 ;  /* 0x00000006140c7211 */ /* 0x080fe200078210ff */
[----:B0-----:R0:W2:Y:S01]  /*3b00*/  LDG.E R14, [R6.64] ;  /* 0x0000000e060e7981 */ /* 0x0010a2000c1e1900 */
[----:B------:R-:W-:Y:S02]  /*3b10*/  LEA R10, P2, R23, R6, 0x2 ;  /* 0x00000006170a7211 */ /* 0x000fe400078410ff */
[----:B------:R-:W-:Y:S02]  /*3b20*/  IADD3.X R9, R7, R27, RZ, P0, !PT ;  /* 0x0000001b07097210 */ /* 0x000fe400007fe4ff */
[----:B------:R-:W-:-:S02]  /*3b30*/  IADD3.X R13, R19, R7, RZ, P1, !PT ;  /* 0x00000007130d7210 */ /* 0x000fc40000ffe4ff */
[----:B------:R-:W-:Y:S01]  /*3b40*/  IADD3.X R11, R7, R21, RZ, P2, !PT ;  /* 0x00000015070b7210 */ /* 0x000fe200017fe4ff */
[----:B------:R-:W2:Y:S04]  /*3b50*/  LDG.E R15, [R8.64] ;  /* 0x0000000e080f7981 */ /* 0x000ea8000c1e1900 */
[----:B------:R-:W3:Y:S04]  /*3b60*/  LDG.E R16, [R12.64] ;  /* 0x0000000e0c107981 */ /* 0x000ee8000c1e1900 */
[----:B------:R-:W3:Y:S01]  /*3b70*/  LDG.E R17, [R10.64] ;  /* 0x0000000e0a117981 */ /* 0x000ee2000c1e1900 */
[----:B------:R-:W-:-:S02]  /*3b80*/  SHF.L.U32 R5, R36, 0x1, RZ ;  /* 0x0000000124057819 */ /* 0x000fc400000006ff */
[----:B------:R-:W-:-:S03]  /*3b90*/  IADD3 R36, R36, 0x280, RZ ;  /* 0x0000028024247810 */ /* 0x000fc60007ffe0ff */
[----:B------:R-:W-:-:S04]  /*3ba0*/  IMAD.WIDE R2, R5, R0, c[0x0][0x168] ;  /* 0x00005a0005027625 */ /* 0x000fc800078e0200 */
[----:B------:R-:W-:Y:S01]  /*3bb0*/  IMAD.WIDE R4, R5, R0, c[0x0][0x170] ;  /* 0x00005c0005047625 */ /* 0x000fe200078e0200 */
[----:B------:R-:W-:Y:S02]  /*3bc0*/  ISETP.GT.U32.AND P0, PT, R25, R36, PT ;  /* 0x000000241900720c */ /* 0x000fe40003f04070 */
[----:B0-----:R-:W-:-:S04]  /*3bd0*/  SHF.R.S32.HI R7, RZ, 0x1f, R36 ;  /* 0x0000001fff077819 */ /* 0x001fc80000011424 */
[----:B------:R-:W-:Y:S01]  /*3be0*/  ISETP.GT.AND.EX P0, PT, R18, R7, PT, P0 ;  /* 0x000000071200720c */ /* 0x000fe20003f04300 */
[----:B--2---:R0:W-:Y:S04]  /*3bf0*/  STG.E.64 [R2.64], R14 ;  /* 0x0000000e02007986 */ /* 0x0041e8000c101b0e */
[----:B---3--:R0:W-:Y:S08]  /*3c00*/  STG.E.64 [R4.64], R16 ;  /* 0x0000001004007986 */ /* 0x0081f0000c101b0e */
[----:B------:R-:W-:Y:S05]  /*3c10*/  @P0 BRA `(.L_x_30) ;  /* 0xfffffea000000947 */ /* 0x000fea000383ffff */
[----:B------:R-:W-:Y:S05]  /*3c20*/  EXIT ;  /* 0x000000000000794d */ /* 0x000fea0003800000 */
.L_x_31:
        /* <DEDUP_REMOVED lines=13> */
.L_x_1910:


//--------------------- .text._Z35group_norm_nhwc_bwd_one_pass_kernelI11Bf16IOFp32WLi128ELi10ELi640EEv26Group_norm_nhwc_bwd_params --------------------------
	.section	.text._Z35group_norm_nhwc_bwd_one_pass_kernelI11Bf16IOFp32WLi128ELi10ELi640EEv26Group_norm_nhwc_bwd_params,"ax",@progbits
	.sectioninfo	@"SHI_REGISTERS=48"
	.align	128
        .global         _Z35group_norm_nhwc_bwd_one_pass_kernelI11Bf16IOFp32WLi128ELi10ELi640EEv26Group_norm_nhwc_bwd_params
        .type           _Z35group_norm_nhwc_bwd_one_pass_kernelI11Bf16IOFp32WLi128ELi10ELi640EEv26Group_norm_nhwc_bwd_params,@function
        .size           _Z35group_norm_nhwc_bwd_one_pass_kernelI11Bf16IOFp32WLi128ELi10ELi640EEv26Group_norm_nhwc_bwd_params,(.L_x_1911 - _Z35group_norm_nhwc_bwd_one_pass_kernelI11Bf16IOFp32WLi128ELi10ELi640EEv26Group_norm_nhwc_bwd_params)
        .other          _Z35group_norm_nhwc_bwd_one_pass_kernelI11Bf16IOFp32WLi128ELi10ELi640EEv26Group_norm_nhwc_bwd_params,@"STO_CUDA_ENTRY STV_DEFAULT"
_Z35group_norm_nhwc_bwd_one_pass_kernelI11Bf16IOFp32WLi128ELi10ELi640EEv26Group_norm_nhwc_bwd_params:
.text._Z35group_norm_nhwc_bwd_one_pass_kernelI11Bf16IOFp32WLi128ELi10ELi640EEv26Group_norm_nhwc_bwd_params:
        /* <DEDUP_REMOVED lines=41> */
.L_x_56:
        /* <DEDUP_REMOVED lines=88> */
.L_x_34:
[----:B------:R-:W-:Y:S05]  /*0810*/  BSYNC B0 ;  /* 0x0000000000007941 */ /* 0x000fea0003800000 */
.L_x_33:
        /* <DEDUP_REMOVED lines=28> */
.L_x_35:
        /* <DEDUP_REMOVED lines=95> */
.L_x_37:
[----:B------:R-:W-:Y:S05]  /*0fd0*/  BSYNC B0 ;  /* 0x0000000000007941 */ /* 0x000fea0003800000 */
.L_x_36:
        /* <DEDUP_REMOVED lines=41> */
.L_x_40:
        /* <DEDUP_REMOVED lines=210> */
.L_x_39:
[----:B------:R-:W-:Y:S05]  /*1f90*/  BSYNC B0 ;  /* 0x0000000000007941 */ /* 0x000fea0003800000 */
.L_x_38:
        /* <DEDUP_REMOVED lines=19> */
.L_x_42:
[----:B------:R-:W-:Y:S05]  /*20d0*/  BSYNC B0 ;  /* 0x0000000000007941 */ /* 0x000fea0003800000 */
.L_x_41:
        /* <DEDUP_REMOVED lines=30> */
.L_x_45:
[----:B------:R-:W2:Y:S01]  /*22c0*/  LDG.E.STRONG.GPU R14, [R12.64] ;  /* 0x0000000e0c0e7981 */ /* 0x000ea2000c1ef900 */
[----:B------:R-:W-:Y:S01]  /*22d0*/  YIELD ;  /* 0x0000000000007946 */ /* 0x000fe20003800000 */
[----:B--2---:R-:W-:Y:S01]  /*22e0*/  ISETP.NE.AND P0, PT, R14, R17, PT ;  /* 0x000000110e00720c */ /* 0x004fe20003f05270 */
[----:B------:R-:W-:-:S12]  /*22f0*/  CCTL.IVALL ;  /* 0x00000000ff00798f */ /* 0x000fd80002000000 */
[----:B------:R-:W-:Y:S05]  /*2300*/  @P0 BRA `(.L_x_45) ;  /* 0xffffffb000000947 */ /* 0x000fea000383ffff */
.L_x_44:
        /* <DEDUP_REMOVED lines=20> */
.L_x_49:
        /* <DEDUP_REMOVED lines=116> */
.L_x_48:
        /* <DEDUP_REMOVED lines=62> */
.L_x_50:
[----:B------:R-:W-:-:S13]  /*2f70*/  ISETP.NE.OR P0, PT, RZ, UR4, P0 ;  /* 0x00000004ff007c0c */ /* 0x000fda0008705670 */
[----:B------:R-:W-:Y:S05]  /*2f80*/  @!P0 BRA `(.L_x_46) ;  /* 0x000001f000008947 */ /* 0x000fea0003800000 */
.L_x_47:
        /* <DEDUP_REMOVED lines=31> */
.L_x_46:
        /* <DEDUP_REMOVED lines=12> */
.L_x_52:
[----:B------:R-:W-:Y:S05]  /*3240*/  BSYNC B0 ;  /* 0x0000000000007941 */ /* 0x000fea0003800000 */
.L_x_51:
        /* <DEDUP_REMOVED lines=16> */
.L_x_43:
        /* <DEDUP_REMOVED lines=31> */
.L_x_53:
        /* <DEDUP_REMOVED lines=20> */
.L_x_55:
[----:B------:R-:W-:Y:S05]  /*3680*/  BSYNC B0 ;  /* 0x0000000000007941 */ /* 0x000fea0003800000 */
.L_x_54:
[----:B------:R-:W-:Y:S01]  /*3690*/  ULDC UR4, c[0x0][0x10] ;  /* 0x0000040000047ab9 */ /* 0x000fe20000000800 */
[----:B------:R-:W-:Y:S01]  /*36a0*/  IADD3 R34, R34, 0x1, RZ ;  /* 0x0000000122227810 */ /* 0x000fe20007ffe0ff */
[----:B------:R-:W-:-:S04]  /*36b0*/  UIADD3 UR7, UR7, UR4, URZ ;  /* 0x0000000407077290 */ /* 0x000fc8000fffe03f */
[----:B------:R-:W-:-:S06]  /*36c0*/  UISETP.GE.AND UP0, UPT, UR7, UR6, UPT ;  /* 0x000000060700728c */ /* 0x000fcc000bf06270 */
[----:B------:R-:W-:-:S13]  /*36d0*/  PLOP3.LUT P0, PT, PT, PT, UP0, 0x80, 0x0 ;  /* 0x000000000000781c */ /* 0x000fda0003f0f008 */
[----:B------:R-:W-:Y:S01]  /*36e0*/  @P0 CALL.REL.NOINC `(.L_x_32) ;  /* 0x0000001000000944 */ /* 0x000fe20003c00000 */
[----:B------:R-:W-:Y:S05]  /*36f0*/  BRA `(.L_x_56) ;  /* 0xffffcb9000007947 */ /* 0x000fea000383ffff */
.L_x_32:
        /* <DEDUP_REMOVED lines=18> */
.L_x_58:
[----:B------:R-:W-:Y:S05]  /*3820*/  BSYNC B0 ;  /* 0x0000000000007941 */ /* 0x000fea0003800000 */
.L_x_57:
        /* <DEDUP_REMOVED lines=11> */
.L_x_60:
[----:B------:R-:W2:Y:S01]  /*38e0*/  LDG.E.STRONG.GPU R5, [R2.64] ;  /* 0x0000000e02057981 */ /* 0x000ea2000c1ef900 */
[----:B------:R-:W-:Y:S01]  /*38f0*/  YIELD ;  /* 0x0000000000007946 */ /* 0x000fe20003800000 */
[----:B--2---:R-:W-:Y:S01]  /*3900*/  ISETP.NE.AND P0, PT, R5, R4, PT ;  /* 0x000000040500720c */ /* 0x004fe20003f05270 */
[----:B------:R-:W-:-:S12]  /*3910*/  CCTL.IVALL ;  /* 0x00000000ff00798f */ /* 0x000fd80002000000 */
[----:B------:R-:W-:Y:S05]  /*3920*/  @P0 BRA `(.L_x_60) ;  /* 0xffffffb000000947 */ /* 0x000fea000383ffff */
.L_x_59:
        /* <DEDUP_REMOVED lines=25> */
.L_x_61:
        /* <DEDUP_REMOVED lines=23> */
.L_x_62:
        /* <DEDUP_REMOVED lines=13> */
.L_x_1911:


//--------------------- .text._Z35group_norm_nhwc_bwd_one_pass_kernelI11Bf16IOFp32WLi256ELi10ELi640EEv26Group_norm_nhwc_bwd_params --------------------------
	.section	.text._Z35group_norm_nhwc_bwd_one_pass_kernelI11Bf16IOFp32WLi256ELi10ELi640EEv26Group_norm_nhwc_bwd_params,"ax",@progbits
	.sectioninfo	@"SHI_REGISTERS=48"
	.align	128
        .global         _Z35group_norm_nhwc_bwd_one_pass_kernelI11Bf16IOFp32WLi256ELi10ELi640EEv26Group_norm_nhwc_bwd_params
        .type           _Z35group_norm_nhwc_bwd_one_pass_kernelI11Bf16IOFp32WLi256ELi10ELi640EEv26Group_norm_nhwc_bwd_params,@function
        .size           _Z35group_norm_nhwc_bwd_one_pass_kernelI11Bf16IOFp32WLi256ELi10ELi640EEv26Group_norm_nhwc_bwd_params,(.L_x_1912 - _Z35group_norm_nhwc_bwd_one_pass_kernelI11Bf16IOFp32WLi256ELi10ELi640EEv26Group_norm_nhwc_bwd_params)
        .other          _Z35group_norm_nhwc_bwd_one_pass_kernelI11Bf16IOFp32WLi256ELi10ELi640EEv26Group_norm_nhwc_bwd_params,@"STO_CUDA_ENTRY STV_DEFAULT"
_Z35group_norm_nhwc_bwd_one_pass_kernelI11Bf16IOFp32WLi256ELi10ELi640EEv26Group_norm_nhwc_bwd_params:
.text._Z35group_norm_nhwc_bwd_one_pass_kernelI11Bf16IOFp32WLi256ELi10ELi640EEv26Group_norm_nhwc_bwd_params:
        /* <DEDUP_REMOVED lines=13> */
[----:B------:R-:W-:Y:S01]  /*00d0*/  SHF.R.S32.HI R5, RZ, 0x1f, R0 ;  /* 0x0000001fff057819 */ /* 0x000fe20000011400 */
[----:B------:R-:W-:Y:S01]  /*00e0*/  ULDC.64 UR12, c[0x0][0x1d8] ;  /* 0x00007600000c7ab9 */ /* 0x000fe20000000a00 */
[----:B------:R-:W-:Y:S01]  /*00f0*/  HFMA2.MMA R38, -RZ, RZ, 0, 0 ;  /* 0x00000000ff267435 */ /* 0x000fe200000001ff */
[----:B------:R-:W-:Y:S01]  /*0100*/  UIMAD.WIDE.U32 UR4, UR8, UR12, URZ ;  /* 0x0000000c080472a5 */ /* 0x000fe2000f8e003f */
[----:B------:R-:W-:Y:S01]  /*0110*/  SHF.R.U32.HI R39, RZ, 0x2, R3 ;  /* 0x00000002ff277819 */ /* 0x000fe20000011603 */
[----:B------:R-:W-:Y:S01]  /*0120*/  UIMAD UR8, UR8, UR13, URZ ;  /* 0x0000000d080872a4 */ /* 0x000fe2000f8e023f */
[----:B------:R-:W-:Y:S01]  /*0130*/  LEA.HI R5, R5, R0, RZ, 0x5 ;  /* 0x0000000005057211 */ /* 0x000fe200078f28ff */
[----:B------:R-:W-:-:S02]  /*0140*/  ULEA.HI UR11, UP0, UR13, UR12, URZ, 0x1 ;  /* 0x0000000c0d0b7291 */ /* 0x000fc4000f81083f */
[----:B------:R-:W-:Y:S01]  /*0150*/  UIADD3 UR8, UR5, UR8, URZ ;  /* 0x0000000805087290 */ /* 0x000fe2000fffe03f */
[----:B------:R-:W-:Y:S01]  /*0160*/  SHF.R.S32.HI R44, RZ, 0x5, R5 ;  /* 0x00000005ff2c7819 */ /* 0x000fe20000011405 */
[----:B------:R-:W-:Y:S02]  /*0170*/  UIADD3.X UR9, URZ, UR13, URZ, UP0, !UPT ;  /* 0x0000000d3f097290 */ /* 0x000fe400087fe43f */
[----:B------:R-:W-:Y:S02]  /*0180*/  ULEA.HI UR10, UP0, UR8, UR4, URZ, 0x1 ;  /* 0x00000004080a7291 */ /* 0x000fe4000f81083f */
[----:B------:R-:W-:Y:S02]  /*0190*/  USHF.R.S64 UR11, UR11, 0x1, UR9 ;  /* 0x000000010b0b7899 */ /* 0x000fe40008001009 */
[----:B------:R-:W-:Y:S02]  /*01a0*/  UIADD3.X UR8, URZ, UR8, URZ, UP0, !UPT ;  /* 0x000000083f087290 */ /* 0x000fe400087fe43f */
[----:B------:R-:W-:Y:S01]  /*01b0*/  USHF.R.S32.HI UR9, URZ, 0x1, UR9 ;  /* 0x000000013f097899 */ /* 0x000fe20008011409 */
[----:B0-----:R-:W-:Y:S01]  /*01c0*/  IMAD R3, R40, c[0x0][0x1fc], R39 ;  /* 0x00007f0028037a24 */ /* 0x001fe200078e0227 */
[----:B------:R-:W-:Y:S01]  /*01d0*/  USHF.R.S64 UR10, UR10, 0x1, UR8 ;  /* 0x000000010a0a7899 */ /* 0x000fe20008001008 */
[----:B------:R-:W-:Y:S01]  /*01e0*/  IMAD R39, R39, -0x5, R0 ;  /* 0xfffffffb27277824 */ /* 0x000fe200078e0200 */
[----:B------:R-:W-:-:S02]  /*01f0*/  USHF.R.S32.HI UR8, URZ, 0x1, UR8 ;  /* 0x000000013f087899 */ /* 0x000fc40008011408 */
[----:B------:R-:W-:Y:S01]  /*0200*/  ISETP.GE.U32.AND P1, PT, R3, c[0x0][0x1e0], PT ;  /* 0x0000780003007a0c */ /* 0x000fe20003f26070 */
[----:B------:R-:W-:Y:S01]  /*0210*/  USHF.L.U64.HI UR9, UR11, 0x2, UR9 ;  /* 0x000000020b097899 */ /* 0x000fe20008010209 */
[----:B------:R-:W-:Y:S01]  /*0220*/  SHF.R.S32.HI R45, RZ, 0x1f, R3 ;  /* 0x0000001fff2d7819 */ /* 0x000fe20000011403 */
[----:B------:R-:W-:Y:S01]  /*0230*/  USHF.L.U64.HI UR8, UR10, 0x2, UR8 ;  /* 0x000000020a087899 */ /* 0x000fe20008010208 */
[----:B------:R-:W-:Y:S01]  /*0240*/  SHF.L.U32 R39, R39, 0x1, RZ ;  /* 0x0000000127277819 */ /* 0x000fe200000006ff */
[----:B------:R-:W-:Y:S01]  /*0250*/  ULDC.U8 UR16, c[0x0][0x1f4] ;  /* 0x00007d0000107ab9 */ /* 0x000fe20000000000 */
[----:B------:R-:W-:Y:S02]  /*0260*/  ISETP.GE.AND.EX P1, PT, R45, c[0x0][0x1e4], PT, P1 ;  /* 0x000079002d007a0c */ /* 0x000fe40003f26310 */
[----:B------:R-:W-:Y:S02]  /*0270*/  IADD3 R42, R3, 0x80, RZ ;  /* 0x00000080032a7810 */ /* 0x000fe40007ffe0ff */
[----:B------:R-:W-:-:S02]  /*0280*/  ISETP.LT.U32.AND P1, PT, R0, 0x280, !P1 ;  /* 0x000002800000780c */ /* 0x000fc40004f21070 */
.L_x_91:
[----:B------:R-:W-:Y:S01]  /*0290*/  IABS R9, c[0x0][0x1f0] ;  /* 0x00007c0000097a13 */ /* 0x000fe20000000000 */
[----:B------:R-:W-:-:S02]  /*02a0*/  UMOV UR12, 0x8 ;  /* 0x00000008000c7882 */ /* 0x000fc40000000000 */
[----:B------:R-:W-:Y:S01]  /*02b0*/  ULDC.64 UR4, c[0x0][0x198] ;  /* 0x0000660000047ab9 */ /* 0x000fe20000000a00 */
[----:B0-----:R-:W0:Y:S01]  /*02c0*/  I2F.RP R2, R9 ;  /* 0x0000000900027306 */ /* 0x001e220000209400 */
[----:B------:R-:W-:-:S07]  /*02d0*/  UIMAD.WIDE UR4, UR7, UR12, UR4 ;  /* 0x0000000c070472a5 */ /* 0x000fce000f8e0204 */
[----:B0-----:R-:W0:Y:S02]  /*02e0*/  MUFU.RCP R2, R2 ;  /* 0x0000000200027308 */ /* 0x001e240000001000 */
[----:B0-----:R-:W-:Y:S02]  /*02f0*/  IADD3 R4, R2, 0xffffffe, RZ ;  /* 0x0ffffffe02047810 */ /* 0x001fe40007ffe0ff */
[----:B------:R-:W-:-:S04]  /*0300*/  IABS R2, UR7 ;  /* 0x0000000700027c13 */ /* 0x000fc80008000000 */
[----:B------:R0:W1:Y:S02]  /*0310*/  F2I.FTZ.U32.TRUNC.NTZ R5, R4 ;  /* 0x0000000400057305 */ /* 0x000064000021f000 */
[----:B0-----:R-:W-:Y:S02]  /*0320*/  MOV R4, RZ ;  /* 0x000000ff00047202 */ /* 0x001fe40000000f00 */
[----:B-1----:R-:W-:-:S05]  /*0330*/  IADD3 R6, RZ, -R5, RZ ;  /* 0x80000005ff067210 */ /* 0x002fca0007ffe0ff */
[----:B------:R-:W-:Y:S01]  /*0340*/  IMAD R7, R6, R9, RZ ;  /* 0x0000000906077224 */ /* 0x000fe200078e02ff */
[----:B------:R-:W-:-:S03]  /*0350*/  MOV R6, UR4 ;  /* 0x0000000400067c02 */ /* 0x000fc60008000f00 */
[----:B------:R-:W-:Y:S01]  /*0360*/  IMAD.HI.U32 R5, R5, R7, R4 ;  /* 0x0000000705057227 */ /* 0x000fe200078e0004 */
[----:B------:R-:W-:-:S05]  /*0370*/  MOV R7, UR5 ;  /* 0x0000000500077c02 */ /* 0x000fca0008000f00 */
[----:B------:R-:W-:Y:S01]  /*0380*/  IMAD.HI.U32 R5, R5, R2, RZ ;  /* 0x0000000205057227 */ /* 0x000fe200078e00ff */
[----:B------:R-:W2:Y:S04]  /*0390*/  LDG.E.64 R6, [R6.64] ;  /* 0x0000000e06067981 */ /* 0x000ea8000c1e1b00 */
[----:B------:R-:W-:-:S05]  /*03a0*/  IADD3 R4, -R5, RZ, RZ ;  /* 0x000000ff05047210 */ /* 0x000fca0007ffe1ff */
[----:B------:R-:W-:-:S05]  /*03b0*/  IMAD R2, R9, R4, R2 ;  /* 0x0000000409027224 */ /* 0x000fca00078e0202 */
[----:B------:R-:W-:Y:S01]  /*03c0*/  ISETP.GT.U32.AND P0, PT, R9, R2, PT ;  /* 0x000000020900720c */ /* 0x000fe20003f04070 */
[----:B------:R-:W-:Y:S01]  /*03d0*/  ULDC UR4, c[0x0][0x1f0] ;  /* 0x00007c0000047ab9 */ /* 0x000fe20000000800 */
[----:B------:R-:W-:Y:S01]  /*03e0*/  ISETP.LE.AND P4, PT, RZ, UR7, PT ;  /* 0x00000007ff007c0c */ /* 0x000fe2000bf83270 */
[----:B------:R-:W-:-:S10]  /*03f0*/  ULOP3.LUT UR4, UR7, UR4, URZ, 0x3c, !UPT ;  /* 0x0000000407047292 */ /* 0x000fd4000f8e3c3f */
[----:B------:R-:W-:-:S04]  /*0400*/  @!P0 IADD3 R2, R2, -R9, RZ ;  /* 0x8000000902028210 */ /* 0x000fc80007ffe0ff */
[CC--:B------:R-:W-:Y:S02]  /*0410*/  ISETP.GE.U32.AND P2, PT, R2.reuse, R9.reuse, PT ;  /* 0x000000090200720c */ /* 0x0c0fe40003f46070 */
[-C--:B------:R-:W-:Y:S02]  /*0420*/  ISETP.GT.U32.AND P3, PT, R9, R2.reuse, PT ;  /* 0x000000020900720c */ /* 0x080fe40003f64070 */
[----:B------:R-:W-:Y:S02]  /*0430*/  IADD3 R9, R2, -R9, RZ ;  /* 0x8000000902097210 */ /* 0x000fe40007ffe0ff */
[----:B------:R-:W-:Y:S02]  /*0440*/  ISETP.LE.AND P5, PT, RZ, UR4, PT ;  /* 0x00000004ff007c0c */ /* 0x000fe4000bfa3270 */
[----:B------:R-:W-:Y:S02]  /*0450*/  SEL R2, R9, R2, !P3 ;  /* 0x0000000209027207 */ /* 0x000fe40005800000 */
[----:B------:R-:W-:-:S02]  /*0460*/  @!P0 IADD3 R5, R5, 0x1, RZ ;  /* 0x0000000105058810 */ /* 0x000fc40007ffe0ff */
[----:B------:R-:W-:Y:S02]  /*0470*/  ISETP.NE.AND P0, PT, RZ, c[0x0][0x1f0], PT ;  /* 0x00007c00ff007a0c */ /* 0x000fe40003f05270 */
[----:B------:R-:W-:Y:S02]  /*0480*/  LOP3.LUT R9, RZ, c[0x0][0x1f0], RZ, 0x33, !PT ;  /* 0x00007c00ff097a12 */ /* 0x000fe400078e33ff */
[----:B------:R-:W-:Y:S02]  /*0490*/  @!P4 IADD3 R2, -R2, RZ, RZ ;  /* 0x000000ff0202c210 */ /* 0x000fe40007ffe1ff */
[----:B------:R-:W-:Y:S02]  /*04a0*/  @P2 IADD3 R5, R5, 0x1, RZ ;  /* 0x0000000105052810 */ /* 0x000fe40007ffe0ff */
[----:B------:R-:W-:Y:S02]  /*04b0*/  SEL R41, R9, R2, !P0 ;  /* 0x0000000209297207 */ /* 0x000fe40004000000 */
[----:B------:R-:W-:-:S02]  /*04c0*/  @!P5 IADD3 R5, -R5, RZ, RZ ;  /* 0x000000ff0505d210 */ /* 0x000fc40007ffe1ff */
[----:B------:R-:W-:Y:S01]  /*04d0*/  SHF.R.S32.HI R43, RZ, 0x1f, R42 ;  /* 0x0000001fff2b7819 */ /* 0x000fe2000001142a */
[----:B------:R-:W-:Y:S01]  /*04e0*/  IMAD R2, R41, 0xa, RZ ;  /* 0x0000000a29027824 */ /* 0x000fe200078e02ff */
[----:B------:R-:W-:Y:S02]  /*04f0*/  SEL R5, R9, R5, !P0 ;  /* 0x0000000509057207 */ /* 0x000fe40004000000 */
[----:B------:R-:W-:Y:S02]  /*0500*/  ISETP.GE.U32.AND P0, PT, R42, c[0x0][0x1e0], PT ;  /* 0x000078002a007a0c */ /* 0x000fe40003f06070 */
[----:B------:R-:W-:Y:S02]  /*0510*/  SHF.R.S32.HI R4, RZ, 0x1f, R5 ;  /* 0x0000001fff047819 */ /* 0x000fe40000011405 */
[----:B------:R-:W-:Y:S02]  /*0520*/  SHF.R.S32.HI R9, RZ, 0x1f, R39 ;  /* 0x0000001fff097819 */ /* 0x000fe40000011427 */
[----:B------:R-:W-:-:S02]  /*0530*/  IADD3 R32, P2, R39, R2, RZ ;  /* 0x0000000227207210 */ /* 0x000fc40007f5e0ff */
[----:B------:R-:W-:Y:S01]  /*0540*/  ISETP.GE.AND.EX P0, PT, R43, c[0x0][0x1e4], PT, P0 ;  /* 0x000079002b007a0c */ /* 0x000fe20003f06300 */
[----:B------:R-:W-:Y:S01]  /*0550*/  IMAD R4, R4, c[0x0][0x1e8], RZ ;  /* 0x00007a0004047a24 */ /* 0x000fe200078e02ff */
[----:B------:R-:W-:Y:S02]  /*0560*/  LEA.HI.X.SX32 R33, R2, R9, 0x1, P2 ;  /* 0x0000000902217211 */ /* 0x000fe400010f0eff */
[----:B------:R-:W-:Y:S01]  /*0570*/  ISETP.GT.U32.OR P0, PT, R0, 0x27f, P0 ;  /* 0x0000027f0000780c */ /* 0x000fe20000704470 */
[C---:B------:R-:W-:Y:S02]  /*0580*/  IMAD R9, R5.reuse, c[0x0][0x1ec], R4 ;  /* 0x00007b0005097a24 */ /* 0x040fe400078e0204 */
[----:B------:R-:W-:-:S04]  /*0590*/  IMAD.WIDE.U32 R32, R5, c[0x0][0x1e8], R32 ;  /* 0x00007a0005207a25 */ /* 0x000fc800078e0020 */
[----:B------:R-:W-:Y:S01]  /*05a0*/  @P1 IMAD R4, R45, c[0x0][0x1d8], RZ ;  /* 0x000076002d041a24 */ /* 0x000fe200078e02ff */
[----:B------:R-:W-:-:S03]  /*05b0*/  IADD3 R5, R33, R9, RZ ;  /* 0x0000000921057210 */ /* 0x000fc60007ffe0ff */
[----:B------:R-:W-:Y:S01]  /*05c0*/  @P1 IMAD R13, R3, c[0x0][0x1dc], R4 ;  /* 0x00007700030d1a24 */ /* 0x000fe200078e0204 */
[-C--:B------:R-:W-:Y:S01]  /*05d0*/  @P1 MOV R4, R32.reuse ;  /* 0x0000002000041202 */ /* 0x080fe20000000f00 */
[----:B------:R-:W-:Y:S01]  /*05e0*/  @!P0 IMAD R9, R43, c[0x0][0x1d8], RZ ;  /* 0x000076002b098a24 */ /* 0x000fe200078e02ff */
[----:B------:R-:W-:-:S03]  /*05f0*/  @!P0 MOV R8, R32 ;  /* 0x0000002000088202 */ /* 0x000fc60000000f00 */
[----:B------:R-:W-:-:S04]  /*0600*/  @P1 IMAD.WIDE.U32 R10, R3, c[0x0][0x1d8], R4 ;  /* 0x00007600030a1a25 */ /* 0x000fc800078e0004 */
[----:B------:R-:W-:Y:S01]  /*0610*/  @!P0 IMAD R15, R42, c[0x0][0x1dc], R9 ;  /* 0x000077002a0f8a24 */ /* 0x000fe200078e0209 */
[----:B------:R-:W-:Y:S02]  /*0620*/  @!P0 MOV R9, R5 ;  /* 0x0000000500098202 */ /* 0x000fe40000000f00 */
[----:B------:R-:W-:Y:S02]  /*0630*/  @P1 IADD3 R13, R11, R13, RZ ;  /* 0x0000000d0b0d1210 */ /* 0x000fe40007ffe0ff */
[----:B------:R-:W-:Y:S01]  /*0640*/  @P1 SHF.L.U32 R11, R10, 0x1, RZ ;  /* 0x000000010a0b1819 */ /* 0x000fe200000006ff */
[----:B------:R-:W-:Y:S01]  /*0650*/  @!P0 IMAD.WIDE.U32 R8, R42, c[0x0][0x1d8], R8 ;  /* 0x000076002a088a25 */ /* 0x000fe200078e0008 */
[----:B------:R-:W-:Y:S02]  /*0660*/  @P1 SHF.L.U64.HI R16, R10, 0x1, R13 ;  /* 0x000000010a101819 */ /* 0x000fe4000001020d */
[----:B------:R-:W-:Y:S01]  /*0670*/  @P1 IADD3 R14, P2, R11, c[0x0][0x180], RZ ;  /* 0x000060000b0e1a10 */ /* 0x000fe20007f5e0ff */
[----:B------:R-:W-:Y:S01]  /*0680*/  CS2R R34, SRZ ;  /* 0x0000000000227805 */ /* 0x000fe2000001ff00 */
[----:B------:R-:W-:-:S02]  /*0690*/  @!P0 IADD3 R13, R9, R15, RZ ;  /* 0x0000000f090d8210 */ /* 0x000fc40007ffe0ff */
[----:B------:R-:W-:Y:S02]  /*06a0*/  @P1 IADD3.X R15, R16, c[0x0][0x184], RZ, P2, !PT ;  /* 0x00006100100f1a10 */ /* 0x000fe400017fe4ff */
[C---:B------:R-:W-:Y:S02]  /*06b0*/  @!P0 SHF.L.U32 R12, R8.reuse, 0x1, RZ ;  /* 0x00000001080c8819 */ /* 0x040fe400000006ff */
[----:B------:R-:W-:Y:S01]  /*06c0*/  @!P0 SHF.L.U64.HI R13, R8, 0x1, R13 ;  /* 0x00000001080d8819 */ /* 0x000fe2000001020d */
[----:B------:R0:W5:Y:S01]  /*06d0*/  @P1 LDG.E R34, [R14.64] ;  /* 0x0000000e0e221981 */ /* 0x000162000c1e1900 */
[C---:B------:R-:W-:Y:S02]  /*06e0*/  @!P0 IADD3 R10, P3, R12.reuse, c[0x0][0x180], RZ ;  /* 0x000060000c0a8a10 */ /* 0x040fe40007f7e0ff */
[----:B------:R-:W-:Y:S01]  /*06f0*/  @!P0 IADD3 R12, P4, R12, c[0x0][0x178], RZ ;  /* 0x00005e000c0c8a10 */ /* 0x000fe20007f9e0ff */
[----:B------:R-:W-:Y:S01]  /*0700*/  CS2R R36, SRZ ;  /* 0x0000000000247805 */ /* 0x000fe2000001ff00 */
[----:B------:R-:W-:-:S02]  /*0710*/  @P1 IADD3 R8, P2, R11, c[0x0][0x178], RZ ;  /* 0x00005e000b081a10 */ /* 0x000fc40007f5e0ff */
[C---:B------:R-:W-:Y:S02]  /*0720*/  @!P0 IADD3.X R11, R13.reuse, c[0x0][0x184], RZ, P3, !PT ;  /* 0x000061000d0b8a10 */ /* 0x040fe40001ffe4ff */
[----:B------:R-:W-:-:S03]  /*0730*/  @!P0 IADD3.X R13, R13, c[0x0][0x17c], RZ, P4, !PT ;  /* 0x00005f000d0d8a10 */ /* 0x000fc600027fe4ff */
[----:B------:R1:W5:Y:S04]  /*0740*/  @!P0 LDG.E R35, [R10.64] ;  /* 0x0000000e0a238981 */ /* 0x000368000c1e1900 */
[----:B------:R1:W5:Y:S01]  /*0750*/  @!P0 LDG.E R36, [R12.64] ;  /* 0x0000000e0c248981 */ /* 0x000362000c1e1900 */
[----:B------:R-:W-:Y:S01]  /*0760*/  @P1 IADD3.X R9, R16, c[0x0][0x17c], RZ, P2, !PT ;  /* 0x00005f0010091a10 */ /* 0x000fe200017fe4ff */
[----:B------:R-:W-:Y:S01]  /*0770*/  UMOV UR12, 0x3f800000 ;  /* 0x3f800000000c7882 */ /* 0x000fe20000000000 */
[----:B------:R-:W-:Y:S03]  /*0780*/  BSSY B0, `(.L_x_64) ;  /* 0x0000019000007945 */ /* 0x000fe60003800000 */
[----:B------:R3:W5:Y:S02]  /*0790*/  @P1 LDG.E R37, [R8.64] ;  /* 0x0000000e08251981 */ /* 0x000764000c1e1900 */
[----:B---3--:R-:W-:Y:S01]  /*07a0*/  CS2R R8, SRZ ;  /* 0x0000000000087805 */ /* 0x008fe2000001ff00 */
[----:B--2---:R-:W0:Y:S02]  /*07b0*/  R2UR UR17, R6 ;  /* 0x00000000061173c2 */ /* 0x004e2400000e0000 */
[----:B0-----:R-:W-:-:S05]  /*07c0*/  MOV R14, UR17 ;  /* 0x00000011000e7c02 */ /* 0x001fca0008000f00 */
[----:B------:R-:W-:-:S05]  /*07d0*/  FFMA.FTZ R7, -R14, UR17, R7 ;  /* 0x000000110e077c23 */ /* 0x000fca0008010107 */
[----:B------:R-:W-:-:S13]  /*07e0*/  FSETP.GTU.FTZ.AND P0, PT, R7, RZ, PT ;  /* 0x000000ff0700720b */ /* 0x000fda0003f1c000 */
[----:B------:R-:W-:Y:S01]  /*07f0*/  VOTEU.ANY UP0, P0 ;  /* 0x00000000003f7886 */ /* 0x000fe20000000100 */
[----:B------:R-:W-:-:S13]  /*0800*/  PLOP3.LUT P0, PT, PT, PT, UP0, 0x80, 0x0 ;  /* 0x000000000000781c */ /* 0x000fda0003f0f008 */
[----:B------:R-:W-:-:S06]  /*0810*/  @P0 FADD.FTZ R14, R7, c[0x0][0x1a0] ;  /* 0x00006800070e0621 */ /* 0x000fcc0000010000 */
[----:B------:R-:W0:Y:S02]  /*0820*/  @P0 MUFU.RSQ R14, R14 ;  /* 0x0000000e000e0308 */ /* 0x000e240000001400 */
[----:B0-----:R-:W0:Y:S01]  /*0830*/  @P0 R2UR UR4, R14 ;  /* 0x000000000e0403c2 */ /* 0x001e2200000e0000 */
[----:B------:R-:W-:Y:S01]  /*0840*/  ISETP.GT.U32.AND P0, PT, R0, 0x27f, PT ;  /* 0x0000027f0000780c */ /* 0x000fe20003f04070 */
[----:B------:R-:W-:Y:S01]  /*0850*/  CS2R R6, SRZ ;  /* 0x0000000000067805 */ /* 0x000fe2000001ff00 */
[----:B0-----:R-:W-:-:S11]  /*0860*/  @UP0 UMOV UR12, UR4 ;  /* 0x00000004000c0c82 */ /* 0x001fd60008000000 */
[----:B------:R-:W-:Y:S05]  /*0870*/  @P0 BRA `(.L_x_65) ;  /* 0x0000009000000947 */ /* 0x000fea0003800000 */
[----:B-1----:R-:W-:Y:S01]  /*0880*/  ISETP.NE.AND P0, PT, RZ, UR16, PT ;  /* 0x00000010ff007c0c */ /* 0x002fe2000bf05270 */
        /* <DEDUP_REMOVED lines=8> */
.L_x_65:
[----:B-1----:R-:W-:Y:S05]  /*0910*/  BSYNC B0 ;  /* 0x0000000000007941 */ /* 0x002fea0003800000 */
.L_x_64:
[----:B------:R-:W-:Y:S02]  /*0920*/  ISETP.NE.AND P2, PT, RZ, UR16, PT ;  /* 0x00000010ff007c0c */ /* 0x000fe4000bf45270 */
[--C-:B-----5:R-:W-:Y:S02]  /*0930*/  PRMT R2, RZ, 0x5410, R34.reuse ;  /* 0x00005410ff027816 */ /* 0x120fe40000000022 */
[----:B------:R-:W-:Y:S02]  /*0940*/  PRMT R12, RZ, 0x7610, R34 ;  /* 0x00007610ff0c7816 */ /* 0x000fe40000000022 */
[----:B------:R-:W-:Y:S01]  /*0950*/  PRMT R16, RZ, 0x5410, R35 ;  /* 0x00005410ff107816 */ /* 0x000fe20000000023 */
[----:B------:R-:W-:Y:S01]  /*0960*/  FADD.FTZ R15, R2, -UR17 ;  /* 0x80000011020f7e21 */ /* 0x000fe20008010000 */
[--C-:B------:R-:W-:Y:S01]  /*0970*/  PRMT R13, RZ, 0x5410, R37.reuse ;  /* 0x00005410ff0d7816 */ /* 0x100fe20000000025 */
[----:B------:R-:W-:Y:S01]  /*0980*/  FADD.FTZ R12, R12, -UR17 ;  /* 0x800000110c0c7e21 */ /* 0x000fe20008010000 */
[----:B0-----:R-:W-:Y:S01]  /*0990*/  PRMT R10, RZ, 0x7610, R37 ;  /* 0x00007610ff0a7816 */ /* 0x001fe20000000025 */
[----:B------:R-:W-:Y:S01]  /*09a0*/  FADD.FTZ R16, R16, -UR17 ;  /* 0x8000001110107e21 */ /* 0x000fe20008010000 */
[----:B------:R-:W-:Y:S01]  /*09b0*/  PRMT R14, RZ, 0x7610, R35 ;  /* 0x00007610ff0e7816 */ /* 0x000fe20000000023 */
[----:B------:R-:W-:Y:S01]  /*09c0*/  FMUL.FTZ R15, R15, UR12 ;  /* 0x0000000c0f0f7c20 */ /* 0x000fe20008410000 */
[--C-:B------:R-:W-:Y:S01]  /*09d0*/  PRMT R11, RZ, 0x5410, R36.reuse ;  /* 0x00005410ff0b7816 */ /* 0x100fe20000000024 */
[----:B------:R-:W-:Y:S01]  /*09e0*/  FMUL.FTZ R12, R12, UR12 ;  /* 0x0000000c0c0c7c20 */ /* 0x000fe20008410000 */
[----:B------:R-:W-:Y:S01]  /*09f0*/  PRMT R2, RZ, 0x7610, R36 ;  /* 0x00007610ff027816 */ /* 0x000fe20000000024 */
[----:B------:R-:W-:Y:S05]  /*0a00*/  @!P2 BRA `(.L_x_66) ;  /* 0x000001200000a947 */ /* 0x000fea0003800000 */
[----:B------:R-:W-:Y:S02]  /*0a10*/  FFMA.FTZ R18, R15, R6, R8 ;  /* 0x000000060f127223 */ /* 0x000fe40000010008 */
[----:B------:R-:W-:-:S02]  /*0a20*/  FFMA.FTZ R17, R12, R7, R9 ;  /* 0x000000070c117223 */ /* 0x000fc40000010009 */
[----:B------:R-:W-:Y:S02]  /*0a30*/  FMUL.FTZ R19, R18, -1.4426950216293334961 ;  /* 0xbfb8aa3b12137820 */ /* 0x000fe40000410000 */
        /* <DEDUP_REMOVED lines=14> */
[----:B------:R-:W-:Y:S02]  /*0b20*/  FMUL.FTZ R10, R10, R17 ;  /* 0x000000110a0a7220 */ /* 0x000fe40000410000 */
.L_x_66:
[----:B------:R-:W-:Y:S02]  /*0b30*/  FMUL.FTZ R18, R13, R6 ;  /* 0x000000060d127220 */ /* 0x000fe40000410000 */
[----:B------:R-:W-:Y:S02]  /*0b40*/  FADD.FTZ R14, R14, -UR17 ;  /* 0x800000110e0e7e21 */ /* 0x000fe40008010000 */
[----:B------:R-:W-:Y:S02]  /*0b50*/  FMUL.FTZ R17, R16, UR12 ;  /* 0x0000000c10117c20 */ /* 0x000fe40008410000 */
[----:B------:R-:W-:Y:S02]  /*0b60*/  FFMA.FTZ R16, R15, R18, RZ ;  /* 0x000000120f107223 */ /* 0x000fe400000100ff */
[----:B------:R-:W-:-:S02]  /*0b70*/  FMUL.FTZ R19, R10, R7 ;  /* 0x000000070a137220 */ /* 0x000fc40000410000 */
[----:B------:R-:W-:Y:S02]  /*0b80*/  FADD.FTZ R18, RZ, R18 ;  /* 0x00000012ff127221 */ /* 0x000fe40000010000 */
[----:B------:R-:W-:Y:S01]  /*0b90*/  FMUL.FTZ R14, R14, UR12 ;  /* 0x0000000c0e0e7c20 */ /* 0x000fe20008410000 */
[----:B------:R-:W-:Y:S05]  /*0ba0*/  @!P2 BRA `(.L_x_67) ;  /* 0x000001200000a947 */ /* 0x000fea0003800000 */
[----:B------:R-:W-:Y:S02]  /*0bb0*/  FFMA.FTZ R21, R17, R6, R8 ;  /* 0x0000000611157223 */ /* 0x000fe40000010008 */
[----:B------:R-:W-:Y:S02]  /*0bc0*/  FFMA.FTZ R20, R14, R7, R9 ;  /* 0x000000070e147223 */ /* 0x000fe40000010009 */
        /* <DEDUP_REMOVED lines=16> */
.L_x_67:
[----:B------:R-:W-:Y:S01]  /*0cd0*/  FFMA.FTZ R20, R12, R19, R16 ;  /* 0x000000130c147223 */ /* 0x000fe20000010010 */
[----:B------:R-:W0:Y:S01]  /*0ce0*/  S2R R22, SR_LANEID ;  /* 0x0000000000167919 */ /* 0x000e220000000000 */
[----:B------:R-:W-:Y:S01]  /*0cf0*/  FMUL.FTZ R16, R11, R6 ;  /* 0x000000060b107220 */ /* 0x000fe20000410000 */
[----:B------:R-:W-:Y:S01]  /*0d00*/  ISETP.NE.AND P3, PT, R0, RZ, PT ;  /* 0x000000ff0000720c */ /* 0x000fe20003f65270 */
[----:B------:R-:W-:Y:S01]  /*0d10*/  FADD.FTZ R21, R19, R18 ;  /* 0x0000001213157221 */ /* 0x000fe20000010000 */
[----:B------:R-:W-:Y:S01]  /*0d20*/  ULDC UR5, c[0x0][0xc] ;  /* 0x0000030000057ab9 */ /* 0x000fe20000000800 */
[----:B------:R-:W-:Y:S01]  /*0d30*/  FMUL.FTZ R18, R2, R7 ;  /* 0x0000000702127220 */ /* 0x000fe20000410000 */
[----:B------:R-:W-:Y:S01]  /*0d40*/  BSSY B0, `(.L_x_68) ;  /* 0x000005f000007945 */ /* 0x000fe20003800000 */
[----:B------:R-:W-:-:S02]  /*0d50*/  FFMA.FTZ R19, R17, R16, R20 ;  /* 0x0000001011137223 */ /* 0x000fc40000010014 */
[----:B------:R-:W-:Y:S02]  /*0d60*/  FADD.FTZ R21, R21, R16 ;  /* 0x0000001015157221 */ /* 0x000fe40000010000 */
[----:B------:R-:W-:Y:S02]  /*0d70*/  FFMA.FTZ R16, R14, R18, R19 ;  /* 0x000000120e107223 */ /* 0x000fe40000010013 */
[----:B------:R-:W-:Y:S02]  /*0d80*/  FADD.FTZ R18, R18, R21 ;  /* 0x0000001512127221 */ /* 0x000fe40000010000 */
[----:B------:R-:W-:Y:S01]  /*0d90*/  FADD.FTZ R20, RZ, R13 ;  /* 0x0000000dff147221 */ /* 0x000fe20000010000 */
[----:B------:R-:W1:Y:S04]  /*0da0*/  SHFL.DOWN PT, R19, R16, 0x1, 0x1f ;  /* 0x08201f0010137f89 */ /* 0x000e6800000e0000 */
[----:B------:R-:W2:Y:S01]  /*0db0*/  SHFL.DOWN PT, R21, R18, 0x1, 0x1f ;  /* 0x08201f0012157f89 */ /* 0x000ea200000e0000 */
[----:B0-----:R-:W-:-:S02]  /*0dc0*/  ISETP.GT.AND P0, PT, R22, 0x1e, PT ;  /* 0x0000001e1600780c */ /* 0x001fc40003f04270 */
[----:B------:R-:W-:-:S11]  /*0dd0*/  ISETP.NE.AND P4, PT, R22, RZ, PT ;  /* 0x000000ff1600720c */ /* 0x000fd60003f85270 */
[----:B-1----:R-:W-:Y:S02]  /*0de0*/  @!P0 FADD.FTZ R16, R16, R19 ;  /* 0x0000001310108221 */ /* 0x002fe40000010000 */
[----:B--2---:R-:W-:-:S03]  /*0df0*/  @!P0 FADD.FTZ R18, R18, R21 ;  /* 0x0000001512128221 */ /* 0x004fc60000010000 */
        /* <DEDUP_REMOVED lines=16> */
[----:B------:R-:W-:Y:S01]  /*0f00*/  ISETP.GT.AND P0, PT, R22, 0xf, PT ;  /* 0x0000000f1600780c */ /* 0x000fe20003f04270 */
[----:B------:R-:W-:Y:S02]  /*0f10*/  FFMA.FTZ R22, R15, R13, RZ ;  /* 0x0000000d0f167223 */ /* 0x000fe400000100ff */
[----:B------:R-:W1:Y:S01]  /*0f20*/  SHFL.DOWN PT, R21, R18, 0x10, 0x1f ;  /* 0x0a001f0012157f89 */ /* 0x000e6200000e0000 */
[----:B------:R-:W-:-:S04]  /*0f30*/  FADD.FTZ R15, RZ, R10 ;  /* 0x0000000aff0f7221 */ /* 0x000fc80000010000 */
[----:B------:R-:W-:-:S05]  /*0f40*/  FADD.FTZ R15, R15, R2 ;  /* 0x000000020f0f7221 */ /* 0x000fca0000010000 */
[----:B0-----:R-:W-:Y:S02]  /*0f50*/  @!P0 FADD.FTZ R16, R16, R19 ;  /* 0x0000001310108221 */ /* 0x001fe40000010000 */
[----:B------:R-:W-:Y:S02]  /*0f60*/  FFMA.FTZ R19, R12, R10, RZ ;  /* 0x0000000a0c137223 */ /* 0x000fe400000100ff */
[----:B-1----:R-:W-:Y:S01]  /*0f70*/  @!P0 FADD.FTZ R18, R18, R21 ;  /* 0x0000001512128221 */ /* 0x002fe20000010000 */
[----:B------:R-:W-:Y:S01]  /*0f80*/  MOV R10, R16 ;  /* 0x00000010000a7202 */ /* 0x000fe20000000f00 */
[----:B------:R-:W-:Y:S01]  /*0f90*/  FFMA.FTZ R13, R14, R2, R19 ;  /* 0x000000020e0d7223 */ /* 0x000fe20000010013 */
[C---:B------:R-:W-:Y:S01]  /*0fa0*/  ISETP.GT.U32.AND P0, PT, R0.reuse, 0x4, PT ;  /* 0x000000040000780c */ /* 0x040fe20003f04070 */
[----:B------:R-:W-:Y:S01]  /*0fb0*/  FFMA.FTZ R12, R17, R11, R22 ;  /* 0x0000000b110c7223 */ /* 0x000fe20000010016 */
[----:B------:R-:W-:Y:S01]  /*0fc0*/  SHF.L.U32 R2, R0, 0x4, RZ ;  /* 0x0000000400027819 */ /* 0x000fe200000006ff */
[----:B------:R-:W-:Y:S01]  /*0fd0*/  FADD.FTZ R14, R20, R11 ;  /* 0x0000000b140e7221 */ /* 0x000fe20000010000 */
[----:B------:R-:W-:-:S04]  /*0fe0*/  MOV R11, R18 ;  /* 0x00000012000b7202 */ /* 0x000fc80000000f00 */
[----:B------:R0:W-:Y:S04]  /*0ff0*/  STS.128 [R0.X16+0xd0], R12 ;  /* 0x0000d00c00007388 */ /* 0x0001e8000000cc00 */
[----:B------:R0:W-:Y:S04]  /*1000*/  @!P4 STS.64 [R44.X8+0x18], R10 ;  /* 0x0000180a2c00c388 */ /* 0x0001e80000008a00 */
[----:B------:R-:W-:Y:S06]  /*1010*/  BAR.SYNC.DEFER_BLOCKING 0x0 ;  /* 0x0000000000007b1d */ /* 0x000fec0000010000 */
[----:B------:R-:W-:Y:S05]  /*1020*/  @P3 BRA `(.L_x_69) ;  /* 0x0000030000003947 */ /* 0x000fea0003800000 */
[----:B------:R-:W1:Y:S04]  /*1030*/  LDS.128 R16, [0x20] ;  /* 0x00002000ff107984 */ /* 0x000e680000000c00 */
[----:B------:R-:W2:Y:S04]  /*1040*/  LDS.128 R24, [0x30] ;  /* 0x00003000ff187984 */ /* 0x000ea80000000c00 */
[----:B------:R-:W3:Y:S01]  /*1050*/  LDS.128 R20, [0x40] ;  /* 0x00004000ff147984 */ /* 0x000ee20000000c00 */
[----:B-1----:R-:W-:-:S02]  /*1060*/  FADD.FTZ R29, R10, R16 ;  /* 0x000000100a1d7221 */ /* 0x002fc40000010000 */
[----:B0-----:R-:W-:Y:S02]  /*1070*/  FADD.FTZ R10, R11, R17 ;  /* 0x000000110b0a7221 */ /* 0x001fe40000010000 */
[----:B------:R-:W-:Y:S02]  /*1080*/  FADD.FTZ R11, R29, R18 ;  /* 0x000000121d0b7221 */ /* 0x000fe40000010000 */
[----:B------:R-:W-:Y:S01]  /*1090*/  FADD.FTZ R10, R10, R19 ;  /* 0x000000130a0a7221 */ /* 0x000fe20000010000 */
[----:B------:R-:W0:Y:S01]  /*10a0*/  LDS.128 R28, [0x50] ;  /* 0x00005000ff1c7984 */ /* 0x000e220000000c00 */
[----:B--2---:R-:W-:Y:S02]  /*10b0*/  FADD.FTZ R11, R11, R24 ;  /* 0x000000180b0b7221 */ /* 0x004fe40000010000 */
[----:B------:R-:W-:Y:S01]  /*10c0*/  FADD.FTZ R10, R10, R25 ;  /* 0x000000190a0a7221 */ /* 0x000fe20000010000 */
[----:B------:R-:W-:Y:S01]  /*10d0*/  LDS.128 R16, [0x70] ;  /* 0x00007000ff107984 */ /* 0x000fe20000000c00 */
        /* <DEDUP_REMOVED lines=8> */
[----:B0-----:R-:W-:-:S02]  /*1160*/  FADD.FTZ R11, R11, R28 ;  /* 0x0000001c0b0b7221 */ /* 0x001fc40000010000 */
[----:B------:R-:W-:Y:S02]  /*1170*/  FADD.FTZ R10, R10, R29 ;  /* 0x0000001d0a0a7221 */ /* 0x000fe40000010000 */
[----:B------:R-:W-:Y:S02]  /*1180*/  FADD.FTZ R11, R11, R30 ;  /* 0x0000001e0b0b7221 */ /* 0x000fe40000010000 */
[----:B------:R-:W-:Y:S02]  /*1190*/  FADD.FTZ R10, R10, R31 ;  /* 0x0000001f0a0a7221 */ /* 0x000fe40000010000 */
[----:B------:R-:W-:Y:S01]  /*11a0*/  LDS.128 R28, [0xa0] ;  /* 0x0000a000ff1c7984 */ /* 0x000fe20000000c00 */
[----:B-1----:R-:W-:Y:S02]  /*11b0*/  FADD.FTZ R11, R11, R24 ;  /* 0x000000180b0b7221 */ /* 0x002fe40000010000 */
[----:B------:R-:W-:Y:S02]  /*11c0*/  FADD.FTZ R10, R10, R25 ;  /* 0x000000190a0a7221 */ /* 0x000fe40000010000 */
[----:B------:R-:W-:-:S02]  /*11d0*/  FADD.FTZ R11, R11, R26 ;  /* 0x0000001a0b0b7221 */ /* 0x000fc40000010000 */
[----:B------:R-:W-:Y:S02]  /*11e0*/  FADD.FTZ R10, R10, R27 ;  /* 0x0000001b0a0a7221 */ /* 0x000fe40000010000 */
[----:B------:R-:W0:Y:S01]  /*11f0*/  LDS.128 R24, [0x90] ;  /* 0x00009000ff187984 */ /* 0x000e220000000c00 */
[----:B------:R-:W-:Y:S02]  /*1200*/  FADD.FTZ R11, R11, R16 ;  /* 0x000000100b0b7221 */ /* 0x000fe40000010000 */
[----:B------:R-:W-:Y:S02]  /*1210*/  FADD.FTZ R10, R10, R17 ;  /* 0x000000110a0a7221 */ /* 0x000fe40000010000 */
[----:B------:R-:W-:Y:S02]  /*1220*/  FADD.FTZ R11, R11, R18 ;  /* 0x000000120b0b7221 */ /* 0x000fe40000010000 */
[----:B------:R-:W-:Y:S02]  /*1230*/  FADD.FTZ R16, R10, R19 ;  /* 0x000000130a107221 */ /* 0x000fe40000010000 */
[----:B--2---:R-:W-:-:S02]  /*1240*/  FADD.FTZ R17, R11, R20 ;  /* 0x000000140b117221 */ /* 0x004fc40000010000 */
[----:B------:R-:W1:Y:S01]  /*1250*/  LDS.64 R10, [0xb0] ;  /* 0x0000b000ff0a7984 */ /* 0x000e620000000a00 */
[----:B------:R-:W-:Y:S02]  /*1260*/  FADD.FTZ R16, R16, R21 ;  /* 0x0000001510107221 */ /* 0x000fe40000010000 */
[----:B------:R-:W-:Y:S02]  /*1270*/  FADD.FTZ R17, R17, R22 ;  /* 0x0000001611117221 */ /* 0x000fe40000010000 */
[----:B------:R-:W-:Y:S02]  /*1280*/  FADD.FTZ R16, R16, R23 ;  /* 0x0000001710107221 */ /* 0x000fe40000010000 */
[----:B0-----:R-:W-:Y:S02]  /*1290*/  FADD.FTZ R17, R17, R24 ;  /* 0x0000001811117221 */ /* 0x001fe40000010000 */
[----:B------:R-:W-:Y:S02]  /*12a0*/  FADD.FTZ R16, R16, R25 ;  /* 0x0000001910107221 */ /* 0x000fe40000010000 */
[----:B------:R-:W-:-:S02]  /*12b0*/  FADD.FTZ R17, R17, R26 ;  /* 0x0000001a11117221 */ /* 0x000fc40000010000 */
[----:B------:R-:W-:Y:S02]  /*12c0*/  FADD.FTZ R16, R16, R27 ;  /* 0x0000001b10107221 */ /* 0x000fe40000010000 */
[----:B------:R-:W-:Y:S02]  /*12d0*/  FADD.FTZ R17, R17, R28 ;  /* 0x0000001c11117221 */ /* 0x000fe40000010000 */
[----:B------:R-:W-:Y:S02]  /*12e0*/  FADD.FTZ R16, R16, R29 ;  /* 0x0000001d10107221 */ /* 0x000fe40000010000 */
[----:B------:R-:W-:Y:S02]  /*12f0*/  FADD.FTZ R17, R17, R30 ;  /* 0x0000001e11117221 */ /* 0x000fe40000010000 */
[----:B------:R-:W-:Y:S02]  /*1300*/  FADD.FTZ R16, R16, R31 ;  /* 0x0000001f10107221 */ /* 0x000fe40000010000 */
[----:B-1----:R-:W-:-:S02]  /*1310*/  FADD.FTZ R10, R17, R10 ;  /* 0x0000000a110a7221 */ /* 0x002fc40000010000 */
[----:B------:R-:W-:Y:S02]  /*1320*/  FADD.FTZ R11, R16, R11 ;  /* 0x0000000b100b7221 */ /* 0x000fe40000010000 */
.L_x_69:
[----:B------:R-:W-:Y:S05]  /*1330*/  BSYNC B0 ;  /* 0x0000000000007941 */ /* 0x000fea0003800000 */
.L_x_68:
        /* <DEDUP_REMOVED lines=9> */
[----:B0-----:R-:W-:-:S02]  /*13d0*/  FADD.FTZ R12, R13, R17 ;  /* 0x000000110d0c7221 */ /* 0x001fc40000010000 */
[----:B------:R-:W-:Y:S02]  /*13e0*/  FADD.FTZ R13, R14, R18 ;  /* 0x000000120e0d7221 */ /* 0x000fe40000010000 */
[----:B------:R-:W-:Y:S02]  /*13f0*/  FADD.FTZ R14, R15, R19 ;  /* 0x000000130f0e7221 */ /* 0x000fe40000010000 */
[----:B--2---:R-:W-:Y:S02]  /*1400*/  FADD.FTZ R15, R16, R20 ;  /* 0x00000014100f7221 */ /* 0x004fe40000010000 */
[----:B------:R-:W-:Y:S02]  /*1410*/  FADD.FTZ R12, R12, R21 ;  /* 0x000000150c0c7221 */ /* 0x000fe40000010000 */
[----:B------:R-:W-:Y:S02]  /*1420*/  FADD.FTZ R17, R13, R22 ;  /* 0x000000160d117221 */ /* 0x000fe40000010000 */
[----:B------:R-:W-:-:S02]  /*1430*/  FADD.FTZ R16, R14, R23 ;  /* 0x000000170e107221 */ /* 0x000fc40000010000 */
[----:B---3--:R-:W-:Y:S02]  /*1440*/  FADD.FTZ R19, R15, R24 ;  /* 0x000000180f137221 */ /* 0x008fe40000010000 */
[----:B------:R-:W-:Y:S02]  /*1450*/  FADD.FTZ R20, R12, R25 ;  /* 0x000000190c147221 */ /* 0x000fe40000010000 */
[----:B------:R-:W0:Y:S01]  /*1460*/  LDS.128 R12, [R2+0x260] ;  /* 0x00026000020c7984 */ /* 0x000e220000000c00 */
[----:B------:R-:W-:Y:S02]  /*1470*/  FADD.FTZ R24, R16, R27 ;  /* 0x0000001b10187221 */ /* 0x000fe40000010000 */
[----:B------:R-:W-:Y:S02]  /*1480*/  FADD.FTZ R25, R17, R26 ;  /* 0x0000001a11197221 */ /* 0x000fe40000010000 */
[----:B----4-:R-:W-:Y:S02]  /*1490*/  FADD.FTZ R27, R19, R28 ;  /* 0x0000001c131b7221 */ /* 0x010fe40000010000 */
[----:B------:R-:W1:Y:S01]  /*14a0*/  LDS.128 R16, [R2+0x2b0] ;  /* 0x0002b00002107984 */ /* 0x000e620000000c00 */
[----:B------:R-:W-:-:S02]  /*14b0*/  FADD.FTZ R26, R20, R29 ;  /* 0x0000001d141a7221 */ /* 0x000fc40000010000 */
[----:B------:R-:W-:Y:S01]  /*14c0*/  FADD.FTZ R25, R25, R30 ;  /* 0x0000001e19197221 */ /* 0x000fe20000010000 */
[----:B------:R2:W3:Y:S01]  /*14d0*/  LDS.128 R20, [R2+0x300] ;  /* 0x0003000002147984 */ /* 0x0004e20000000c00 */
[----:B------:R-:W-:Y:S01]  /*14e0*/  FADD.FTZ R24, R24, R31 ;  /* 0x0000001f18187221 */ /* 0x000fe20000010000 */
[----:B--2---:R-:W-:Y:S01]  /*14f0*/  LEA R2, R0, 0xd0, 0x4 ;  /* 0x000000d000027811 */ /* 0x004fe200078e20ff */
[----:B0-----:R-:W-:Y:S02]  /*1500*/  FADD.FTZ R26, R26, R13 ;  /* 0x0000000d1a1a7221 */ /* 0x001fe40000010000 */
[----:B------:R-:W-:Y:S02]  /*1510*/  FADD.FTZ R27, R27, R12 ;  /* 0x0000000c1b1b7221 */ /* 0x000fe40000010000 */
[----:B------:R-:W-:Y:S02]  /*1520*/  FADD.FTZ R25, R25, R14 ;  /* 0x0000000e19197221 */ /* 0x000fe40000010000 */
[----:B------:R-:W-:-:S02]  /*1530*/  FADD.FTZ R24, R24, R15 ;  /* 0x0000000f18187221 */ /* 0x000fc40000010000 */
[----:B-1----:R-:W-:Y:S02]  /*1540*/  FADD.FTZ R26, R26, R17 ;  /* 0x000000111a1a7221 */ /* 0x002fe40000010000 */
[----:B------:R-:W-:Y:S02]  /*1550*/  FADD.FTZ R27, R27, R16 ;  /* 0x000000101b1b7221 */ /* 0x000fe40000010000 */
[----:B------:R-:W-:Y:S02]  /*1560*/  FADD.FTZ R25, R25, R18 ;  /* 0x0000001219197221 */ /* 0x000fe40000010000 */
[----:B------:R-:W-:Y:S02]  /*1570*/  FADD.FTZ R24, R24, R19 ;  /* 0x0000001318187221 */ /* 0x000fe40000010000 */
[----:B---3--:R-:W-:Y:S01]  /*1580*/  FADD.FTZ R13, R26, R21 ;  /* 0x000000151a0d7221 */ /* 0x008fe20000010000 */
[----:B------:R-:W-:Y:S01]  /*1590*/  IADD3 R26, R2, 0x190, RZ ;  /* 0x00000190021a7810 */ /* 0x000fe20007ffe0ff */
[----:B------:R-:W-:-:S02]  /*15a0*/  FADD.FTZ R12, R27, R20 ;  /* 0x000000141b0c7221 */ /* 0x000fc40000010000 */
[----:B------:R-:W-:Y:S02]  /*15b0*/  FADD.FTZ R14, R25, R22 ;  /* 0x00000016190e7221 */ /* 0x000fe40000010000 */
[----:B------:R-:W-:Y:S02]  /*15c0*/  FADD.FTZ R15, R24, R23 ;  /* 0x00000017180f7221 */ /* 0x000fe40000010000 */
.L_x_72:
[----:B------:R-:W0:Y:S01]  /*15d0*/  LDS.128 R24, [R26+0xf0] ;  /* 0x0000f0001a187984 */ /* 0x000e220000000c00 */
[----:B------:R-:W-:Y:S01]  /*15e0*/  UMOV UR4, 0x5 ;  /* 0x0000000500047882 */ /* 0x000fe20000000000 */
[----:B------:R-:W-:Y:S01]  /*15f0*/  LEA R2, R0, 0xd0, 0x4 ;  /* 0x000000d000027811 */ /* 0x000fe200078e20ff */
[----:B------:R-:W-:Y:S02]  /*1600*/  UIMAD UR4, UR13, UR4, 0x14 ;  /* 0x000000140d0474a4 */ /* 0x000fe4000f8e0204 */
[----:B------:R-:W-:-:S04]  /*1610*/  UIADD3 UR13, UR13, 0x28, URZ ;  /* 0x000000280d0d7890 */ /* 0x000fc8000fffe03f */
[----:B------:R-:W-:Y:S01]  /*1620*/  MOV R17, UR4 ;  /* 0x0000000400117c02 */ /* 0x000fe20008000f00 */
[----:B------:R-:W-:-:S03]  /*1630*/  UISETP.NE.AND UP0, UPT, UR13, 0x7d, UPT ;  /* 0x0000007d0d00788c */ /* 0x000fc6000bf05270 */
[----:B------:R-:W-:-:S03]  /*1640*/  LEA R2, R17, R2, 0x4 ;  /* 0x0000000211027211 */ /* 0x000fc600078e20ff */
[----:B------:R-:W-:Y:S02]  /*1650*/  PLOP3.LUT P4, PT, PT, PT, UP0, 0x80, 0x0 ;  /* 0x000000000000781c */ /* 0x000fe40003f8f008 */
[----:B------:R-:W1:Y:S04]  /*1660*/  LDS.128 R20, [R2] ;  /* 0x0000000002147984 */ /* 0x000e680000000c00 */
[----:B------:R-:W2:Y:S01]  /*1670*/  LDS.128 R16, [R2+0x50] ;  /* 0x0000500002107984 */ /* 0x000ea20000000c00 */
[----:B0-----:R-:W-:Y:S02]  /*1680*/  FADD.FTZ R29, R24, R12 ;  /* 0x0000000c181d7221 */ /* 0x001fe40000010000 */
[----:B------:R-:W-:Y:S02]  /*1690*/  FADD.FTZ R24, R25, R13 ;  /* 0x0000000d19187221 */ /* 0x000fe40000010000 */
[----:B------:R-:W-:-:S02]  /*16a0*/  FADD.FTZ R25, R26, R14 ;  /* 0x0000000e1a197221 */ /* 0x000fc40000010000 */
[----:B------:R-:W-:Y:S02]  /*16b0*/  FADD.FTZ R28, R27, R15 ;  /* 0x0000000f1b1c7221 */ /* 0x000fe40000010000 */
[----:B------:R-:W0:Y:S01]  /*16c0*/  LDS.128 R12, [R2+0xa0] ;  /* 0x0000a000020c7984 */ /* 0x000e220000000c00 */
[----:B-1----:R-:W-:Y:S02]  /*16d0*/  FADD.FTZ R29, R29, R20 ;  /* 0x000000141d1d7221 */ /* 0x002fe40000010000 */
[----:B------:R-:W-:Y:S02]  /*16e0*/  FADD.FTZ R20, R24, R21 ;  /* 0x0000001518147221 */ /* 0x000fe40000010000 */
[----:B------:R-:W-:Y:S02]  /*16f0*/  FADD.FTZ R21, R25, R22 ;  /* 0x0000001619157221 */ /* 0x000fe40000010000 */
[----:B------:R-:W1:Y:S01]  /*1700*/  LDS.128 R24, [R2+0xf0] ;  /* 0x0000f00002187984 */ /* 0x000e620000000c00 */
[----:B--2---:R-:W-:-:S02]  /*1710*/  FADD.FTZ R29, R29, R16 ;  /* 0x000000101d1d7221 */ /* 0x004fc40000010000 */
[----:B------:R-:W-:Y:S02]  /*1720*/  FADD.FTZ R16, R20, R17 ;  /* 0x0000001114107221 */ /* 0x000fe40000010000 */
[----:B------:R-:W-:Y:S02]  /*1730*/  FADD.FTZ R28, R28, R23 ;  /* 0x000000171c1c7221 */ /* 0x000fe40000010000 */
[----:B------:R-:W-:Y:S02]  /*1740*/  FADD.FTZ R17, R21, R18 ;  /* 0x0000001215117221 */ /* 0x000fe40000010000 */
[----:B------:R-:W2:Y:S01]  /*1750*/  LDS.128 R20, [R2+0x140] ;  /* 0x0001400002147984 */ /* 0x000ea20000000c00 */
[----:B------:R-:W-:Y:S02]  /*1760*/  FADD.FTZ R28, R28, R19 ;  /* 0x000000131c1c7221 */ /* 0x000fe40000010000 */
[----:B0-----:R-:W-:Y:S02]  /*1770*/  FADD.FTZ R29, R29, R12 ;  /* 0x0000000c1d1d7221 */ /* 0x001fe40000010000 */
[----:B------:R-:W-:-:S02]  /*1780*/  FADD.FTZ R12, R16, R13 ;  /* 0x0000000d100c7221 */ /* 0x000fc40000010000 */
[----:B------:R-:W-:Y:S02]  /*1790*/  FADD.FTZ R13, R17, R14 ;  /* 0x0000000e110d7221 */ /* 0x000fe40000010000 */
[----:B------:R-:W0:Y:S01]  /*17a0*/  LDS.128 R16, [R2+0x190] ;  /* 0x0001900002107984 */ /* 0x000e220000000c00 */
[----:B------:R-:W-:Y:S02]  /*17b0*/  FADD.FTZ R28, R28, R15 ;  /* 0x0000000f1c1c7221 */ /* 0x000fe40000010000 */
[----:B-1----:R-:W-:Y:S02]  /*17c0*/  FADD.FTZ R29, R29, R24 ;  /* 0x000000181d1d7221 */ /* 0x002fe40000010000 */
[----:B------:R-:W-:Y:S02]  /*17d0*/  FADD.FTZ R12, R12, R25 ;  /* 0x000000190c0c7221 */ /* 0x000fe40000010000 */
[----:B------:R-:W-:Y:S02]  /*17e0*/  FADD.FTZ R13, R13, R26 ;  /* 0x0000001a0d0d7221 */ /* 0x000fe40000010000 */
[----:B------:R-:W-:-:S02]  /*17f0*/  FADD.FTZ R28, R28, R27 ;  /* 0x0000001b1c1c7221 */ /* 0x000fc40000010000 */
[----:B------:R-:W1:Y:S01]  /*1800*/  LDS.128 R24, [R2+0x1e0] ;  /* 0x0001e00002187984 */ /* 0x000e620000000c00 */
[----:B--2---:R-:W-:Y:S02]  /*1810*/  FADD.FTZ R29, R29, R20 ;  /* 0x000000141d1d7221 */ /* 0x004fe40000010000 */
[----:B------:R-:W-:Y:S02]  /*1820*/  FADD.FTZ R20, R12, R21 ;  /* 0x000000150c147221 */ /* 0x000fe40000010000 */
[----:B------:R-:W-:Y:S02]  /*1830*/  FADD.FTZ R21, R13, R22 ;  /* 0x000000160d157221 */ /* 0x000fe40000010000 */
[----:B------:R-:W2:Y:S01]  /*1840*/  LDS.128 R12, [R2+0x230] ;  /* 0x00023000020c7984 */ /* 0x000ea20000000c00 */
[----:B------:R-:W-:Y:S02]  /*1850*/  FADD.FTZ R28, R28, R23 ;  /* 0x000000171c1c7221 */ /* 0x000fe40000010000 */
[----:B0-----:R-:W-:-:S02]  /*1860*/  FADD.FTZ R29, R29, R16 ;  /* 0x000000101d1d7221 */ /* 0x001fc40000010000 */
[----:B------:R-:W-:Y:S02]  /*1870*/  FADD.FTZ R16, R20, R17 ;  /* 0x0000001114107221 */ /* 0x000fe40000010000 */
[----:B------:R-:W-:Y:S02]  /*1880*/  FADD.FTZ R17, R21, R18 ;  /* 0x0000001215117221 */ /* 0x000fe40000010000 */
[----:B------:R-:W0:Y:S01]  /*1890*/  LDS.128 R20, [R2+0x280] ;  /* 0x0002800002147984 */ /* 0x000e220000000c00 */
[----:B------:R-:W-:Y:S02]  /*18a0*/  FADD.FTZ R28, R28, R19 ;  /* 0x000000131c1c7221 */ /* 0x000fe40000010000 */
[----:B-1----:R-:W-:Y:S02]  /*18b0*/  FADD.FTZ R29, R29, R24 ;  /* 0x000000181d1d7221 */ /* 0x002fe40000010000 */
[----:B------:R-:W-:Y:S02]  /*18c0*/  FADD.FTZ R16, R16, R25 ;  /* 0x0000001910107221 */ /* 0x000fe40000010000 */
[----:B------:R-:W-:-:S02]  /*18d0*/  FADD.FTZ R17, R17, R26 ;  /* 0x0000001a11117221 */ /* 0x000fc40000010000 */
[----:B------:R-:W-:Y:S02]  /*18e0*/  FADD.FTZ R28, R28, R27 ;  /* 0x0000001b1c1c7221 */ /* 0x000fe40000010000 */
[----:B------:R-:W1:Y:S01]  /*18f0*/  LDS.128 R24, [R2+0x2d0] ;  /* 0x0002d00002187984 */ /* 0x000e620000000c00 */
[----:B--2---:R-:W-:Y:S02]  /*1900*/  FADD.FTZ R29, R29, R12 ;  /* 0x0000000c1d1d7221 */ /* 0x004fe40000010000 */
[----:B------:R-:W-:Y:S02]  /*1910*/  FADD.FTZ R12, R16, R13 ;  /* 0x0000000d100c7221 */ /* 0x000fe40000010000 */
[----:B------:R-:W-:Y:S02]  /*1920*/  FADD.FTZ R13, R17, R14 ;  /* 0x0000000e110d7221 */ /* 0x000fe40000010000 */
[----:B------:R-:W2:Y:S01]  /*1930*/  LDS.128 R16, [R2+0x320] ;  /* 0x0003200002107984 */ /* 0x000ea20000000c00 */
[----:B------:R-:W-:-:S02]  /*1940*/  FADD.FTZ R28, R28, R15 ;  /* 0x0000000f1c1c7221 */ /* 0x000fc40000010000 */
[----:B0-----:R-:W-:Y:S02]  /*1950*/  FADD.FTZ R29, R29, R20 ;  /* 0x000000141d1d7221 */ /* 0x001fe40000010000 */
[----:B------:R-:W-:Y:S02]  /*1960*/  FADD.FTZ R20, R12, R21 ;  /* 0x000000150c147221 */ /* 0x000fe40000010000 */
[----:B------:R-:W-:Y:S02]  /*1970*/  FADD.FTZ R21, R13, R22 ;  /* 0x000000160d157221 */ /* 0x000fe40000010000 */
[----:B------:R-:W0:Y:S01]  /*1980*/  LDS.128 R12, [R2+0x370] ;  /* 0x00037000020c7984 */ /* 0x000e220000000c00 */
[----:B------:R-:W-:Y:S02]  /*1990*/  FADD.FTZ R28, R28, R23 ;  /* 0x000000171c1c7221 */ /* 0x000fe40000010000 */
[----:B-1----:R-:W-:Y:S02]  /*19a0*/  FADD.FTZ R29, R29, R24 ;  /* 0x000000181d1d7221 */ /* 0x002fe40000010000 */
[----:B------:R-:W-:-:S02]  /*19b0*/  FADD.FTZ R20, R20, R25 ;  /* 0x0000001914147221 */ /* 0x000fc40000010000 */
[----:B------:R-:W-:Y:S02]  /*19c0*/  FADD.FTZ R21, R21, R26 ;  /* 0x0000001a15157221 */ /* 0x000fe40000010000 */
        /* <DEDUP_REMOVED lines=81> */
[----:B0-----:R-:W-:-:S02]  /*1ee0*/  FADD.FTZ R29, R29, R20 ;  /* 0x000000141d1d7221 */ /* 0x001fc40000010000 */
[----:B------:R-:W-:Y:S02]  /*1ef0*/  FADD.FTZ R20, R12, R21 ;  /* 0x000000150c147221 */ /* 0x000fe40000010000 */
        /* <DEDUP_REMOVED lines=8> */
[----:B--2---:R-:W-:Y:S02]  /*1f80*/  FADD.FTZ R25, R23, R16 ;  /* 0x0000001017197221 */ /* 0x004fe40000010000 */
[----:B------:R-:W-:Y:S02]  /*1f90*/  FADD.FTZ R24, R20, R17 ;  /* 0x0000001114187221 */ /* 0x000fe40000010000 */
[----:B------:R-:W1:Y:S01]  /*1fa0*/  LDS.128 R20, [R2+0x960] ;  /* 0x0009600002147984 */ /* 0x000e620000000c00 */
[----:B------:R-:W-:Y:S02]  /*1fb0*/  FADD.FTZ R27, R29, R18 ;  /* 0x000000121d1b7221 */ /* 0x000fe40000010000 */
[----:B------:R-:W-:-:S02]  /*1fc0*/  FADD.FTZ R28, R28, R19 ;  /* 0x000000131c1c7221 */ /* 0x000fc40000010000 */
[----:B------:R-:W2:Y:S01]  /*1fd0*/  LDS.128 R16, [R2+0x9b0] ;  /* 0x0009b00002107984 */ /* 0x000ea20000000c00 */
[----:B0-----:R-:W-:Y:S02]  /*1fe0*/  FADD.FTZ R29, R25, R12 ;  /* 0x0000000c191d7221 */ /* 0x001fe40000010000 */
[----:B------:R-:W-:Y:S02]  /*1ff0*/  FADD.FTZ R12, R24, R13 ;  /* 0x0000000d180c7221 */ /* 0x000fe40000010000 */
[----:B------:R-:W-:Y:S02]  /*2000*/  FADD.FTZ R13, R27, R14 ;  /* 0x0000000e1b0d7221 */ /* 0x000fe40000010000 */
[----:B------:R-:W0:Y:S01]  /*2010*/  LDS.128 R24, [R2+0xa00] ;  /* 0x000a000002187984 */ /* 0x000e220000000c00 */
[----:B------:R-:W-:Y:S02]  /*2020*/  FADD.FTZ R28, R28, R15 ;  /* 0x0000000f1c1c7221 */ /* 0x000fe40000010000 */
[----:B-1----:R-:W-:-:S02]  /*2030*/  FADD.FTZ R15, R29, R20 ;  /* 0x000000141d0f7221 */ /* 0x002fc40000010000 */
[----:B------:R-:W-:Y:S02]  /*2040*/  FADD.FTZ R12, R12, R21 ;  /* 0x000000150c0c7221 */ /* 0x000fe40000010000 */
[----:B------:R-:W-:Y:S02]  /*2050*/  FADD.FTZ R29, R13, R22 ;  /* 0x000000160d1d7221 */ /* 0x000fe40000010000 */
[----:B------:R-:W-:Y:S02]  /*2060*/  FADD.FTZ R28, R28, R23 ;  /* 0x000000171c1c7221 */ /* 0x000fe40000010000 */
[----:B--2---:R-:W-:Y:S02]  /*2070*/  FADD.FTZ R21, R15, R16 ;  /* 0x000000100f157221 */ /* 0x004fe40000010000 */
[----:B------:R-:W-:Y:S02]  /*2080*/  FADD.FTZ R20, R12, R17 ;  /* 0x000000110c147221 */ /* 0x000fe40000010000 */
[----:B------:R-:W1:Y:S01]  /*2090*/  LDS.128 R12, [R2+0xa50] ;  /* 0x000a5000020c7984 */ /* 0x000e620000000c00 */
[----:B------:R-:W-:-:S02]  /*20a0*/  FADD.FTZ R23, R29, R18 ;  /* 0x000000121d177221 */ /* 0x000fc40000010000 */
[----:B------:R-:W-:Y:S02]  /*20b0*/  FADD.FTZ R28, R28, R19 ;  /* 0x000000131c1c7221 */ /* 0x000fe40000010000 */
[----:B------:R-:W2:Y:S01]  /*20c0*/  LDS.128 R16, [R2+0xaa0] ;  /* 0x000aa00002107984 */ /* 0x000ea20000000c00 */
[----:B0-----:R-:W-:Y:S02]  /*20d0*/  FADD.FTZ R29, R21, R24 ;  /* 0x00000018151d7221 */ /* 0x001fe40000010000 */
[----:B------:R-:W-:Y:S02]  /*20e0*/  FADD.FTZ R24, R20, R25 ;  /* 0x0000001914187221 */ /* 0x000fe40000010000 */
[----:B------:R-:W-:Y:S02]  /*20f0*/  FADD.FTZ R25, R23, R26 ;  /* 0x0000001a17197221 */ /* 0x000fe40000010000 */
[----:B------:R-:W0:Y:S01]  /*2100*/  LDS.128 R20, [R2+0xaf0] ;  /* 0x000af00002147984 */ /* 0x000e220000000c00 */
[----:B------:R-:W-:-:S02]  /*2110*/  FADD.FTZ R28, R28, R27 ;  /* 0x0000001b1c1c7221 */ /* 0x000fc40000010000 */
[----:B-1----:R-:W-:Y:S02]  /*2120*/  FADD.FTZ R29, R29, R12 ;  /* 0x0000000c1d1d7221 */ /* 0x002fe40000010000 */
[----:B------:R-:W-:Y:S02]  /*2130*/  FADD.FTZ R24, R24, R13 ;  /* 0x0000000d18187221 */ /* 0x000fe40000010000 */
[----:B------:R-:W-:Y:S02]  /*2140*/  FADD.FTZ R25, R25, R14 ;  /* 0x0000000e19197221 */ /* 0x000fe40000010000 */
[----:B------:R-:W-:Y:S02]  /*2150*/  FADD.FTZ R28, R28, R15 ;  /* 0x0000000f1c1c7221 */ /* 0x000fe40000010000 */
[----:B------:R-:W1:Y:S01]  /*2160*/  LDS.128 R12, [R2+0xb40] ;  /* 0x000b4000020c7984 */ /* 0x000e620000000c00 */
[----:B--2---:R-:W-:Y:S02]  /*2170*/  FADD.FTZ R29, R29, R16 ;  /* 0x000000101d1d7221 */ /* 0x004fe40000010000 */
[----:B------:R-:W-:-:S02]  /*2180*/  FADD.FTZ R24, R24, R17 ;  /* 0x0000001118187221 */ /* 0x000fc40000010000 */
[----:B------:R-:W-:Y:S02]  /*2190*/  FADD.FTZ R25, R25, R18 ;  /* 0x0000001219197221 */ /* 0x000fe40000010000 */
        /* <DEDUP_REMOVED lines=11> */
[----:B--2---:R-:W-:Y:S02]  /*2250*/  FADD.FTZ R21, R21, R18 ;  /* 0x0000001215157221 */ /* 0x004fe40000010000 */
[----:B------:R-:W-:-:S02]  /*2260*/  FADD.FTZ R29, R29, R16 ;  /* 0x000000101d1d7221 */ /* 0x000fc40000010000 */
[----:B------:R-:W-:Y:S02]  /*2270*/  FADD.FTZ R20, R20, R17 ;  /* 0x0000001114147221 */ /* 0x000fe40000010000 */
[----:B------:R-:W-:Y:S02]  /*2280*/  FADD.FTZ R28, R28, R19 ;  /* 0x000000131c1c7221 */ /* 0x000fe40000010000 */
[----:B0-----:R-:W-:Y:S01]  /*2290*/  FADD.FTZ R14, R21, R26 ;  /* 0x0000001a150e7221 */ /* 0x001fe20000010000 */
[----:B------:R-:W-:Y:S01]  /*22a0*/  IADD3 R26, R2, 0xb40, RZ ;  /* 0x00000b40021a7810 */ /* 0x000fe20007ffe0ff */
[----:B------:R-:W-:Y:S02]  /*22b0*/  FADD.FTZ R12, R29, R24 ;  /* 0x000000181d0c7221 */ /* 0x000fe40000010000 */
[----:B------:R-:W-:Y:S02]  /*22c0*/  FADD.FTZ R13, R20, R25 ;  /* 0x00000019140d7221 */ /* 0x000fe40000010000 */
[----:B------:R-:W-:Y:S01]  /*22d0*/  FADD.FTZ R15, R28, R27 ;  /* 0x0000001b1c0f7221 */ /* 0x000fe20000010000 */
[----:B------:R-:W-:Y:S05]  /*22e0*/  @P4 BRA `(.L_x_72) ;  /* 0xfffff2e000004947 */ /* 0x000fea000383ffff */
.L_x_71:
[----:B------:R-:W-:Y:S05]  /*22f0*/  BSYNC B0 ;  /* 0x0000000000007941 */ /* 0x000fea0003800000 */
.L_x_70:
[----:B------:R-:W-:Y:S01]  /*2300*/  BSSY B0, `(.L_x_73) ;  /* 0x0000013000007945 */ /* 0x000fe20003800000 */
[----:B------:R-:W-:Y:S01]  /*2310*/  HFMA2.MMA R24, -RZ, RZ, 0, 2.384185791015625e-07 ;  /* 0x00000004ff187435 */ /* 0x000fe200000001ff */
[----:B------:R-:W-:Y:S05]  /*2320*/  @P0 BRA `(.L_x_74) ;  /* 0x0000010000000947 */ /* 0x000fea0003800000 */
[----:B------:R-:W-:Y:S01]  /*2330*/  IMAD R17, R41, 0x5, R0 ;  /* 0x0000000529117824 */ /* 0x000fe200078e0200 */
[----:B------:R-:W-:-:S02]  /*2340*/  MOV R19, UR11 ;  /* 0x0000000b00137c02 */ /* 0x000fc40008000f00 */
[----:B------:R-:W-:Y:S01]  /*2350*/  MOV R21, c[0x0][0x1d8] ;  /* 0x0000760000157a02 */ /* 0x000fe20000000f00 */
[----:B------:R-:W-:Y:S01]  /*2360*/  IMAD.WIDE R16, R17, R24, c[0x0][0x1b8] ;  /* 0x00006e0011107625 */ /* 0x000fe200078e0218 */
[----:B------:R-:W-:Y:S02]  /*2370*/  MOV R23, UR10 ;  /* 0x0000000a00177c02 */ /* 0x000fe40008000f00 */
[----:B------:R-:W-:Y:S02]  /*2380*/  MOV R2, c[0x0][0x1dc] ;  /* 0x0000770000027a02 */ /* 0x000fe40000000f00 */
[-C--:B------:R-:W-:Y:S01]  /*2390*/  LEA R18, P0, R19, R16.reuse, 0x2 ;  /* 0x0000001013127211 */ /* 0x080fe200078010ff */
[----:B------:R1:W-:Y:S01]  /*23a0*/  RED.E.ADD.F32.FTZ.RN.STRONG.GPU [R16.64], R12 ;  /* 0x0000000c1000798e */ /* 0x0003e2000c10e78e */
[-C--:B------:R-:W-:Y:S02]  /*23b0*/  LEA R20, P4, R21, R16.reuse, 0x2 ;  /* 0x0000001015147211 */ /* 0x080fe400078810ff */
[----:B------:R-:W-:-:S02]  /*23c0*/  LEA R22, P5, R23, R16, 0x2 ;  /* 0x0000001017167211 */ /* 0x000fc400078a10ff */
[----:B------:R-:W-:Y:S02]  /*23d0*/  IADD3.X R19, R17, UR9, RZ, P0, !PT ;  /* 0x0000000911137c10 */ /* 0x000fe400087fe4ff */
[----:B------:R-:W-:Y:S02]  /*23e0*/  LEA.HI.X R21, R21, R17, R2, 0x2, P4 ;  /* 0x0000001115157211 */ /* 0x000fe400020f1402 */
[----:B------:R-:W-:Y:S01]  /*23f0*/  IADD3.X R23, R17, UR8, RZ, P5, !PT ;  /* 0x0000000811177c10 */ /* 0x000fe2000affe4ff */
[----:B------:R1:W-:Y:S04]  /*2400*/  RED.E.ADD.F32.FTZ.RN.STRONG.GPU [R18.64], R13 ;  /* 0x0000000d1200798e */ /* 0x0003e8000c10e78e */
[----:B------:R1:W-:Y:S04]  /*2410*/  RED.E.ADD.F32.FTZ.RN.STRONG.GPU [R20.64], R14 ;  /* 0x0000000e1400798e */ /* 0x0003e8000c10e78e */
[----:B------:R1:W-:Y:S02]  /*2420*/  RED.E.ADD.F32.FTZ.RN.STRONG.GPU [R22.64], R15 ;  /* 0x0000000f1600798e */ /* 0x0003e4000c10e78e */
.L_x_74:
[----:B------:R-:W-:Y:S05]  /*2430*/  BSYNC B0 ;  /* 0x0000000000007941 */ /* 0x000fea0003800000 */
.L_x_73:
[----:B------:R-:W-:-:S06]  /*2440*/  UISETP.GE.U32.AND UP0, UPT, UR5, 0x2, UPT ;  /* 0x000000020500788c */ /* 0x000fcc000bf06070 */
[----:B------:R-:W-:-:S13]  /*2450*/  PLOP3.LUT P0, PT, PT, PT, UP0, 0x80, 0x0 ;  /* 0x000000000000781c */ /* 0x000fda0003f0f008 */
[----:B------:R-:W-:Y:S05]  /*2460*/  @!P0 BRA `(.L_x_75) ;  /* 0x0000124000008947 */ /* 0x000fea0003800000 */
[----:B------:R-:W2:Y:S01]  /*2470*/  S2R R2, SR_CTAID.Y ;  /* 0x0000000000027919 */ /* 0x000ea20000002600 */
[----:B01----:R-:W-:-:S05]  /*2480*/  LOP3.LUT R12, R38, 0x1, RZ, 0xc0, !PT ;  /* 0x00000001260c7812 */ /* 0x003fca00078ec0ff */
[----:B------:R-:W-:-:S04]  /*2490*/  IMAD R13, R12, c[0x0][0x10], RZ ;  /* 0x000004000c0d7a24 */ /* 0x000fc800078e02ff */
[----:B------:R-:W-:-:S05]  /*24a0*/  IMAD R12, R13, c[0x0][0xc], RZ ;  /* 0x000003000d0c7a24 */ /* 0x000fca00078e02ff */
[----:B------:R-:W-:-:S05]  /*24b0*/  SHF.L.U32 R15, R12, 0x1, RZ ;  /* 0x000000010c0f7819 */ /* 0x000fca00000006ff */
[----:B------:R-:W-:Y:S01]  /*24c0*/  IMAD.WIDE R14, R15, R24, c[0x0][0x1b0] ;  /* 0x00006c000f0e7625 */ /* 0x000fe200078e0218 */
[----:B--2---:R-:W-:-:S05]  /*24d0*/  IADD3 R13, R13, R2, RZ ;  /* 0x000000020d0d7210 */ /* 0x004fca0007ffe0ff */
[----:B------:R-:W-:Y:S01]  /*24e0*/  IMAD.WIDE.U32 R12, R13, R24, c[0x0][0x1a8] ;  /* 0x00006a000d0c7625 */ /* 0x000fe200078e0018 */
[----:B------:R-:W-:Y:S05]  /*24f0*/  @P3 BRA `(.L_x_76) ;  /* 0x0000017000003947 */ /* 0x000fea0003800000 */
[----:B------:R-:W-:Y:S01]  /*2500*/  IMAD R17, R40, c[0x0][0x10], R2 ;  /* 0x0000040028117a24 */ /* 0x000fe200078e0202 */
[----:B------:R-:W0:Y:S03]  /*2510*/  S2R R18, SR_LANEID ;  /* 0x0000000000127919 */ /* 0x000e260000000000 */
[----:B------:R-:W-:-:S05]  /*2520*/  IMAD.WIDE.U32 R16, R17, 0x8, R14 ;  /* 0x0000000811107825 */ /* 0x000fca00078e000e */
[----:B------:R1:W-:Y:S01]  /*2530*/  STG.E.64 [R16.64], R10 ;  /* 0x0000000a10007986 */ /* 0x0003e2000c101b0e */
[----:B------:R-:W-:Y:S06]  /*2540*/  MEMBAR.ALL.GPU ;  /* 0x0000000000007992 */ /* 0x000fec000000a000 */
[----:B------:R-:W-:Y:S01]  /*2550*/  VOTEU.ANY UR4, UPT, PT ;  /* 0x0000000000047886 */ /* 0x000fe200038e0100 */
[----:B------:R-:W-:Y:S01]  /*2560*/  LOP3.LUT P0, RZ, R38, 0x2, RZ, 0xc0, !PT ;  /* 0x0000000226ff7812 */ /* 0x000fe2000780c0ff */
[----:B------:R-:W-:Y:S01]  /*2570*/  UFLO.U32 UR13, UR4 ;  /* 0x00000004000d72bd */ /* 0x000fe200080e0000 */
[----:B-1----:R-:W-:Y:S01]  /*2580*/  MOV R16, 0x1 ;  /* 0x0000000100107802 */ /* 0x002fe20000000f00 */
[----:B------:R-:W-:Y:S01]  /*2590*/  UPOPC UR4, UR4 ;  /* 0x00000004000472bf */ /* 0x000fe20008000000 */
[----:B------:R-:W-:Y:S01]  /*25a0*/  SEL R19, RZ, c[0x0][0xc], P0 ;  /* 0x00000300ff137a07 */ /* 0x000fe20000000000 */
[----:B------:R-:W-:-:S00]  /*25b0*/  ERRBAR ;  /* 0x00000000000079ab */ /* 0x000fc00000000000 */
[----:B------:R-:W-:Y:S02]  /*25c0*/  SEL R16, R16, 0xffffffff, !P0 ;  /* 0xffffffff10107807 */ /* 0x000fe40004000000 */
[----:B0-----:R-:W-:-:S02]  /*25d0*/  ISETP.EQ.U32.AND P4, PT, R18, UR13, PT ;  /* 0x0000000d12007c0c */ /* 0x001fc4000bf82070 */
[----:B------:R-:W-:Y:S01]  /*25e0*/  ISETP.NE.AND P0, PT, R19, -0x1, PT ;  /* 0xffffffff1300780c */ /* 0x000fe20003f05270 */
[----:B------:R-:W-:-:S10]  /*25f0*/  IMAD R17, R16, UR4, RZ ;  /* 0x0000000410117c24 */ /* 0x000fd4000f8e02ff */
[----:B------:R0:W-:Y:S02]  /*2600*/  @P4 RED.E.ADD.S32.STRONG.GPU [R12.64], R17 ;  /* 0x000000110c00498e */ /* 0x0001e4000c10e38e */
[----:B------:R-:W-:Y:S05]  /*2610*/  @!P0 BRA `(.L_x_76) ;  /* 0x0000005000008947 */ /* 0x000fea0003800000 */
.L_x_77:
[----:B------:R-:W2:Y:S01]  /*2620*/  LDG.E.STRONG.GPU R16, [R12.64] ;  /* 0x0000000e0c107981 */ /* 0x000ea2000c1ef900 */
[----:B------:R-:W-:Y:S01]  /*2630*/  YIELD ;  /* 0x0000000000007946 */ /* 0x000fe20003800000 */
[----:B--2---:R-:W-:Y:S01]  /*2640*/  ISETP.NE.AND P0, PT, R16, R19, PT ;  /* 0x000000131000720c */ /* 0x004fe20003f05270 */
[----:B------:R-:W-:-:S12]  /*2650*/  CCTL.IVALL ;  /* 0x00000000ff00798f */ /* 0x000fd80002000000 */
[----:B------:R-:W-:Y:S05]  /*2660*/  @P0 BRA `(.L_x_77) ;  /* 0xffffffb000000947 */ /* 0x000fea000383ffff */
.L_x_76:
[----:B------:R-:W-:Y:S01]  /*2670*/  ISETP.NE.AND P0, PT, RZ, c[0x0][0xc], PT ;  /* 0x00000300ff007a0c */ /* 0x000fe20003f05270 */
[----:B------:R-:W-:Y:S01]  /*2680*/  WARPSYNC 0xffffffff ;  /* 0xffffffff00007948 */ /* 0x000fe20003800000 */
[----:B------:R-:W-:Y:S11]  /*2690*/  BAR.SYNC.DEFER_BLOCKING 0x0 ;  /* 0x0000000000007b1d */ /* 0x000ff60000010000 */
[----:B------:R-:W-:Y:S05]  /*26a0*/  @!P0 BRA `(.L_x_75) ;  /* 0x0000100000008947 */ /* 0x000fea0003800000 */
[----:B------:R-:W-:Y:S01]  /*26b0*/  UIADD3 UR4, UR5, -0x1, URZ ;  /* 0xffffffff05047890 */ /* 0x000fe2000fffe03f */
[----:B0-----:R-:W-:-:S03]  /*26c0*/  HFMA2.MMA R12, -RZ, RZ, 0, 0 ;  /* 0x00000000ff0c7435 */ /* 0x001fc600000001ff */
        /* <DEDUP_REMOVED lines=14> */
.L_x_81:
[----:B------:R-:W-:-:S13]  /*27b0*/  ISETP.EQ.OR P6, PT, R12, R40, P3 ;  /* 0x000000280c00720c */ /* 0x000fda0001fc2670 */
[----:B------:R-:W-:-:S04]  /*27c0*/  @!P6 IMAD R17, R12, c[0x0][0x10], R2 ;  /* 0x000004000c11ea24 */ /* 0x000fc800078e0202 */
[----:B------:R-:W-:-:S06]  /*27d0*/  @!P6 IMAD.WIDE.U32 R16, R17, 0x8, R14 ;  /* 0x000000081110e825 */ /* 0x000fcc00078e000e */
[----:B------:R-:W2:Y:S01]  /*27e0*/  @!P6 LDG.E.64 R16, [R16.64] ;  /* 0x0000000e1010e981 */ /* 0x000ea2000c1e1b00 */
[C---:B------:R-:W-:Y:S02]  /*27f0*/  IADD3 R19, R12.reuse, 0x1, RZ ;  /* 0x000000010c137810 */ /* 0x040fe40007ffe0ff */
[C---:B------:R-:W-:Y:S02]  /*2800*/  IADD3 R13, R12.reuse, 0x2, RZ ;  /* 0x000000020c0d7810 */ /* 0x040fe40007ffe0ff */
[-C--:B------:R-:W-:Y:S02]  /*2810*/  ISETP.EQ.OR P4, PT, R19, R40.reuse, P3 ;  /* 0x000000281300720c */ /* 0x080fe40001f82670 */
[----:B------:R-:W-:Y:S02]  /*2820*/  ISETP.EQ.OR P5, PT, R13, R40, P3 ;  /* 0x000000280d00720c */ /* 0x000fe40001fa2670 */
[----:B------:R-:W-:-:S09]  /*2830*/  IADD3 R21, R12, 0x3, RZ ;  /* 0x000000030c157810 */ /* 0x000fd20007ffe0ff */
[--C-:B------:R-:W-:Y:S02]  /*2840*/  @!P4 IMAD R19, R19, c[0x0][0x10], R2.reuse ;  /* 0x000004001313ca24 */ /* 0x100fe400078e0202 */
[----:B------:R-:W-:Y:S02]  /*2850*/  @!P5 IMAD R13, R13, c[0x0][0x10], R2 ;  /* 0x000004000d0dda24 */ /* 0x000fe400078e0202 */
[----:B------:R-:W-:-:S06]  /*2860*/  @!P4 IMAD.WIDE.U32 R18, R19, 0x8, R14 ;  /* 0x000000081312c825 */ /* 0x000fcc00078e000e */
[----:B------:R-:W3:Y:S01]  /*2870*/  @!P4 LDG.E.64 R18, [R18.64] ;  /* 0x0000000e1212c981 */ /* 0x000ee2000c1e1b00 */
[----:B--2---:R-:W-:Y:S02]  /*2880*/  @!P6 FADD.FTZ R10, R10, R16 ;  /* 0x000000100a0ae221 */ /* 0x004fe40000010000 */
[----:B------:R-:W-:Y:S01]  /*2890*/  @!P6 FADD.FTZ R11, R11, R17 ;  /* 0x000000110b0be221 */ /* 0x000fe20000010000 */
[----:B------:R-:W-:Y:S01]  /*28a0*/  ISETP.EQ.OR P6, PT, R21, R40, P3 ;  /* 0x000000281500720c */ /* 0x000fe20001fc2670 */
[----:B------:R-:W-:-:S06]  /*28b0*/  @!P5 IMAD.WIDE.U32 R16, R13, 0x8, R14 ;  /* 0x000000080d10d825 */ /* 0x000fcc00078e000e */
[----:B------:R-:W2:Y:S06]  /*28c0*/  @!P5 LDG.E.64 R16, [R16.64] ;  /* 0x0000000e1010d981 */ /* 0x000eac000c1e1b00 */
[----:B------:R-:W-:-:S04]  /*28d0*/  @!P6 IMAD R21, R21, c[0x0][0x10], R2 ;  /* 0x000004001515ea24 */ /* 0x000fc800078e0202 */
[----:B------:R-:W-:-:S06]  /*28e0*/  @!P6 IMAD.WIDE.U32 R20, R21, 0x8, R14 ;  /* 0x000000081514e825 */ /* 0x000fcc00078e000e */
[----:B------:R-:W4:Y:S01]  /*28f0*/  @!P6 LDG.E.64 R20, [R20.64] ;  /* 0x0000000e1414e981 */ /* 0x000f22000c1e1b00 */
[----:B------:R-:W-:Y:S01]  /*2900*/  IADD3 R13, R12, 0x4, RZ ;  /* 0x000000040c0d7810 */ /* 0x000fe20007ffe0ff */
[----:B---3--:R-:W-:Y:S02]  /*2910*/  @!P4 FADD.FTZ R10, R10, R18 ;  /* 0x000000120a0ac221 */ /* 0x008fe40000010000 */
[----:B------:R-:W-:Y:S01]  /*2920*/  @!P4 FADD.FTZ R11, R11, R19 ;  /* 0x000000130b0bc221 */ /* 0x000fe20000010000 */
[----:B------:R-:W-:Y:S02]  /*2930*/  ISETP.EQ.OR P4, PT, R13, R40, P3 ;  /* 0x000000280d00720c */ /* 0x000fe40001f82670 */
[C---:B------:R-:W-:Y:S02]  /*2940*/  IADD3 R23, R12.reuse, 0x5, RZ ;  /* 0x000000050c177810 */ /* 0x040fe40007ffe0ff */
[----:B------:R-:W-:-:S09]  /*2950*/  IADD3 R25, R12, 0x6, RZ ;  /* 0x000000060c197810 */ /* 0x000fd20007ffe0ff */
[----:B------:R-:W-:-:S04]  /*2960*/  @!P4 IMAD R19, R13, c[0x0][0x10], R2 ;  /* 0x000004000d13ca24 */ /* 0x000fc800078e0202 */
[----:B------:R-:W-:-:S06]  /*2970*/  @!P4 IMAD.WIDE.U32 R18, R19, 0x8, R14 ;  /* 0x000000081312c825 */ /* 0x000fcc00078e000e */
[----:B------:R-:W3:Y:S01]  /*2980*/  @!P4 LDG.E.64 R18, [R18.64] ;  /* 0x0000000e1212c981 */ /* 0x000ee2000c1e1b00 */
[----:B--2---:R-:W-:Y:S02]  /*2990*/  @!P5 FADD.FTZ R10, R10, R16 ;  /* 0x000000100a0ad221 */ /* 0x004fe40000010000 */
[----:B------:R-:W-:Y:S01]  /*29a0*/  @!P5 FADD.FTZ R11, R11, R17 ;  /* 0x000000110b0bd221 */ /* 0x000fe20000010000 */
[-C--:B------:R-:W-:Y:S01]  /*29b0*/  ISETP.EQ.OR P5, PT, R23, R40.reuse, P3 ;  /* 0x000000281700720c */ /* 0x080fe20001fa2670 */
[----:B----4-:R-:W-:Y:S02]  /*29c0*/  @!P6 FADD.FTZ R10, R10, R20 ;  /* 0x000000140a0ae221 */ /* 0x010fe40000010000 */
[----:B------:R-:W-:Y:S01]  /*29d0*/  @!P6 FADD.FTZ R11, R11, R21 ;  /* 0x000000150b0be221 */ /* 0x000fe20000010000 */
[----:B------:R-:W-:-:S09]  /*29e0*/  ISETP.EQ.OR P6, PT, R25, R40, P3 ;  /* 0x000000281900720c */ /* 0x000fd20001fc2670 */
[----:B------:R-:W-:-:S04]  /*29f0*/  @!P5 IMAD R17, R23, c[0x0][0x10], R2 ;  /* 0x000004001711da24 */ /* 0x000fc800078e0202 */
[----:B------:R-:W-:-:S06]  /*2a00*/  @!P5 IMAD.WIDE.U32 R16, R17, 0x8, R14 ;  /* 0x000000081110d825 */ /* 0x000fcc00078e000e */
[----:B------:R-:W2:Y:S01]  /*2a10*/  @!P5 LDG.E.64 R16, [R16.64] ;  /* 0x0000000e1010d981 */ /* 0x000ea2000c1e1b00 */
        /* <DEDUP_REMOVED lines=50> */
[----:B------:R-:W-:Y:S01]  /*2d40*/  IADD3 R19, R12, 0xf, RZ ;  /* 0x0000000f0c137810 */ /* 0x000fe20007ffe0ff */
[----:B--2---:R-:W-:-:S02]  /*2d50*/  @!P5 FADD.FTZ R10, R10, R16 ;  /* 0x000000100a0ad221 */ /* 0x004fc40000010000 */
[----:B------:R-:W-:Y:S01]  /*2d60*/  @!P5 FADD.FTZ R11, R11, R17 ;  /* 0x000000110b0bd221 */ /* 0x000fe20000010000 */
[----:B------:R-:W-:-:S05]  /*2d70*/  ISETP.EQ.OR P5, PT, R23, R40, P3 ;  /* 0x000000281700720c */ /* 0x000fca0001fa2670 */
[----:B------:R-:W-:-:S04]  /*2d80*/  @!P4 IMAD R17, R13, c[0x0][0x10], R2 ;  /* 0x000004000d11ca24 */ /* 0x000fc800078e0202 */
[----:B------:R-:W-:-:S04]  /*2d90*/  @!P4 IMAD.WIDE.U32 R16, R17, 0x8, R14 ;  /* 0x000000081110c825 */ /* 0x000fc800078e000e */
[----:B----4-:R-:W-:Y:S02]  /*2da0*/  @!P6 FADD.FTZ R10, R10, R20 ;  /* 0x000000140a0ae221 */ /* 0x010fe40000010000 */
[----:B------:R-:W-:Y:S01]  /*2db0*/  @!P6 FADD.FTZ R11, R11, R21 ;  /* 0x000000150b0be221 */ /* 0x000fe20000010000 */
[----:B------:R-:W-:Y:S01]  /*2dc0*/  ISETP.EQ.OR P6, PT, R19, R40, P3 ;  /* 0x000000281300720c */ /* 0x000fe20001fc2670 */
[----:B------:R-:W2:Y:S01]  /*2dd0*/  @!P4 LDG.E.64 R16, [R16.64] ;  /* 0x0000000e1010c981 */ /* 0x000ea2000c1e1b00 */
[----:B------:R-:W-:-:S04]  /*2de0*/  @!P5 IMAD R21, R23, c[0x0][0x10], R2 ;  /* 0x000004001715da24 */ /* 0x000fc800078e0202 */
[----:B------:R-:W-:-:S06]  /*2df0*/  @!P5 IMAD.WIDE.U32 R20, R21, 0x8, R14 ;  /* 0x000000081514d825 */ /* 0x000fcc00078e000e */
[----:B------:R-:W3:Y:S01]  /*2e00*/  @!P5 LDG.E.64 R20, [R20.64] ;  /* 0x0000000e1414d981 */ /* 0x000ee2000c1e1b00 */
[----:B------:R-:W-:-:S04]  /*2e10*/  @!P6 IMAD R19, R19, c[0x0][0x10], R2 ;  /* 0x000004001313ea24 */ /* 0x000fc800078e0202 */
[----:B------:R-:W-:-:S06]  /*2e20*/  @!P6 IMAD.WIDE.U32 R18, R19, 0x8, R14 ;  /* 0x000000081312e825 */ /* 0x000fcc00078e000e */
[----:B------:R-:W4:Y:S01]  /*2e30*/  @!P6 LDG.E.64 R18, [R18.64] ;  /* 0x0000000e1212e981 */ /* 0x000f22000c1e1b00 */
        /* <DEDUP_REMOVED lines=9> */
[----:B------:R-:W-:-:S06]  /*2ed0*/  @!P6 FADD.FTZ R11, R11, R19 ;  /* 0x000000130b0be221 */ /* 0x000fcc0000010000 */
[----:B------:R-:W-:Y:S05]  /*2ee0*/  @P4 BRA `(.L_x_81) ;  /* 0xfffff8c000004947 */ /* 0x000fea000383ffff */
.L_x_80:
[----:B------:R-:W-:-:S06]  /*2ef0*/  UISETP.GT.AND UP0, UPT, UR4, 0x4, UPT ;  /* 0x000000040400788c */ /* 0x000fcc000bf04270 */
[----:B------:R-:W-:-:S13]  /*2f00*/  PLOP3.LUT P4, PT, PT, PT, UP0, 0x80, 0x0 ;  /* 0x000000000000781c */ /* 0x000fda0003f8f008 */
[----:B------:R-:W-:Y:S05]  /*2f10*/  @!P4 BRA `(.L_x_82) ;  /* 0x000003b00000c947 */ /* 0x000fea0003800000 */
[C---:B------:R-:W-:Y:S02]  /*2f20*/  IADD3 R19, R12.reuse, 0x1, RZ ;  /* 0x000000010c137810 */ /* 0x040fe40007ffe0ff */
        /* <DEDUP_REMOVED lines=18> */
[----:B------:R-:W-:-:S04]  /*3050*/  IADD3 R24, R12, 0x4, RZ ;  /* 0x000000040c187810 */ /* 0x000fc80007ffe0ff */
[C---:B------:R-:W-:Y:S02]  /*3060*/  IADD3 R13, R24.reuse, 0x1, RZ ;  /* 0x00000001180d7810 */ /* 0x040fe40007ffe0ff */
[----:B------:R-:W-:Y:S01]  /*3070*/  IADD3 R25, R24, 0x2, RZ ;  /* 0x0000000218197810 */ /* 0x000fe20007ffe0ff */
[----:B--2---:R-:W-:Y:S02]  /*3080*/  @!P0 FADD.FTZ R10, R10, R20 ;  /* 0x000000140a0a8221 */ /* 0x004fe40000010000 */
[----:B------:R-:W-:Y:S01]  /*3090*/  @!P0 FADD.FTZ R11, R11, R21 ;  /* 0x000000150b0b8221 */ /* 0x000fe20000010000 */
[-C--:B------:R-:W-:Y:S01]  /*30a0*/  ISETP.EQ.OR P0, PT, R24, R40.reuse, P3 ;  /* 0x000000281800720c */ /* 0x080fe20001f02670 */
[----:B---3--:R-:W-:Y:S01]  /*30b0*/  @!P5 FADD.FTZ R10, R10, R18 ;  /* 0x000000120a0ad221 */ /* 0x008fe20000010000 */
[----:B------:R-:W-:Y:S01]  /*30c0*/  IADD3 R21, R24, 0x3, RZ ;  /* 0x0000000318157810 */ /* 0x000fe20007ffe0ff */
[----:B------:R-:W-:Y:S01]  /*30d0*/  @!P5 FADD.FTZ R11, R11, R19 ;  /* 0x000000130b0bd221 */ /* 0x000fe20000010000 */
[----:B------:R-:W-:Y:S01]  /*30e0*/  ISETP.EQ.OR P5, PT, R13, R40, P3 ;  /* 0x000000280d00720c */ /* 0x000fe20001fa2670 */
[----:B----4-:R-:W-:-:S02]  /*30f0*/  @!P6 FADD.FTZ R10, R10, R16 ;  /* 0x000000100a0ae221 */ /* 0x010fc40000010000 */
[----:B------:R-:W-:Y:S01]  /*3100*/  @!P6 FADD.FTZ R11, R11, R17 ;  /* 0x000000110b0be221 */ /* 0x000fe20000010000 */
[-C--:B------:R-:W-:Y:S01]  /*3110*/  ISETP.EQ.OR P6, PT, R25, R40.reuse, P3 ;  /* 0x000000281900720c */ /* 0x080fe20001fc2670 */
[----:B-----5:R-:W-:Y:S02]  /*3120*/  @!P4 FADD.FTZ R10, R10, R22 ;  /* 0x000000160a0ac221 */ /* 0x020fe40000010000 */
[----:B------:R-:W-:Y:S01]  /*3130*/  @!P4 FADD.FTZ R11, R11, R23 ;  /* 0x000000170b0bc221 */ /* 0x000fe20000010000 */
[----:B------:R-:W-:Y:S01]  /*3140*/  ISETP.EQ.OR P4, PT, R21, R40, P3 ;  /* 0x000000281500720c */ /* 0x000fe20001f82670 */
[----:B------:R-:W-:-:S04]  /*3150*/  @!P0 IMAD R19, R24, c[0x0][0x10], R2 ;  /* 0x0000040018138a24 */ /* 0x000fc800078e0202 */
[----:B------:R-:W-:Y:S02]  /*3160*/  @!P5 IMAD R17, R13, c[0x0][0x10], R2 ;  /* 0x000004000d11da24 */ /* 0x000fe400078e0202 */
[----:B------:R-:W-:-:S04]  /*3170*/  @!P0 IMAD.WIDE.U32 R18, R19, 0x8, R14 ;  /* 0x0000000813128825 */ /* 0x000fc800078e000e */
[----:B------:R-:W-:Y:S02]  /*3180*/  @!P6 IMAD R13, R25, c[0x0][0x10], R2 ;  /* 0x00000400190dea24 */ /* 0x000fe400078e0202 */
[--C-:B------:R-:W-:Y:S01]  /*3190*/  @!P5 IMAD.WIDE.U32 R16, R17, 0x8, R14.reuse ;  /* 0x000000081110d825 */ /* 0x100fe200078e000e */
[----:B------:R-:W2:Y:S03]  /*31a0*/  @!P0 LDG.E.64 R18, [R18.64] ;  /* 0x0000000e12128981 */ /* 0x000ea6000c1e1b00 */
[----:B------:R-:W-:Y:S02]  /*31b0*/  @!P6 IMAD.WIDE.U32 R12, R13, 0x8, R14 ;  /* 0x000000080d0ce825 */ /* 0x000fe400078e000e */
[----:B------:R-:W3:Y:S02]  /*31c0*/  @!P5 LDG.E.64 R16, [R16.64] ;  /* 0x0000000e1010d981 */ /* 0x000ee4000c1e1b00 */
[----:B------:R-:W-:-:S02]  /*31d0*/  @!P4 IMAD R21, R21, c[0x0][0x10], R2 ;  /* 0x000004001515ca24 */ /* 0x000fc400078e0202 */
[----:B------:R-:W4:Y:S02]  /*31e0*/  @!P6 LDG.E.64 R12, [R12.64] ;  /* 0x0000000e0c0ce981 */ /* 0x000f24000c1e1b00 */
        /* <DEDUP_REMOVED lines=9> */
[----:B----4-:R-:W-:Y:S01]  /*3280*/  @!P6 FADD.FTZ R10, R10, R12 ;  /* 0x0000000c0a0ae221 */ /* 0x010fe20000010000 */
[----:B------:R-:W-:Y:S01]  /*3290*/  IADD3 R12, R24, 0x4, RZ ;  /* 0x00000004180c7810 */ /* 0x000fe20007ffe0ff */
[----:B------:R-:W-:-:S02]  /*32a0*/  @!P6 FADD.FTZ R11, R11, R13 ;  /* 0x0000000d0b0be221 */ /* 0x000fc40000010000 */
[----:B-----5:R-:W-:Y:S02]  /*32b0*/  @!P4 FADD.FTZ R10, R10, R20 ;  /* 0x000000140a0ac221 */ /* 0x020fe40000010000 */
[----:B------:R-:W-:Y:S02]  /*32c0*/  @!P4 FADD.FTZ R11, R11, R21 ;  /* 0x000000150b0bc221 */ /* 0x000fe40000010000 */
.L_x_82:
[----:B------:R-:W-:-:S13]  /*32d0*/  ISETP.NE.OR P0, PT, RZ, UR4, P0 ;  /* 0x00000004ff007c0c */ /* 0x000fda0008705670 */
[----:B------:R-:W-:Y:S05]  /*32e0*/  @!P0 BRA `(.L_x_78) ;  /* 0x000001f000008947 */ /* 0x000fea0003800000 */
.L_x_79:
[CC--:B------:R-:W-:Y:S02]  /*32f0*/  ISETP.EQ.OR P5, PT, R12.reuse, R40.reuse, P3 ;  /* 0x000000280c00720c */ /* 0x0c0fe40001fa2670 */
[C---:B------:R-:W-:Y:S02]  /*3300*/  IADD3 R19, R12.reuse, 0x1, RZ ;  /* 0x000000010c137810 */ /* 0x040fe40007ffe0ff */
        /* <DEDUP_REMOVED lines=19> */
[----:B--2---:R-:W-:-:S02]  /*3440*/  @!P5 FADD.FTZ R10, R10, R16 ;  /* 0x000000100a0ad221 */ /* 0x004fc40000010000 */
        /* <DEDUP_REMOVED lines=9> */
.L_x_78:
[----:B------:R-:W-:-:S04]  /*34e0*/  MOV R13, c[0x0][0xc] ;  /* 0x00000300000d7a02 */ /* 0x000fc80000000f00 */
[----:B------:R-:W-:-:S13]  /*34f0*/  LOP3.LUT P0, R13, R13, 0x3, RZ, 0xc0, !PT ;  /* 0x000000030d0d7812 */ /* 0x000fda000780c0ff */
[----:B------:R-:W-:Y:S05]  /*3500*/  @!P0 BRA `(.L_x_75) ;  /* 0x000001a000008947 */ /* 0x000fea0003800000 */
[----:B------:R-:W-:Y:S01]  /*3510*/  ISETP.EQ.OR P0, PT, R12, R40, P3 ;  /* 0x000000280c00720c */ /* 0x000fe20001f02670 */
[----:B------:R-:W-:Y:S01]  /*3520*/  BSSY B0, `(.L_x_83) ;  /* 0x0000008000007945 */ /* 0x000fe20003800000 */
[----:B------:R-:W-:-:S11]  /*3530*/  ISETP.NE.AND P4, PT, R13, 0x1, PT ;  /* 0x000000010d00780c */ /* 0x000fd60003f85270 */
[----:B------:R-:W-:Y:S05]  /*3540*/  @P0 BRA `(.L_x_84) ;  /* 0x0000005000000947 */ /* 0x000fea0003800000 */
[----:B------:R-:W-:-:S04]  /*3550*/  IMAD R17, R12, c[0x0][0x10], R2 ;  /* 0x000004000c117a24 */ /* 0x000fc800078e0202 */
[----:B------:R-:W-:-:S06]  /*3560*/  IMAD.WIDE.U32 R16, R17, 0x8, R14 ;  /* 0x0000000811107825 */ /* 0x000fcc00078e000e */
[----:B------:R-:W2:Y:S02]  /*3570*/  LDG.E.64 R16, [R16.64] ;  /* 0x0000000e10107981 */ /* 0x000ea4000c1e1b00 */
[----:B--2---:R-:W-:Y:S02]  /*3580*/  FADD.FTZ R10, R10, R16 ;  /* 0x000000100a0a7221 */ /* 0x004fe40000010000 */
[----:B------:R-:W-:Y:S02]  /*3590*/  FADD.FTZ R11, R11, R17 ;  /* 0x000000110b0b7221 */ /* 0x000fe40000010000 */
.L_x_84:
[----:B------:R-:W-:Y:S05]  /*35a0*/  BSYNC B0 ;  /* 0x0000000000007941 */ /* 0x000fea0003800000 */
.L_x_83:
[----:B------:R-:W-:Y:S05]  /*35b0*/  @!P4 BRA `(.L_x_75) ;  /* 0x000000f00000c947 */ /* 0x000fea0003800000 */
[C---:B------:R-:W-:Y:S02]  /*35c0*/  IADD3 R19, R12.reuse, 0x2, RZ ;  /* 0x000000020c137810 */ /* 0x040fe40007ffe0ff */
        /* <DEDUP_REMOVED lines=10> */
[----:B--2---:R-:W-:Y:S02]  /*3670*/  @!P4 FADD.FTZ R10, R10, R12 ;  /* 0x0000000c0a0ac221 */ /* 0x004fe40000010000 */
[----:B------:R-:W-:Y:S02]  /*3680*/  @!P4 FADD.FTZ R11, R11, R13 ;  /* 0x0000000d0b0bc221 */ /* 0x000fe40000010000 */
[----:B---3--:R-:W-:-:S02]  /*3690*/  @!P0 FADD.FTZ R10, R10, R14 ;  /* 0x0000000e0a0a8221 */ /* 0x008fc40000010000 */
[----:B------:R-:W-:-:S05]  /*36a0*/  @!P0 FADD.FTZ R11, R11, R15 ;  /* 0x0000000f0b0b8221 */ /* 0x000fca0000010000 */
.L_x_75:
[----:B------:R2:W-:Y:S04]  /*36b0*/  @!P3 STS.64 [0xc0], R10 ;  /* 0x0000c00aff00b388 */ /* 0x0005e80000000a00 */
[----:B------:R-:W-:Y:S01]  /*36c0*/  BAR.SYNC.DEFER_BLOCKING 0x0 ;  /* 0x0000000000007b1d */ /* 0x000fe20000010000 */
[----:B------:R-:W-:-:S04]  /*36d0*/  ISETP.GE.U32.AND P0, PT, R42, c[0x0][0x1e0], PT ;  /* 0x000078002a007a0c */ /* 0x000fc80003f06070 */
[----:B------:R-:W-:Y:S02]  /*36e0*/  ISETP.GE.AND.EX P0, PT, R43, c[0x0][0x1e4], PT, P0 ;  /* 0x000079002b007a0c */ /* 0x000fe40003f06300 */
[--C-:B0-2---:R-:W-:Y:S02]  /*36f0*/  PRMT R10, RZ, 0x5410, R34.reuse ;  /* 0x00005410ff0a7816 */ /* 0x105fe40000000022 */
[----:B------:R-:W-:Y:S02]  /*3700*/  PRMT R34, RZ, 0x7610, R34 ;  /* 0x00007610ff227816 */ /* 0x000fe40000000022 */
[----:B------:R-:W-:Y:S01]  /*3710*/  ISETP.GT.U32.OR P0, PT, R0, 0x27f, P0 ;  /* 0x0000027f0000780c */ /* 0x000fe20000704470 */
[----:B-1----:R-:W-:Y:S01]  /*3720*/  FADD.FTZ R14, R10, -UR17 ;  /* 0x800000110a0e7e21 */ /* 0x002fe20008010000 */
[----:B------:R-:W-:Y:S01]  /*3730*/  PRMT R11, RZ, 0x5410, R37 ;  /* 0x00005410ff0b7816 */ /* 0x000fe20000000025 */
[----:B------:R-:W-:Y:S01]  /*3740*/  FADD.FTZ R34, R34, -UR17 ;  /* 0x8000001122227e21 */ /* 0x000fe20008010000 */
[----:B------:R-:W-:Y:S01]  /*3750*/  PRMT R10, RZ, 0x5410, R35 ;  /* 0x00005410ff0a7816 */ /* 0x000fe20000000023 */
[----:B------:R-:W-:-:S02]  /*3760*/  FMUL.FTZ R25, R14, UR12 ;  /* 0x0000000c0e197c20 */ /* 0x000fc40008410000 */
[----:B------:R-:W-:Y:S01]  /*3770*/  FMUL.FTZ R34, R34, UR12 ;  /* 0x0000000c22227c20 */ /* 0x000fe20008410000 */
[----:B------:R-:W0:Y:S02]  /*3780*/  LDS.64 R12, [0xc0] ;  /* 0x0000c000ff0c7984 */ /* 0x000e240000000a00 */
[----:B0-----:R-:W-:Y:S01]  /*3790*/  FMUL.FTZ R2, R12, c[0x0][0x20c] ;  /* 0x000083000c027a20 */ /* 0x001fe20000410000 */
[----:B------:R-:W-:Y:S01]  /*37a0*/  PRMT R12, RZ, 0x7610, R37 ;  /* 0x00007610ff0c7816 */ /* 0x000fe20000000025 */
[----:B------:R-:W-:Y:S01]  /*37b0*/  FMUL.FTZ R13, R13, c[0x0][0x20c] ;  /* 0x000083000d0d7a20 */ /* 0x000fe20000410000 */
[----:B------:R-:W-:Y:S05]  /*37c0*/  @!P2 BRA `(.L_x_85) ;  /* 0x000001200000a947 */ /* 0x000fea0003800000 */
[----:B------:R-:W-:Y:S02]  /*37d0*/  FFMA.FTZ R14, R25, R6, R8 ;  /* 0x00000006190e7223 */ /* 0x000fe40000010008 */
        /* <DEDUP_REMOVED lines=17> */
.L_x_85:
[----:B------:R-:W-:Y:S01]  /*38f0*/  BSSY B0, `(.L_x_86) ;  /* 0x0000012000007945 */ /* 0x000fe20003800000 */
[----:B------:R-:W-:Y:S05]  /*3900*/  @!P1 BRA `(.L_x_87) ;  /* 0x0000010000009947 */ /* 0x000fea0003800000 */
[C-C-:B------:R-:W-:Y:S02]  /*3910*/  FFMA.FTZ R14, R2.reuse, R25, R13.reuse ;  /* 0x00000019020e7223 */ /* 0x140fe4000001000d */
[----:B------:R-:W-:Y:S02]  /*3920*/  FFMA.FTZ R15, R2, R34, R13 ;  /* 0x00000022020f7223 */ /* 0x000fe4000001000d */
[----:B------:R-:W-:Y:S01]  /*3930*/  FFMA.FTZ R11, R11, R6, -R14 ;  /* 0x000000060b0b7223 */ /* 0x000fe2000001080e */
[----:B------:R-:W-:Y:S01]  /*3940*/  MOV R14, R32 ;  /* 0x00000020000e7202 */ /* 0x000fe20000000f00 */
[----:B------:R-:W-:Y:S01]  /*3950*/  FFMA.FTZ R16, R12, R7, -R15 ;  /* 0x000000070c107223 */ /* 0x000fe2000001080f */
[----:B------:R-:W-:Y:S01]  /*3960*/  MOV R15, R5 ;  /* 0x00000005000f7202 */ /* 0x000fe20000000f00 */
[----:B------:R-:W-:-:S02]  /*3970*/  IMAD R18, R45, c[0x0][0x1d8], RZ ;  /* 0x000076002d127a24 */ /* 0x000fc400078e02ff */
[----:B------:R-:W-:Y:S02]  /*3980*/  FMUL.FTZ R12, R11, UR12 ;  /* 0x0000000c0b0c7c20 */ /* 0x000fe40008410000 */
[----:B------:R-:W-:-:S04]  /*3990*/  IMAD.WIDE.U32 R14, R3, c[0x0][0x1d8], R14 ;  /* 0x00007600030e7a25 */ /* 0x000fc800078e000e */
[----:B------:R-:W-:Y:S02]  /*39a0*/  IMAD R17, R3, c[0x0][0x1dc], R18 ;  /* 0x0000770003117a24 */ /* 0x000fe400078e0212 */
[----:B------:R-:W-:Y:S01]  /*39b0*/  FMUL.FTZ R11, R16, UR12 ;  /* 0x0000000c100b7c20 */ /* 0x000fe20008410000 */
[C---:B------:R-:W-:Y:S02]  /*39c0*/  LEA R16, P3, R14.reuse, c[0x0][0x160], 0x1 ;  /* 0x000058000e107a11 */ /* 0x040fe400078608ff */
[----:B------:R-:W-:Y:S02]  /*39d0*/  IADD3 R17, R15, R17, RZ ;  /* 0x000000110f117210 */ /* 0x000fe40007ffe0ff */
[----:B------:R-:W-:Y:S02]  /*39e0*/  F2FP.BF16.PACK_AB R11, R11, R12 ;  /* 0x0000000c0b0b723e */ /* 0x000fe400000010ff */
[----:B------:R-:W-:-:S05]  /*39f0*/  LEA.HI.X R17, R14, c[0x0][0x164], R17, 0x1, P3 ;  /* 0x000059000e117a11 */ /* 0x000fca00018f0c11 */
[----:B------:R0:W-:Y:S02]  /*3a00*/  STG.E [R16.64], R11 ;  /* 0x0000000b10007986 */ /* 0x0001e4000c10190e */
.L_x_87:
[----:B------:R-:W-:Y:S05]  /*3a10*/  BSYNC B0 ;  /* 0x0000000000007941 */ /* 0x000fea0003800000 */
.L_x_86:
[----:B------:R-:W-:Y:S01]  /*3a20*/  PRMT R35, RZ, 0x7610, R35 ;  /* 0x00007610ff237816 */ /* 0x000fe20000000023 */
[----:B------:R-:W-:Y:S01]  /*3a30*/  FADD.FTZ R10, R10, -UR17 ;  /* 0x800000110a0a7e21 */ /* 0x000fe20008010000 */
[--C-:B0-----:R-:W-:Y:S02]  /*3a40*/  PRMT R11, RZ, 0x5410, R36.reuse ;  /* 0x00005410ff0b7816 */ /* 0x101fe40000000024 */
[----:B------:R-:W-:Y:S01]  /*3a50*/  PRMT R36, RZ, 0x7610, R36 ;  /* 0x00007610ff247816 */ /* 0x000fe20000000024 */
[----:B------:R-:W-:Y:S02]  /*3a60*/  FADD.FTZ R35, R35, -UR17 ;  /* 0x8000001123237e21 */ /* 0x000fe40008010000 */
[----:B------:R-:W-:Y:S02]  /*3a70*/  FMUL.FTZ R19, R10, UR12 ;  /* 0x0000000c0a137c20 */ /* 0x000fe40008410000 */
[----:B------:R-:W-:Y:S01]  /*3a80*/  FMUL.FTZ R18, R35, UR12 ;  /* 0x0000000c23127c20 */ /* 0x000fe20008410000 */
        /* <DEDUP_REMOVED lines=19> */
.L_x_88:
[----:B------:R-:W-:Y:S01]  /*3bc0*/  BSSY B0, `(.L_x_89) ;  /* 0x0000011000007945 */ /* 0x000fe20003800000 */
[----:B------:R-:W-:Y:S05]  /*3bd0*/  @P0 BRA `(.L_x_90) ;  /* 0x000000f000000947 */ /* 0x000fea0003800000 */
[C-C-:B------:R-:W-:Y:S01]  /*3be0*/  FFMA.FTZ R8, R2.reuse, R19, R13.reuse ;  /* 0x0000001302087223 */ /* 0x140fe2000001000d */
[----:B------:R-:W-:Y:S01]  /*3bf0*/  MOV R4, R32 ;  /* 0x0000002000047202 */ /* 0x000fe20000000f00 */
[----:B------:R-:W-:Y:S02]  /*3c00*/  FFMA.FTZ R2, R2, R18, R13 ;  /* 0x0000001202027223 */ /* 0x000fe4000001000d */
[----:B------:R-:W-:Y:S02]  /*3c10*/  IMAD R43, R43, c[0x0][0x1d8], RZ ;  /* 0x000076002b2b7a24 */ /* 0x000fe400078e02ff */
[----:B------:R-:W-:Y:S02]  /*3c20*/  FFMA.FTZ R8, R11, R6, -R8 ;  /* 0x000000060b087223 */ /* 0x000fe40000010808 */
[----:B------:R-:W-:-:S02]  /*3c30*/  FFMA.FTZ R2, R36, R7, -R2 ;  /* 0x0000000724027223 */ /* 0x000fc40000010802 */
[----:B------:R-:W-:-:S04]  /*3c40*/  IMAD.WIDE.U32 R6, R42, c[0x0][0x1d8], R4 ;  /* 0x000076002a067a25 */ /* 0x000fc800078e0004 */
[----:B------:R-:W-:Y:S01]  /*3c50*/  IMAD R43, R42, c[0x0][0x1dc], R43 ;  /* 0x000077002a2b7a24 */ /* 0x000fe200078e022b */
[----:B------:R-:W-:Y:S01]  /*3c60*/  LEA R4, P0, R6, c[0x0][0x160], 0x1 ;  /* 0x0000580006047a11 */ /* 0x000fe200078008ff */
[----:B------:R-:W-:Y:S02]  /*3c70*/  FMUL.FTZ R8, R8, UR12 ;  /* 0x0000000c08087c20 */ /* 0x000fe40008410000 */
[----:B------:R-:W-:Y:S01]  /*3c80*/  FMUL.FTZ R9, R2, UR12 ;  /* 0x0000000c02097c20 */ /* 0x000fe20008410000 */
[----:B------:R-:W-:-:S04]  /*3c90*/  IADD3 R43, R7, R43, RZ ;  /* 0x0000002b072b7210 */ /* 0x000fc80007ffe0ff */
[----:B------:R-:W-:Y:S02]  /*3ca0*/  LEA.HI.X R5, R6, c[0x0][0x164], R43, 0x1, P0 ;  /* 0x0000590006057a11 */ /* 0x000fe400000f0c2b */
[----:B------:R-:W-:-:S05]  /*3cb0*/  F2FP.BF16.PACK_AB R7, R9, R8 ;  /* 0x000000080907723e */ /* 0x000fca00000010ff */
[----:B------:R0:W-:Y:S02]  /*3cc0*/  STG.E [R4.64], R7 ;  /* 0x0000000704007986 */ /* 0x0001e4000c10190e */
.L_x_90:
[----:B------:R-:W-:Y:S05]  /*3cd0*/  BSYNC B0 ;  /* 0x0000000000007941 */ /* 0x000fea0003800000 */
.L_x_89:
[----:B------:R-:W-:Y:S01]  /*3ce0*/  ULDC UR4, c[0x0][0x10] ;  /* 0x0000040000047ab9 */ /* 0x000fe20000000800 */
[----:B------:R-:W-:Y:S01]  /*3cf0*/  IADD3 R38, R38, 0x1, RZ ;  /* 0x0000000126267810 */ /* 0x000fe20007ffe0ff */
[----:B------:R-:W-:-:S04]  /*3d00*/  UIADD3 UR7, UR7, UR4, URZ ;  /* 0x0000000407077290 */ /* 0x000fc8000fffe03f */
[----:B------:R-:W-:-:S06]  /*3d10*/  UISETP.GE.AND UP0, UPT, UR7, UR6, UPT ;  /* 0x000000060700728c */ /* 0x000fcc000bf06270 */
[----:B------:R-:W-:-:S13]  /*3d20*/  PLOP3.LUT P0, PT, PT, PT, UP0, 0x80, 0x0 ;  /* 0x000000000000781c */ /* 0x000fda0003f0f008 */
[----:B------:R-:W-:Y:S01]  /*3d30*/  @P0 CALL.REL.NOINC `(.L_x_63) ;  /* 0x0000001000000944 */ /* 0x000fe20003c00000 */
[----:B------:R-:W-:Y:S05]  /*3d40*/  BRA `(.L_x_91) ;  /* 0xffffc54000007947 */ /* 0x000fea000383ffff */
.L_x_63:
[----:B-1----:R-:W-:Y:S01]  /*3d50*/  ISETP.NE.AND P1, PT, R0, RZ, PT ;  /* 0x000000ff0000720c */ /* 0x002fe20003f25270 */
[----:B------:R-:W-:Y:S01]  /*3d60*/  HFMA2.MMA R2, -RZ, RZ, 0, 2.384185791015625e-07 ;  /* 0x00000004ff027435 */ /* 0x000fe200000001ff */
[----:B0-----:R-:W-:Y:S01]  /*3d70*/  MOV R7, c[0x0][0xc] ;  /* 0x0000030000077a02 */ /* 0x001fe20000000f00 */
[----:B------:R-:W-:Y:S01]  /*3d80*/  BSSY B0, `(.L_x_92) ;  /* 0x000000f000007945 */ /* 0x000fe20003800000 */
[----:B------:R-:W-:Y:S02]  /*3d90*/  MOV R6, c[0x0][0x10] ;  /* 0x0000040000067a02 */ /* 0x000fe40000000f00 */
[----:B------:R-:W-:Y:S02]  /*3da0*/  ISETP.NE.AND P0, PT, R7, 0x1, PT ;  /* 0x000000010700780c */ /* 0x000fe40003f05270 */
[----:B------:R-:W-:-:S04]  /*3db0*/  SHF.L.U32 R3, R6, 0x1, RZ ;  /* 0x0000000106037819 */ /* 0x000fc800000006ff */
        /* <DEDUP_REMOVED lines=11> */
.L_x_93:
[----:B------:R-:W-:Y:S05]  /*3e70*/  BSYNC B0 ;  /* 0x0000000000007941 */ /* 0x000fea0003800000 */
.L_x_92:
[----:B------:R-:W1:Y:S01]  /*3e80*/  S2UR UR4, SR_CTAID.X ;  /* 0x00000000000479c3 */ /* 0x000e620000002500 */
[----:B------:R-:W-:Y:S02]  /*3e90*/  IADD3 R8, R7, -0x1, RZ ;  /* 0xffffffff07087810 */ /* 0x000fe40007ffe0ff */
[----:B0-----:R-:W-:-:S05]  /*3ea0*/  IADD3 R3, R6, -0x1, RZ ;  /* 0xffffffff06037810 */ /* 0x001fca0007ffe0ff */
        /* <DEDUP_REMOVED lines=8> */
.L_x_95:
[----:B------:R-:W2:Y:S01]  /*3f30*/  LDG.E.STRONG.GPU R6, [R4.64] ;  /* 0x0000000e04067981 */ /* 0x000ea2000c1ef900 */
[----:B------:R-:W-:Y:S01]  /*3f40*/  YIELD ;  /* 0x0000000000007946 */ /* 0x000fe20003800000 */
[----:B--2---:R-:W-:Y:S01]  /*3f50*/  ISETP.NE.AND P0, PT, R6, R3, PT ;  /* 0x000000030600720c */ /* 0x004fe20003f05270 */
[----:B------:R-:W-:-:S12]  /*3f60*/  CCTL.IVALL ;  /* 0x00000000ff00798f */ /* 0x000fd80002000000 */
[----:B------:R-:W-:Y:S05]  /*3f70*/  @P0 BRA `(.L_x_95) ;  /* 0xffffffb000000947 */ /* 0x000fea000383ffff */
.L_x_94:
[----:B------:R-:W-:Y:S02]  /*3f80*/  WARPSYNC 0xffffffff ;  /* 0xffffffff00007948 */ /* 0x000fe40003800000 */
[----:B------:R-:W-:Y:S01]  /*3f90*/  MOV R5, c[0x0][0x1dc] ;  /* 0x0000770000057a02 */ /* 0x000fe20000000f00 */
[----:B------:R-:W-:Y:S03]  /*3fa0*/  BAR.SYNC.DEFER_BLOCKING 0x0 ;  /* 0x0000000000007b1d */ /* 0x000fe60000010000 */
[----:B------:R-:W-:-:S04]  /*3fb0*/  LEA.HI R3, P0, R5, c[0x0][0x1d8], RZ, 0x1 ;  /* 0x0000760005037a11 */ /* 0x000fc800078108ff */
[----:B------:R-:W-:-:S04]  /*3fc0*/  IADD3.X R4, RZ, c[0x0][0x1dc], RZ, P0, !PT ;  /* 0x00007700ff047a10 */ /* 0x000fc800007fe4ff */
[----:B------:R-:W-:Y:S02]  /*3fd0*/  SHF.R.S64 R25, R3, 0x1, R4 ;  /* 0x0000000103197819 */ /* 0x000fe40000001004 */
        /* <DEDUP_REMOVED lines=8> */
[----:B------:R-:W-:Y:S01]  /*4060*/  MOV R22, c[0x0][0x1d8] ;  /* 0x0000760000167a02 */ /* 0x000fe20000000f00 */
[----:B------:R-:W-:Y:S01]  /*4070*/  UIMAD.WIDE.U32 UR4, UR4, UR5, URZ ;  /* 0x00000005040472a5 */ /* 0x000fe2000f8e003f */
[----:B------:R-:W-:Y:S02]  /*4080*/  MOV R9, R3 ;  /* 0x0000000300097202 */ /* 0x000fe40000000f00 */
        /* <DEDUP_REMOVED lines=8> */
.L_x_96:
        /* <DEDUP_REMOVED lines=23> */
.L_x_97:
        /* <DEDUP_REMOVED lines=16> */
.L_x_1912:


//--------------------- .text._Z35group_norm_nhwc_bwd_one_pass_kernelI11Bf16IOFp32WLi512ELi10ELi640EEv26Group_norm_nhwc_bwd_params --------------------------
	.section	.text._Z35group_norm_nhwc_bwd_one_pass_kernelI11Bf16IOFp32WLi512ELi10ELi640EEv26Group_norm_nhwc_bwd_params,"ax",@progbits
	.sectioninfo	@"SHI_REGISTERS=48"
	.align	128
        .global         _Z35group_norm_nhwc_bwd_one_pass_kernelI11Bf16IOFp32WLi512ELi10ELi640EEv26Group_norm_nhwc_bwd_params
        .type           _Z35group_norm_nhwc_bwd_one_pass_kernelI11Bf16IOFp32WLi512ELi10ELi640EEv26Group_norm_nhwc_bwd_params,@function
        .size           _Z35group_norm_nhwc_bwd_one_pass_kernelI11Bf16IOFp32WLi512ELi10ELi640EEv26Group_norm_nhwc_bwd_params,(.L_x_1913 - _Z35group_norm_nhwc_bwd_one_pass_kernelI11Bf16IOFp32WLi512ELi10ELi640EEv26Group_norm_nhwc_bwd_params)
        .other          _Z35group_norm_nhwc_bwd_one_pass_kernelI11Bf16IOFp32WLi512ELi10ELi640EEv26Group_norm_nhwc_bwd_params,@"STO_CUDA_ENTRY STV_DEFAULT"
_Z35group_norm_nhwc_bwd_one_pass_kernelI11Bf16IOFp32WLi512ELi10ELi640EEv26Group_norm_nhwc_bwd_params:
.text._Z35group_norm_nhwc_bwd_one_pass_kernelI11Bf16IOFp32WLi512ELi10ELi640EEv26Group_norm_nhwc_bwd_params:
        /* <DEDUP_REMOVED lines=14> */
[----:B------:R-:W-:Y:S02]  /*00e0*/  ULDC.64 UR12, c[0x0][0x1d8] ;  /* 0x00007600000c7ab9 */ /* 0x000fe40000000a00 */
        /* <DEDUP_REMOVED lines=18> */
[C---:B------:R-:W-:Y:S01]  /*0210*/  ISETP.GE.U32.AND P1, PT, R2.reuse, c[0x0][0x1e0], PT ;  /* 0x0000780002007a0c */ /* 0x040fe20003f26070 */
[----:B------:R-:W-:Y:S01]  /*0220*/  USHF.L.U64.HI UR10, UR12, 0x2, UR10 ;  /* 0x000000020c0a7899 */ /* 0x000fe2000801020a */
[----:B------:R-:W-:Y:S01]  /*0230*/  SHF.R.S32.HI R45, RZ, 0x1f, R2 ;  /* 0x0000001fff2d7819 */ /* 0x000fe20000011402 */
[----:B------:R-:W-:Y:S01]  /*0240*/  USHF.L.U64.HI UR9, UR11, 0x2, UR9 ;  /* 0x000000020b097899 */ /* 0x000fe20008010209 */
[C---:B------:R-:W-:Y:S01]  /*0250*/  IADD3 R40, R2.reuse, 0x80, RZ ;  /* 0x0000008002287810 */ /* 0x040fe20007ffe0ff */
[----:B------:R-:W-:Y:S01]  /*0260*/  ULDC.U8 UR16, c[0x0][0x1f4] ;  /* 0x00007d0000107ab9 */ /* 0x000fe20000000000 */
[----:B------:R-:W-:Y:S02]  /*0270*/  ISETP.GE.AND.EX P1, PT, R45, c[0x0][0x1e4], PT, P1 ;  /* 0x000079002d007a0c */ /* 0x000fe40003f26310 */
[----:B------:R-:W-:-:S02]  /*0280*/  IADD3 R39, R2, 0x100, RZ ;  /* 0x0000010002277810 */ /* 0x000fc40007ffe0ff */
[----:B------:R-:W-:Y:S02]  /*0290*/  ISETP.LT.U32.AND P1, PT, R0, 0x280, !P1 ;  /* 0x000002800000780c */ /* 0x000fe40004f21070 */
[----:B------:R-:W-:Y:S02]  /*02a0*/  IADD3 R38, R2, 0x180, RZ ;  /* 0x0000018002267810 */ /* 0x000fe40007ffe0ff */
.L_x_134:
[----:B------:R-:W-:Y:S01]  /*02b0*/  IABS R6, c[0x0][0x1f0] ;  /* 0x00007c0000067a13 */ /* 0x000fe20000000000 */
[----:B------:R-:W-:Y:S01]  /*02c0*/  UMOV UR8, 0x8 ;  /* 0x0000000800087882 */ /* 0x000fe20000000000 */
[----:B------:R-:W-:Y:S01]  /*02d0*/  IABS R8, UR7 ;  /* 0x0000000700087c13 */ /* 0x000fe20008000000 */
[----:B------:R-:W-:Y:S01]  /*02e0*/  ULDC.64 UR4, c[0x0][0x198] ;  /* 0x0000660000047ab9 */ /* 0x000fe20000000a00 */
[----:B01----:R-:W0:Y:S01]  /*02f0*/  I2F.RP R3, R6 ;  /* 0x0000000600037306 */ /* 0x003e220000209400 */
[----:B------:R-:W-:Y:S01]  /*0300*/  UIMAD.WIDE UR4, UR7, UR8, UR4 ;  /* 0x00000008070472a5 */ /* 0x000fe2000f8e0204 */
[----:B------:R-:W-:Y:S02]  /*0310*/  ISETP.LE.AND P3, PT, RZ, UR7, PT ;  /* 0x00000007ff007c0c */ /* 0x000fe4000bf63270 */
[----:B------:R-:W-:-:S02]  /*0320*/  ULDC UR8, c[0x0][0x1f0] ;  /* 0x00007c0000087ab9 */ /* 0x000fc40000000800 */
[----:B------:R-:W-:Y:S01]  /*0330*/  ULOP3.LUT UR8, UR7, UR8, URZ, 0x3c, !UPT ;  /* 0x0000000807087292 */ /* 0x000fe2000f8e3c3f */
[----:B------:R-:W-:-:S05]  /*0340*/  MOV R9, UR5 ;  /* 0x0000000500097c02 */ /* 0x000fca0008000f00 */
[----:B------:R-:W-:Y:S01]  /*0350*/  ISETP.LE.AND P4, PT, RZ, UR8, PT ;  /* 0x00000008ff007c0c */ /* 0x000fe2000bf83270 */
[----:B0-----:R-:W0:Y:S02]  /*0360*/  MUFU.RCP R3, R3 ;  /* 0x0000000300037308 */ /* 0x001e240000001000 */
[----:B0-----:R-:W-:-:S06]  /*0370*/  IADD3 R4, R3, 0xffffffe, RZ ;  /* 0x0ffffffe03047810 */ /* 0x001fcc0007ffe0ff */
[----:B------:R0:W1:Y:S02]  /*0380*/  F2I.FTZ.U32.TRUNC.NTZ R5, R4 ;  /* 0x0000000400057305 */ /* 0x000064000021f000 */
[----:B0-----:R-:W-:Y:S02]  /*0390*/  MOV R4, RZ ;  /* 0x000000ff00047202 */ /* 0x001fe40000000f00 */
[----:B-1----:R-:W-:-:S05]  /*03a0*/  IADD3 R7, RZ, -R5, RZ ;  /* 0x80000005ff077210 */ /* 0x002fca0007ffe0ff */
[----:B------:R-:W-:-:S04]  /*03b0*/  IMAD R7, R7, R6, RZ ;  /* 0x0000000607077224 */ /* 0x000fc800078e02ff */
[----:B------:R-:W-:Y:S01]  /*03c0*/  IMAD.HI.U32 R5, R5, R7, R4 ;  /* 0x0000000705057227 */ /* 0x000fe200078e0004 */
[----:B------:R-:W-:Y:S02]  /*03d0*/  MOV R7, R8 ;  /* 0x0000000800077202 */ /* 0x000fe40000000f00 */
[----:B------:R-:W-:-:S03]  /*03e0*/  MOV R8, UR4 ;  /* 0x0000000400087c02 */ /* 0x000fc60008000f00 */
[----:B------:R-:W-:-:S03]  /*03f0*/  IMAD.HI.U32 R5, R5, R7, RZ ;  /* 0x0000000705057227 */ /* 0x000fc600078e00ff */
[----:B------:R-:W2:Y:S02]  /*0400*/  LDG.E.64 R8, [R8.64] ;  /* 0x0000000e08087981 */ /* 0x000ea4000c1e1b00 */
[----:B------:R-:W-:-:S05]  /*0410*/  IADD3 R3, -R5, RZ, RZ ;  /* 0x000000ff05037210 */ /* 0x000fca0007ffe1ff */
[----:B------:R-:W-:-:S05]  /*0420*/  IMAD R3, R6, R3, R7 ;  /* 0x0000000306037224 */ /* 0x000fca00078e0207 */
[----:B------:R-:W-:-:S13]  /*0430*/  ISETP.GT.U32.AND P2, PT, R6, R3, PT ;  /* 0x000000030600720c */ /* 0x000fda0003f44070 */
[----:B------:R-:W-:-:S04]  /*0440*/  @!P2 IADD3 R3, R3, -R6, RZ ;  /* 0x800000060303a210 */ /* 0x000fc80007ffe0ff */
[-C--:B------:R-:W-:Y:S02]  /*0450*/  ISETP.GE.U32.AND P0, PT, R3, R6.reuse, PT ;  /* 0x000000060300720c */ /* 0x080fe40003f06070 */
[----:B------:R-:W-:Y:S02]  /*0460*/  @!P2 IADD3 R5, R5, 0x1, RZ ;  /* 0x000000010505a810 */ /* 0x000fe40007ffe0ff */
[----:B------:R-:W-:Y:S02]  /*0470*/  ISETP.GT.U32.AND P2, PT, R6, R3, PT ;  /* 0x000000030600720c */ /* 0x000fe40003f44070 */
[----:B------:R-:W-:-:S04]  /*0480*/  IADD3 R4, R3, -R6, RZ ;  /* 0x8000000603047210 */ /* 0x000fc80007ffe0ff */
[----:B------:R-:W-:Y:S02]  /*0490*/  SEL R3, R4, R3, !P2 ;  /* 0x0000000304037207 */ /* 0x000fe40005000000 */
[----:B------:R-:W-:Y:S02]  /*04a0*/  LOP3.LUT R4, RZ, c[0x0][0x1f0], RZ, 0x33, !PT ;  /* 0x00007c00ff047a12 */ /* 0x000fe400078e33ff */
[----:B------:R-:W-:Y:S02]  /*04b0*/  @P0 IADD3 R5, R5, 0x1, RZ ;  /* 0x0000000105050810 */ /* 0x000fe40007ffe0ff */
[----:B------:R-:W-:Y:S02]  /*04c0*/  ISETP.NE.AND P0, PT, RZ, c[0x0][0x1f0], PT ;  /* 0x00007c00ff007a0c */ /* 0x000fe40003f05270 */
[----:B------:R-:W-:Y:S02]  /*04d0*/  @!P3 IADD3 R3, -R3, RZ, RZ ;  /* 0x000000ff0303b210 */ /* 0x000fe40007ffe1ff */
[----:B------:R-:W-:-:S02]  /*04e0*/  @!P4 IADD3 R5, -R5, RZ, RZ ;  /* 0x000000ff0505c210 */ /* 0x000fc40007ffe1ff */
[C---:B------:R-:W-:Y:S02]  /*04f0*/  SEL R35, R4.reuse, R3, !P0 ;  /* 0x0000000304237207 */ /* 0x040fe40004000000 */
[----:B------:R-:W-:Y:S02]  /*0500*/  SEL R7, R4, R5, !P0 ;  /* 0x0000000504077207 */ /* 0x000fe40004000000 */
[----:B------:R-:W-:Y:S01]  /*0510*/  ISETP.GE.U32.AND P2, PT, R39, c[0x0][0x1e0], PT ;  /* 0x0000780027007a0c */ /* 0x000fe20003f46070 */
[----:B------:R-:W-:Y:S01]  /*0520*/  IMAD R3, R35, 0xa, RZ ;  /* 0x0000000a23037824 */ /* 0x000fe200078e02ff */
[----:B------:R-:W-:Y:S02]  /*0530*/  SHF.R.S32.HI R42, RZ, 0x1f, R39 ;  /* 0x0000001fff2a7819 */ /* 0x000fe40000011427 */
[----:B------:R-:W-:Y:S02]  /*0540*/  ISETP.GE.U32.AND P0, PT, R40, c[0x0][0x1e0], PT ;  /* 0x0000780028007a0c */ /* 0x000fe40003f06070 */
[----:B------:R-:W-:-:S02]  /*0550*/  SHF.R.S32.HI R43, RZ, 0x1f, R40 ;  /* 0x0000001fff2b7819 */ /* 0x000fc40000011428 */
[----:B------:R-:W-:Y:S02]  /*0560*/  SHF.R.S32.HI R10, RZ, 0x1f, R36 ;  /* 0x0000001fff0a7819 */ /* 0x000fe40000011424 */
[----:B------:R-:W-:Y:S02]  /*0570*/  ISETP.GE.AND.EX P2, PT, R42, c[0x0][0x1e4], PT, P2 ;  /* 0x000079002a007a0c */ /* 0x000fe40003f46320 */
[----:B------:R-:W-:Y:S02]  /*0580*/  IADD3 R4, P4, R36, R3, RZ ;  /* 0x0000000324047210 */ /* 0x000fe40007f9e0ff */
[----:B------:R-:W-:Y:S02]  /*0590*/  SHF.R.S32.HI R6, RZ, 0x1f, R7 ;  /* 0x0000001fff067819 */ /* 0x000fe40000011407 */
[----:B------:R-:W-:Y:S02]  /*05a0*/  ISETP.GE.AND.EX P0, PT, R43, c[0x0][0x1e4], PT, P0 ;  /* 0x000079002b007a0c */ /* 0x000fe40003f06300 */
[----:B------:R-:W-:Y:S01]  /*05b0*/  ISETP.GT.U32.OR P2, PT, R0, 0x27f, P2 ;  /* 0x0000027f0000780c */ /* 0x000fe20001744470 */
[----:B------:R-:W-:Y:S01]  /*05c0*/  IMAD R6, R6, c[0x0][0x1e8], RZ ;  /* 0x00007a0006067a24 */ /* 0x000fe200078e02ff */
[----:B------:R-:W-:-:S02]  /*05d0*/  LEA.HI.X.SX32 R5, R3, R10, 0x1, P4 ;  /* 0x0000000a03057211 */ /* 0x000fc400020f0eff */
[----:B------:R-:W-:Y:S01]  /*05e0*/  ISETP.GT.U32.OR P0, PT, R0, 0x27f, P0 ;  /* 0x0000027f0000780c */ /* 0x000fe20000704470 */
[C---:B------:R-:W-:Y:S02]  /*05f0*/  IMAD R11, R7.reuse, c[0x0][0x1ec], R6 ;  /* 0x00007b00070b7a24 */ /* 0x040fe400078e0206 */
[----:B------:R-:W-:Y:S01]  /*0600*/  IMAD.WIDE.U32 R4, R7, c[0x0][0x1e8], R4 ;  /* 0x00007a0007047a25 */ /* 0x000fe200078e0004 */
[----:B------:R-:W-:Y:S02]  /*0610*/  ISETP.GE.U32.AND P3, PT, R38, c[0x0][0x1e0], PT ;  /* 0x0000780026007a0c */ /* 0x000fe40003f66070 */
[----:B------:R-:W-:Y:S02]  /*0620*/  SHF.R.S32.HI R41, RZ, 0x1f, R38 ;  /* 0x0000001fff297819 */ /* 0x000fe40000011426 */
[----:B------:R-:W-:Y:S01]  /*0630*/  IADD3 R7, R5, R11, RZ ;  /* 0x0000000b05077210 */ /* 0x000fe20007ffe0ff */
[----:B------:R-:W-:Y:S01]  /*0640*/  @P1 IMAD R13, R45, c[0x0][0x1d8], RZ ;  /* 0x000076002d0d1a24 */ /* 0x000fe200078e02ff */
[----:B------:R-:W-:Y:S01]  /*0650*/  ISETP.GE.AND.EX P3, PT, R41, c[0x0][0x1e4], PT, P3 ;  /* 0x0000790029007a0c */ /* 0x000fe20003f66330 */
[----:B------:R-:W-:Y:S01]  /*0660*/  @!P2 IMAD R10, R42, c[0x0][0x1d8], RZ ;  /* 0x000076002a0aaa24 */ /* 0x000fe200078e02ff */
[-C--:B------:R-:W-:Y:S01]  /*0670*/  @P1 MOV R6, R4.reuse ;  /* 0x0000000400061202 */ /* 0x080fe20000000f00 */
[----:B------:R-:W-:Y:S01]  /*0680*/  @!P0 IMAD R17, R43, c[0x0][0x1d8], RZ ;  /* 0x000076002b118a24 */ /* 0x000fe200078e02ff */
[----:B------:R-:W-:-:S02]  /*0690*/  @!P0 MOV R20, R4 ;  /* 0x0000000400148202 */ /* 0x000fc40000000f00 */
[-C--:B------:R-:W-:Y:S01]  /*06a0*/  @!P0 MOV R21, R7.reuse ;  /* 0x0000000700158202 */ /* 0x080fe20000000f00 */
[----:B------:R-:W-:Y:S01]  /*06b0*/  @P1 IMAD R15, R2, c[0x0][0x1dc], R13 ;  /* 0x00007700020f1a24 */ /* 0x000fe200078e020d */
[----:B------:R-:W-:Y:S01]  /*06c0*/  ISETP.GT.U32.OR P3, PT, R0, 0x27f, P3 ;  /* 0x0000027f0000780c */ /* 0x000fe20001f64470 */
[----:B------:R-:W-:Y:S01]  /*06d0*/  @!P2 IMAD R19, R39, c[0x0][0x1dc], R10 ;  /* 0x000077002713aa24 */ /* 0x000fe200078e020a */
[----:B------:R-:W-:Y:S01]  /*06e0*/  @!P2 MOV R10, R4 ;  /* 0x00000004000aa202 */ /* 0x000fe20000000f00 */
[----:B------:R-:W-:Y:S01]  /*06f0*/  @P1 IMAD.WIDE.U32 R12, R2, c[0x0][0x1d8], R6 ;  /* 0x00007600020c1a25 */ /* 0x000fe200078e0006 */
[----:B------:R-:W-:-:S03]  /*0700*/  @!P2 MOV R11, R7 ;  /* 0x00000007000ba202 */ /* 0x000fc60000000f00 */
[C---:B------:R-:W-:Y:S02]  /*0710*/  @!P0 IMAD R17, R40.reuse, c[0x0][0x1dc], R17 ;  /* 0x0000770028118a24 */ /* 0x040fe400078e0211 */
[----:B------:R-:W-:Y:S01]  /*0720*/  @!P0 IMAD.WIDE.U32 R20, R40, c[0x0][0x1d8], R20 ;  /* 0x0000760028148a25 */ /* 0x000fe200078e0014 */
[----:B------:R-:W-:-:S03]  /*0730*/  @P1 IADD3 R13, R13, R15, RZ ;  /* 0x0000000f0d0d1210 */ /* 0x000fc60007ffe0ff */
[----:B------:R-:W-:Y:S01]  /*0740*/  @!P2 IMAD.WIDE.U32 R10, R39, c[0x0][0x1d8], R10 ;  /* 0x00007600270aaa25 */ /* 0x000fe200078e000a */
[----:B------:R-:W-:Y:S02]  /*0750*/  @!P0 IADD3 R15, R21, R17, RZ ;  /* 0x00000011150f8210 */ /* 0x000fe40007ffe0ff */
[C---:B------:R-:W-:Y:S02]  /*0760*/  @!P0 SHF.L.U32 R21, R20.reuse, 0x1, RZ ;  /* 0x0000000114158819 */ /* 0x040fe400000006ff */
[----:B------:R-:W-:Y:S02]  /*0770*/  @!P0 SHF.L.U64.HI R20, R20, 0x1, R15 ;  /* 0x0000000114148819 */ /* 0x000fe4000001020f */
[----:B------:R-:W-:Y:S01]  /*0780*/  @!P2 IADD3 R17, R11, R19, RZ ;  /* 0x000000130b11a210 */ /* 0x000fe20007ffe0ff */
[----:B------:R-:W-:Y:S01]  /*0790*/  @!P3 IMAD R23, R41, c[0x0][0x1d8], RZ ;  /* 0x000076002917ba24 */ /* 0x000fe200078e02ff */
[----:B------:R-:W-:Y:S02]  /*07a0*/  @P1 SHF.L.U32 R16, R12, 0x1, RZ ;  /* 0x000000010c101819 */ /* 0x000fe400000006ff */
[----:B------:R-:W-:-:S02]  /*07b0*/  @!P3 MOV R14, R4 ;  /* 0x00000004000eb202 */ /* 0x000fc40000000f00 */
[----:B------:R-:W-:Y:S02]  /*07c0*/  @!P3 MOV R15, R7 ;  /* 0x00000007000fb202 */ /* 0x000fe40000000f00 */
[C---:B------:R-:W-:Y:S02]  /*07d0*/  @!P2 SHF.L.U32 R19, R10.reuse, 0x1, RZ ;  /* 0x000000010a13a819 */ /* 0x040fe400000006ff */
[----:B------:R-:W-:Y:S01]  /*07e0*/  @!P2 SHF.L.U64.HI R17, R10, 0x1, R17 ;  /* 0x000000010a11a819 */ /* 0x000fe20000010211 */
[----:B------:R-:W-:Y:S01]  /*07f0*/  @!P3 IMAD R23, R38, c[0x0][0x1dc], R23 ;  /* 0x000077002617ba24 */ /* 0x000fe200078e0217 */
[----:B------:R-:W-:Y:S01]  /*0800*/  @P1 SHF.L.U64.HI R13, R12, 0x1, R13 ;  /* 0x000000010c0d1819 */ /* 0x000fe2000001020d */
[----:B------:R-:W-:Y:S01]  /*0810*/  @!P3 IMAD.WIDE.U32 R14, R38, c[0x0][0x1d8], R14 ;  /* 0x00007600260eba25 */ /* 0x000fe200078e000e */
[C---:B------:R-:W-:Y:S02]  /*0820*/  @P1 IADD3 R10, P4, R16.reuse, c[0x0][0x180], RZ ;  /* 0x00006000100a1a10 */ /* 0x040fe40007f9e0ff */
[----:B------:R-:W-:Y:S01]  /*0830*/  @P1 IADD3 R12, P5, R16, c[0x0][0x178], RZ ;  /* 0x00005e00100c1a10 */ /* 0x000fe20007fbe0ff */
[----:B------:R-:W-:Y:S01]  /*0840*/  CS2R R32, SRZ ;  /* 0x0000000000207805 */ /* 0x000fe2000001ff00 */
[----:B------:R-:W-:-:S02]  /*0850*/  @P1 IADD3.X R11, R13, c[0x0][0x184], RZ, P4, !PT ;  /* 0x000061000d0b1a10 */ /* 0x000fc400027fe4ff */
[----:B------:R-:W-:Y:S02]  /*0860*/  @P1 IADD3.X R13, R13, c[0x0][0x17c], RZ, P5, !PT ;  /* 0x00005f000d0d1a10 */ /* 0x000fe40002ffe4ff */
[----:B------:R-:W-:Y:S01]  /*0870*/  @!P3 IADD3 R15, R15, R23, RZ ;  /* 0x000000170f0fb210 */ /* 0x000fe20007ffe0ff */
[----:B------:R-:W-:Y:S01]  /*0880*/  CS2R R28, SRZ ;  /* 0x00000000001c7805 */ /* 0x000fe2000001ff00 */
[C---:B------:R-:W-:Y:S01]  /*0890*/  @!P3 SHF.L.U32 R18, R14.reuse, 0x1, RZ ;  /* 0x000000010e12b819 */ /* 0x040fe200000006ff */
[----:B------:R0:W5:Y:S01]  /*08a0*/  @P1 LDG.E R33, [R12.64] ;  /* 0x0000000e0c211981 */ /* 0x000162000c1e1900 */
[----:B------:R-:W-:Y:S02]  /*08b0*/  @!P3 SHF.L.U64.HI R16, R14, 0x1, R15 ;  /* 0x000000010e10b819 */ /* 0x000fe4000001020f */
[----:B------:R-:W-:Y:S01]  /*08c0*/  @!P2 IADD3 R14, P6, R19, c[0x0][0x180], RZ ;  /* 0x00006000130eaa10 */ /* 0x000fe20007fde0ff */
[----:B------:R-:W-:Y:S01]  /*08d0*/  CS2R R26, SRZ ;  /* 0x00000000001a7805 */ /* 0x000fe2000001ff00 */
[----:B------:R1:W5:Y:S01]  /*08e0*/  @P1 LDG.E R28, [R10.64] ;  /* 0x0000000e0a1c1981 */ /* 0x000362000c1e1900 */
[----:B0-----:R-:W-:-:S02]  /*08f0*/  @!P0 IADD3 R12, P5, R21, c[0x0][0x178], RZ ;  /* 0x00005e00150c8a10 */ /* 0x001fc40007fbe0ff */
[----:B------:R-:W-:Y:S02]  /*0900*/  @!P2 IADD3.X R15, R17, c[0x0][0x184], RZ, P6, !PT ;  /* 0x00006100110faa10 */ /* 0x000fe400037fe4ff */
[C---:B------:R-:W-:Y:S02]  /*0910*/  @!P0 IADD3.X R13, R20.reuse, c[0x0][0x17c], RZ, P5, !PT ;  /* 0x00005f00140d8a10 */ /* 0x040fe40002ffe4ff */
[----:B-1----:R-:W-:Y:S01]  /*0920*/  @!P0 IADD3 R10, P4, R21, c[0x0][0x180], RZ ;  /* 0x00006000150a8a10 */ /* 0x002fe20007f9e0ff */
[----:B------:R0:W5:Y:S03]  /*0930*/  @!P2 LDG.E R26, [R14.64] ;  /* 0x0000000e0e1aa981 */ /* 0x000166000c1e1900 */
[----:B------:R-:W-:Y:S01]  /*0940*/  @!P0 IADD3.X R11, R20, c[0x0][0x184], RZ, P4, !PT ;  /* 0x00006100140b8a10 */ /* 0x000fe200027fe4ff */
[----:B------:R1:W5:Y:S01]  /*0950*/  @!P0 LDG.E R32, [R12.64] ;  /* 0x0000000e0c208981 */ /* 0x000362000c1e1900 */
[----:B------:R-:W-:-:S03]  /*0960*/  CS2R R30, SRZ ;  /* 0x00000000001e7805 */ /* 0x000fc6000001ff00 */
[----:B------:R3:W5:Y:S01]  /*0970*/  @!P0 LDG.E R29, [R10.64] ;  /* 0x0000000e0a1d8981 */ /* 0x000762000c1e1900 */
[C---:B0-----:R-:W-:Y:S02]  /*0980*/  @!P3 IADD3 R14, P5, R18.reuse, c[0x0][0x178], RZ ;  /* 0x00005e00120eba10 */ /* 0x041fe40007fbe0ff */
[----:B-1----:R-:W-:Y:S02]  /*0990*/  @!P3 IADD3 R12, P4, R18, c[0x0][0x180], RZ ;  /* 0x00006000120cba10 */ /* 0x002fe40007f9e0ff */
[C---:B------:R-:W-:Y:S02]  /*09a0*/  @!P3 IADD3.X R15, R16.reuse, c[0x0][0x17c], RZ, P5, !PT ;  /* 0x00005f00100fba10 */ /* 0x040fe40002ffe4ff */
[----:B------:R-:W-:-:S03]  /*09b0*/  @!P3 IADD3.X R13, R16, c[0x0][0x184], RZ, P4, !PT ;  /* 0x00006100100dba10 */ /* 0x000fc600027fe4ff */
[----:B------:R0:W5:Y:S04]  /*09c0*/  @!P3 LDG.E R30, [R14.64] ;  /* 0x0000000e0e1eb981 */ /* 0x000168000c1e1900 */
[----:B------:R0:W5:Y:S01]  /*09d0*/  @!P3 LDG.E R27, [R12.64] ;  /* 0x0000000e0c1bb981 */ /* 0x000162000c1e1900 */
[----:B---3--:R-:W-:-:S04]  /*09e0*/  @!P2 IADD3 R10, P0, R19, c[0x0][0x178], RZ ;  /* 0x00005e00130aaa10 */ /* 0x008fc80007f1e0ff */
[----:B------:R-:W-:Y:S01]  /*09f0*/  @!P2 IADD3.X R11, R17, c[0x0][0x17c], RZ, P0, !PT ;  /* 0x00005f00110baa10 */ /* 0x000fe200007fe4ff */
[----:B------:R-:W-:Y:S01]  /*0a00*/  UMOV UR8, 0x3f800000 ;  /* 0x3f80000000087882 */ /* 0x000fe20000000000 */
[----:B------:R-:W-:Y:S03]  /*0a10*/  BSSY B0, `(.L_x_99) ;  /* 0x0000019000007945 */ /* 0x000fe60003800000 */
[----:B------:R1:W5:Y:S01]  /*0a20*/  @!P2 LDG.E R31, [R10.64] ;  /* 0x0000000e0a1fa981 */ /* 0x000362000c1e1900 */
[----:B--2---:R-:W2:Y:S02]  /*0a30*/  R2UR UR17, R8 ;  /* 0x00000000081173c2 */ /* 0x004ea400000e0000 */
[----:B--2---:R-:W-:-:S05]  /*0a40*/  MOV R16, UR17 ;  /* 0x0000001100107c02 */ /* 0x004fca0008000f00 */
[----:B------:R-:W-:-:S05]  /*0a50*/  FFMA.FTZ R9, -R16, UR17, R9 ;  /* 0x0000001110097c23 */ /* 0x000fca0008010109 */
[----:B------:R-:W-:-:S13]  /*0a60*/  FSETP.GTU.FTZ.AND P0, PT, R9, RZ, PT ;  /* 0x000000ff0900720b */ /* 0x000fda0003f1c000 */
[----:B------:R-:W-:Y:S01]  /*0a70*/  VOTEU.ANY UP0, P0 ;  /* 0x00000000003f7886 */ /* 0x000fe20000000100 */
[----:B------:R-:W-:-:S13]  /*0a80*/  PLOP3.LUT P0, PT, PT, PT, UP0, 0x80, 0x0 ;  /* 0x000000000000781c */ /* 0x000fda0003f0f008 */
[----:B------:R-:W-:-:S06]  /*0a90*/  @P0 FADD.FTZ R16, R9, c[0x0][0x1a0] ;  /* 0x0000680009100621 */ /* 0x000fcc0000010000 */
[----:B------:R-:W2:Y:S02]  /*0aa0*/  @P0 MUFU.RSQ R16, R16 ;  /* 0x0000001000100308 */ /* 0x000ea40000001400 */
[----:B--2---:R-:W2:Y:S01]  /*0ab0*/  @P0 R2UR UR4, R16 ;  /* 0x00000000100403c2 */ /* 0x004ea200000e0000 */
[----:B------:R-:W-:Y:S01]  /*0ac0*/  ISETP.GT.U32.AND P0, PT, R0, 0x27f, PT ;  /* 0x0000027f0000780c */ /* 0x000fe20003f04070 */
[----:B------:R-:W-:Y:S01]  /*0ad0*/  CS2R R8, SRZ ;  /* 0x0000000000087805 */ /* 0x000fe2000001ff00 */
[----:B-1----:R-:W-:Y:S01]  /*0ae0*/  CS2R R10, SRZ ;  /* 0x00000000000a7805 */ /* 0x002fe2000001ff00 */
[----:B--2---:R-:W-:-:S10]  /*0af0*/  @UP0 UMOV UR8, UR4 ;  /* 0x0000000400080c82 */ /* 0x004fd40008000000 */
[----:B------:R-:W-:Y:S05]  /*0b00*/  @P0 BRA `(.L_x_100) ;  /* 0x0000009000000947 */ /* 0x000fea0003800000 */
[----:B0-----:R-:W-:Y:S01]  /*0b10*/  ISETP.NE.AND P0, PT, RZ, UR16, PT ;  /* 0x00000010ff007c0c */ /* 0x001fe2000bf05270 */
        /* <DEDUP_REMOVED lines=8> */
.L_x_100:
[----:B0-----:R-:W-:Y:S05]  /*0ba0*/  BSYNC B0 ;  /* 0x0000000000007941 */ /* 0x001fea0003800000 */
.L_x_99:
[----:B------:R-:W-:Y:S02]  /*0bb0*/  ISETP.NE.AND P3, PT, RZ, UR16, PT ;  /* 0x00000010ff007c0c */ /* 0x000fe4000bf65270 */
[--C-:B-----5:R-:W-:Y:S02]  /*0bc0*/  PRMT R3, RZ, 0x5410, R28.reuse ;  /* 0x00005410ff037816 */ /* 0x120fe4000000001c */
[----:B------:R-:W-:Y:S02]  /*0bd0*/  PRMT R12, RZ, 0x7610, R28 ;  /* 0x00007610ff0c7816 */ /* 0x000fe4000000001c */
[--C-:B------:R-:W-:Y:S01]  /*0be0*/  PRMT R13, RZ, 0x7610, R33.reuse ;  /* 0x00007610ff0d7816 */ /* 0x100fe20000000021 */
[----:B------:R-:W-:Y:S01]  /*0bf0*/  FADD.FTZ R21, R3, -UR17 ;  /* 0x8000001103157e21 */ /* 0x000fe20008010000 */
[----:B------:R-:W-:Y:S01]  /*0c00*/  PRMT R3, RZ, 0x5410, R33 ;  /* 0x00005410ff037816 */ /* 0x000fe20000000021 */
[----:B------:R-:W-:-:S02]  /*0c10*/  FADD.FTZ R12, R12, -UR17 ;  /* 0x800000110c0c7e21 */ /* 0x000fc40008010000 */
[----:B------:R-:W-:Y:S02]  /*0c20*/  FMUL.FTZ R21, R21, UR8 ;  /* 0x0000000815157c20 */ /* 0x000fe40008410000 */
        /* <DEDUP_REMOVED lines=15> */
[----:B-1----:R-:W-:Y:S02]  /*0d20*/  FMUL.FTZ R3, R3, R18 ;  /* 0x0000001203037220 */ /* 0x002fe40000410000 */
[----:B------:R-:W-:Y:S02]  /*0d30*/  FADD.FTZ R18, -R18, 1 ;  /* 0x3f80000012127421 */ /* 0x000fe40000010100 */
[----:B------:R-:W-:-:S02]  /*0d40*/  FMUL.FTZ R13, R13, R12 ;  /* 0x0000000c0d0d7220 */ /* 0x000fc40000410000 */
[----:B------:R-:W-:-:S04]  /*0d50*/  FFMA.FTZ R18, R15, R18, 1 ;  /* 0x3f8000000f127423 */ /* 0x000fc80000010012 */
[----:B------:R-:W-:-:S03]  /*0d60*/  FMUL.FTZ R3, R3, R18 ;  /* 0x0000001203037220 */ /* 0x000fc60000410000 */
.L_x_101:
[--C-:B------:R-:W-:Y:S01]  /*0d70*/  PRMT R16, RZ, 0x5410, R29.reuse ;  /* 0x00005410ff107816 */ /* 0x100fe2000000001d */
[----:B------:R-:W-:Y:S01]  /*0d80*/  FMUL.FTZ R12, R3, R8 ;  /* 0x00000008030c7220 */ /* 0x000fe20000410000 */
[----:B------:R-:W-:Y:S01]  /*0d90*/  PRMT R18, RZ, 0x7610, R29 ;  /* 0x00007610ff127816 */ /* 0x000fe2000000001d */
[----:B------:R-:W-:Y:S02]  /*0da0*/  FMUL.FTZ R15, R13, R9 ;  /* 0x000000090d0f7220 */ /* 0x000fe40000410000 */
[----:B------:R-:W-:Y:S02]  /*0db0*/  FFMA.FTZ R17, R21, R12, RZ ;  /* 0x0000000c15117223 */ /* 0x000fe400000100ff */
[----:B------:R-:W-:Y:S02]  /*0dc0*/  FADD.FTZ R16, R16, -UR17 ;  /* 0x8000001110107e21 */ /* 0x000fe40008010000 */
[----:B------:R-:W-:Y:S02]  /*0dd0*/  FADD.FTZ R12, RZ, R12 ;  /* 0x0000000cff0c7221 */ /* 0x000fe40000010000 */
[----:B------:R-:W-:-:S02]  /*0de0*/  FADD.FTZ R18, R18, -UR17 ;  /* 0x8000001112127e21 */ /* 0x000fc40008010000 */
[----:B------:R-:W-:Y:S02]  /*0df0*/  FFMA.FTZ R17, R14, R15, R17 ;  /* 0x0000000f0e117223 */ /* 0x000fe40000010011 */
[----:B------:R-:W-:Y:S02]  /*0e00*/  FMUL.FTZ R19, R16, UR8 ;  /* 0x0000000810137c20 */ /* 0x000fe40008410000 */
[----:B------:R-:W-:Y:S01]  /*0e10*/  FADD.FTZ R15, R15, R12 ;  /* 0x0000000c0f0f7221 */ /* 0x000fe20000010000 */
[--C-:B------:R-:W-:Y:S01]  /*0e20*/  PRMT R12, RZ, 0x5410, R32.reuse ;  /* 0x00005410ff0c7816 */ /* 0x100fe20000000020 */
[----:B------:R-:W-:Y:S01]  /*0e30*/  FMUL.FTZ R16, R18, UR8 ;  /* 0x0000000812107c20 */ /* 0x000fe20008410000 */
[----:B------:R-:W-:Y:S01]  /*0e40*/  PRMT R18, RZ, 0x7610, R32 ;  /* 0x00007610ff127816 */ /* 0x000fe20000000020 */
[----:B------:R-:W-:Y:S01]  /*0e50*/  FFMA.FTZ R21, R21, R3, RZ ;  /* 0x0000000315157223 */ /* 0x000fe200000100ff */
[----:B------:R-:W-:Y:S05]  /*0e60*/  @!P3 BRA `(.L_x_102) ;  /* 0x000001200000b947 */ /* 0x000fea0003800000 */
[----:B------:R-:W-:-:S04]  /*0e70*/  FFMA.FTZ R20, R19, R8, R10 ;  /* 0x0000000813147223 */ /* 0x000fc8000001000a */
[----:B------:R-:W-:-:S06]  /*0e80*/  FMUL.FTZ R22, R20, -1.4426950216293334961 ;  /* 0xbfb8aa3b14167820 */ /* 0x000fcc0000410000 */
[----:B------:R-:W0:Y:S02]  /*0e90*/  MUFU.EX2 R22, R22 ;  /* 0x0000001600167308 */ /* 0x000e240000000800 */
[----:B0-----:R-:W-:-:S06]  /*0ea0*/  FADD.FTZ R23, R22, 1 ;  /* 0x3f80000016177421 */ /* 0x001fcc0000010000 */
[----:B------:R-:W0:Y:S02]  /*0eb0*/  MUFU.RCP R23, R23 ;  /* 0x0000001700177308 */ /* 0x000e240000001000 */
[----:B0-----:R-:W-:Y:S02]  /*0ec0*/  FADD.FTZ R25, -R23, 1 ;  /* 0x3f80000017197421 */ /* 0x001fe40000010100 */
[----:B------:R-:W-:Y:S02]  /*0ed0*/  FMUL.FTZ R12, R12, R23 ;  /* 0x000000170c0c7220 */ /* 0x000fe40000410000 */
[----:B------:R-:W-:Y:S02]  /*0ee0*/  FFMA.FTZ R25, R20, R25, 1 ;  /* 0x3f80000014197423 */ /* 0x000fe40000010019 */
[----:B------:R-:W-:Y:S02]  /*0ef0*/  FFMA.FTZ R20, R16, R9, R11 ;  /* 0x0000000910147223 */ /* 0x000fe4000001000b */
[----:B------:R-:W-:-:S02]  /*0f00*/  FMUL.FTZ R12, R12, R25 ;  /* 0x000000190c0c7220 */ /* 0x000fc40000410000 */
[----:B------:R-:W-:-:S06]  /*0f10*/  FMUL.FTZ R24, R20, -1.4426950216293334961 ;  /* 0xbfb8aa3b14187820 */ /* 0x000fcc0000410000 */
[----:B------:R-:W0:Y:S02]  /*0f20*/  MUFU.EX2 R24, R24 ;  /* 0x0000001800187308 */ /* 0x000e240000000800 */
[----:B0-----:R-:W-:-:S06]  /*0f30*/  FADD.FTZ R25, R24, 1 ;  /* 0x3f80000018197421 */ /* 0x001fcc0000010000 */
[----:B------:R-:W0:Y:S02]  /*0f40*/  MUFU.RCP R25, R25 ;  /* 0x0000001900197308 */ /* 0x000e240000001000 */
[----:B0-----:R-:W-:Y:S02]  /*0f50*/  FADD.FTZ R23, -R25, 1 ;  /* 0x3f80000019177421 */ /* 0x001fe40000010100 */
[----:B------:R-:W-:Y:S02]  /*0f60*/  FMUL.FTZ R18, R18, R25 ;  /* 0x0000001912127220 */ /* 0x000fe40000410000 */
[----:B------:R-:W-:-:S04]  /*0f70*/  FFMA.FTZ R23, R20, R23, 1 ;  /* 0x3f80000014177423 */ /* 0x000fc80000010017 */
[----:B------:R-:W-:Y:S02]  /*0f80*/  FMUL.FTZ R18, R18, R23 ;  /* 0x0000001712127220 */ /* 0x000fe40000410000 */
.L_x_102:
[----:B------:R-:W-:Y:S01]  /*0f90*/  FADD.FTZ R23, RZ, R3 ;  /* 0x00000003ff177221 */ /* 0x000fe20000010000 */
[----:B------:R-:W-:Y:S01]  /*0fa0*/  PRMT R22, RZ, 0x5410, R31 ;  /* 0x00005410ff167816 */ /* 0x000fe2000000001f */
[----:B------:R-:W-:Y:S02]  /*0fb0*/  FMUL.FTZ R20, R12, R8 ;  /* 0x000000080c147220 */ /* 0x000fe40000410000 */
[----:B------:R-:W-:Y:S02]  /*0fc0*/  FFMA.FTZ R3, R19, R12, R21 ;  /* 0x0000000c13037223 */ /* 0x000fe40000010015 */
[----:B------:R-:W-:Y:S02]  /*0fd0*/  FADD.FTZ R12, R23, R12 ;  /* 0x0000000c170c7221 */ /* 0x000fe40000010000 */
[----:B------:R-:W-:Y:S02]  /*0fe0*/  FFMA.FTZ R23, R14, R13, RZ ;  /* 0x0000000d0e177223 */ /* 0x000fe400000100ff */
[----:B------:R-:W-:-:S02]  /*0ff0*/  FADD.FTZ R21, RZ, R13 ;  /* 0x0000000dff157221 */ /* 0x000fc40000010000 */
[----:B------:R-:W-:Y:S02]  /*1000*/  FFMA.FTZ R19, R19, R20, R17 ;  /* 0x0000001413137223 */ /* 0x000fe40000010011 */
[----:B------:R-:W-:Y:S02]  /*1010*/  FMUL.FTZ R17, R18, R9 ;  /* 0x0000000912117220 */ /* 0x000fe40000410000 */
[C---:B------:R-:W-:Y:S02]  /*1020*/  FFMA.FTZ R13, R16.reuse, R18, R23 ;  /* 0x00000012100d7223 */ /* 0x040fe40000010017 */
[----:B------:R-:W-:Y:S02]  /*1030*/  FADD.FTZ R14, R21, R18 ;  /* 0x00000012150e7221 */ /* 0x000fe40000010000 */
[----:B------:R-:W-:Y:S01]  /*1040*/  FADD.FTZ R18, R15, R20 ;  /* 0x000000140f127221 */ /* 0x000fe20000010000 */
[--C-:B------:R-:W-:Y:S01]  /*1050*/  PRMT R15, RZ, 0x5410, R26.reuse ;  /* 0x00005410ff0f7816 */ /* 0x100fe2000000001a */
[----:B------:R-:W-:Y:S01]  /*1060*/  FFMA.FTZ R20, R16, R17, R19 ;  /* 0x0000001110147223 */ /* 0x000fe20000010013 */
[----:B------:R-:W-:-:S03]  /*1070*/  PRMT R16, RZ, 0x7610, R26 ;  /* 0x00007610ff107816 */ /* 0x000fc6000000001a */
[----:B------:R-:W-:Y:S02]  /*1080*/  FADD.FTZ R15, R15, -UR17 ;  /* 0x800000110f0f7e21 */ /* 0x000fe40008010000 */
[----:B------:R-:W-:Y:S02]  /*1090*/  FADD.FTZ R19, R16, -UR17 ;  /* 0x8000001110137e21 */ /* 0x000fe40008010000 */
[----:B------:R-:W-:Y:S02]  /*10a0*/  FADD.FTZ R16, R17, R18 ;  /* 0x0000001211107221 */ /* 0x000fe40000010000 */
[----:B------:R-:W-:Y:S01]  /*10b0*/  FMUL.FTZ R18, R19, UR8 ;  /* 0x0000000813127c20 */ /* 0x000fe20008410000 */
[----:B------:R-:W-:Y:S01]  /*10c0*/  PRMT R19, RZ, 0x7610, R31 ;  /* 0x00007610ff137816 */ /* 0x000fe2000000001f */
[----:B------:R-:W-:Y:S01]  /*10d0*/  FMUL.FTZ R21, R15, UR8 ;  /* 0x000000080f157c20 */ /* 0x000fe20008410000 */
        /* <DEDUP_REMOVED lines=19> */
.L_x_103:
[----:B------:R-:W-:Y:S02]  /*1210*/  FMUL.FTZ R17, R22, R8 ;  /* 0x0000000816117220 */ /* 0x000fe40000410000 */
[----:B------:R-:W-:Y:S02]  /*1220*/  FADD.FTZ R15, R12, R22 ;  /* 0x000000160c0f7221 */ /* 0x000fe40000010000 */
[C---:B------:R-:W-:Y:S02]  /*1230*/  FFMA.FTZ R12, R21.reuse, R22, R3 ;  /* 0x00000016150c7223 */ /* 0x040fe40000010003 */
[----:B------:R-:W-:Y:S01]  /*1240*/  FADD.FTZ R3, R14, R19 ;  /* 0x000000130e037221 */ /* 0x000fe20000010000 */
[----:B------:R-:W-:Y:S01]  /*1250*/  PRMT R14, RZ, 0x5410, R27 ;  /* 0x00005410ff0e7816 */ /* 0x000fe2000000001b */
[----:B------:R-:W-:Y:S02]  /*1260*/  FFMA.FTZ R20, R21, R17, R20 ;  /* 0x0000001115147223 */ /* 0x000fe40000010014 */
[----:B------:R-:W-:Y:S01]  /*1270*/  FADD.FTZ R16, R16, R17 ;  /* 0x0000001110107221 */ /* 0x000fe20000010000 */
[----:B------:R-:W-:Y:S01]  /*1280*/  PRMT R17, RZ, 0x7610, R27 ;  /* 0x00007610ff117816 */ /* 0x000fe2000000001b */
[----:B------:R-:W-:-:S02]  /*1290*/  FMUL.FTZ R21, R19, R9 ;  /* 0x0000000913157220 */ /* 0x000fc40000410000 */
[C---:B------:R-:W-:Y:S02]  /*12a0*/  FFMA.FTZ R13, R18.reuse, R19, R13 ;  /* 0x00000013120d7223 */ /* 0x040fe4000001000d */
[----:B------:R-:W-:Y:S02]  /*12b0*/  FFMA.FTZ R18, R18, R21, R20 ;  /* 0x0000001512127223 */ /* 0x000fe40000010014 */
[----:B------:R-:W-:Y:S02]  /*12c0*/  FADD.FTZ R14, R14, -UR17 ;  /* 0x800000110e0e7e21 */ /* 0x000fe40008010000 */
[----:B------:R-:W-:Y:S01]  /*12d0*/  FADD.FTZ R20, R17, -UR17 ;  /* 0x8000001111147e21 */ /* 0x000fe20008010000 */
[----:B------:R-:W-:Y:S01]  /*12e0*/  PRMT R17, RZ, 0x5410, R30 ;  /* 0x00005410ff117816 */ /* 0x000fe2000000001e */
[----:B------:R-:W-:Y:S01]  /*12f0*/  FADD.FTZ R21, R21, R16 ;  /* 0x0000001015157221 */ /* 0x000fe20000010000 */
[----:B------:R-:W-:Y:S01]  /*1300*/  PRMT R16, RZ, 0x7610, R30 ;  /* 0x00007610ff107816 */ /* 0x000fe2000000001e */
[----:B------:R-:W-:-:S02]  /*1310*/  FMUL.FTZ R19, R14, UR8 ;  /* 0x000000080e137c20 */ /* 0x000fc40008410000 */
        /* <DEDUP_REMOVED lines=20> */
.L_x_104:
[----:B------:R-:W-:Y:S01]  /*1460*/  FMUL.FTZ R20, R17, R8 ;  /* 0x0000000811147220 */ /* 0x000fe20000410000 */
[----:B------:R-:W0:Y:S01]  /*1470*/  S2R R22, SR_LANEID ;  /* 0x0000000000167919 */ /* 0x000e220000000000 */
[----:B------:R-:W-:Y:S01]  /*1480*/  FMUL.FTZ R25, R16, R9 ;  /* 0x0000000910197220 */ /* 0x000fe20000410000 */
[----:B------:R-:W-:Y:S01]  /*1490*/  ISETP.NE.AND P2, PT, R0, RZ, PT ;  /* 0x000000ff0000720c */ /* 0x000fe20003f45270 */
[----:B------:R-:W-:Y:S01]  /*14a0*/  FFMA.FTZ R23, R19, R20, R18 ;  /* 0x0000001413177223 */ /* 0x000fe20000010012 */
[----:B------:R-:W-:Y:S01]  /*14b0*/  ULDC UR5, c[0x0][0xc] ;  /* 0x0000030000057ab9 */ /* 0x000fe20000000800 */
[----:B------:R-:W-:Y:S01]  /*14c0*/  FADD.FTZ R20, R21, R20 ;  /* 0x0000001415147221 */ /* 0x000fe20000010000 */
[----:B------:R-:W-:Y:S01]  /*14d0*/  BSSY B0, `(.L_x_105) ;  /* 0x0000057000007945 */ /* 0x000fe20003800000 */
[----:B------:R-:W-:Y:S02]  /*14e0*/  FFMA.FTZ R24, R14, R25, R23 ;  /* 0x000000190e187223 */ /* 0x000fe40000010017 */
[----:B------:R-:W-:-:S02]  /*14f0*/  FADD.FTZ R25, R25, R20 ;  /* 0x0000001419197221 */ /* 0x000fc40000010000 */
[----:B------:R-:W-:Y:S01]  /*1500*/  FFMA.FTZ R13, R14, R16, R13 ;  /* 0x000000100e0d7223 */ /* 0x000fe2000001000d */
[----:B------:R-:W1:Y:S01]  /*1510*/  SHFL.DOWN PT, R21, R24, 0x1, 0x1f ;  /* 0x08201f0018157f89 */ /* 0x000e6200000e0000 */
[----:B------:R-:W-:Y:S02]  /*1520*/  FADD.FTZ R14, R15, R17 ;  /* 0x000000110f0e7221 */ /* 0x000fe40000010000 */
[----:B------:R-:W-:Y:S01]  /*1530*/  FFMA.FTZ R12, R19, R17, R12 ;  /* 0x00000011130c7223 */ /* 0x000fe2000001000c */
[----:B------:R-:W2:Y:S01]  /*1540*/  SHFL.DOWN PT, R18, R25, 0x1, 0x1f ;  /* 0x08201f0019127f89 */ /* 0x000ea200000e0000 */
[----:B------:R-:W-:Y:S01]  /*1550*/  FADD.FTZ R15, R3, R16 ;  /* 0x00000010030f7221 */ /* 0x000fe20000010000 */
[----:B------:R-:W-:-:S04]  /*1560*/  SHF.L.U32 R3, R0, 0x4, RZ ;  /* 0x0000000400037819 */ /* 0x000fc800000006ff */
[----:B------:R-:W-:Y:S01]  /*1570*/  STS.128 [R0.X16+0xd0], R12 ;  /* 0x0000d00c00007388 */ /* 0x000fe2000000cc00 */
[C---:B0-----:R-:W-:Y:S02]  /*1580*/  ISETP.GT.AND P0, PT, R22.reuse, 0x1e, PT ;  /* 0x0000001e1600780c */ /* 0x041fe40003f04270 */
[----:B------:R-:W-:-:S11]  /*1590*/  ISETP.NE.AND P4, PT, R22, RZ, PT ;  /* 0x000000ff1600720c */ /* 0x000fd60003f85270 */
[----:B-1----:R-:W-:Y:S02]  /*15a0*/  @!P0 FADD.FTZ R24, R24, R21 ;  /* 0x0000001518188221 */ /* 0x002fe40000010000 */
[----:B--2---:R-:W-:Y:S01]  /*15b0*/  @!P0 FADD.FTZ R25, R25, R18 ;  /* 0x0000001219198221 */ /* 0x004fe20000010000 */
[----:B------:R-:W-:Y:S02]  /*15c0*/  ISETP.GT.AND P0, PT, R22, 0x1d, PT ;  /* 0x0000001d1600780c */ /* 0x000fe40003f04270 */
[----:B------:R-:W0:Y:S04]  /*15d0*/  SHFL.DOWN PT, R21, R24, 0x2, 0x1f ;  /* 0x08401f0018157f89 */ /* 0x000e2800000e0000 */
[----:B------:R-:W1:Y:S07]  /*15e0*/  SHFL.DOWN PT, R18, R25, 0x2, 0x1f ;  /* 0x08401f0019127f89 */ /* 0x000e6e00000e0000 */
        /* <DEDUP_REMOVED lines=16> */
[----:B-1----:R-:W-:Y:S01]  /*16f0*/  @!P0 FADD.FTZ R25, R25, R18 ;  /* 0x0000001219198221 */ /* 0x002fe20000010000 */
[----:B------:R-:W-:-:S04]  /*1700*/  ISETP.GT.U32.AND P0, PT, R0, 0x4, PT ;  /* 0x000000040000780c */ /* 0x000fc80003f04070 */
[----:B------:R0:W-:Y:S04]  /*1710*/  @!P4 STS.64 [R44.X8+0x18], R24 ;  /* 0x000018182c00c388 */ /* 0x0001e80000008a00 */
[----:B------:R-:W-:Y:S06]  /*1720*/  BAR.SYNC.DEFER_BLOCKING 0x0 ;  /* 0x0000000000007b1d */ /* 0x000fec0000010000 */
[----:B------:R-:W-:Y:S05]  /*1730*/  @P2 BRA `(.L_x_106) ;  /* 0x0000030000002947 */ /* 0x000fea0003800000 */
[----:B------:R-:W1:Y:S02]  /*1740*/  LDS.128 R16, [0x20] ;  /* 0x00002000ff107984 */ /* 0x000e640000000c00 */
[----:B-1----:R-:W-:-:S02]  /*1750*/  FADD.FTZ R21, R24, R16 ;  /* 0x0000001018157221 */ /* 0x002fc40000010000 */
[----:B------:R-:W-:Y:S02]  /*1760*/  FADD.FTZ R16, R25, R17 ;  /* 0x0000001119107221 */ /* 0x000fe40000010000 */
[----:B------:R-:W-:Y:S01]  /*1770*/  FADD.FTZ R17, R21, R18 ;  /* 0x0000001215117221 */ /* 0x000fe20000010000 */
[----:B0-----:R-:W-:Y:S01]  /*1780*/  LDS.64 R24, [0xb0] ;  /* 0x0000b000ff187984 */ /* 0x001fe20000000a00 */
[----:B------:R-:W-:-:S03]  /*1790*/  FADD.FTZ R16, R16, R19 ;  /* 0x0000001310107221 */ /* 0x000fc60000010000 */
[----:B------:R-:W0:Y:S02]  /*17a0*/  LDS.128 R20, [0x30] ;  /* 0x00003000ff147984 */ /* 0x000e240000000c00 */
[----:B0-----:R-:W-:Y:S02]  /*17b0*/  FADD.FTZ R17, R17, R20 ;  /* 0x0000001411117221 */ /* 0x001fe40000010000 */
[----:B------:R-:W-:Y:S02]  /*17c0*/  FADD.FTZ R20, R16, R21 ;  /* 0x0000001510147221 */ /* 0x000fe40000010000 */
[----:B------:R-:W-:Y:S02]  /*17d0*/  FADD.FTZ R21, R17, R22 ;  /* 0x0000001611157221 */ /* 0x000fe40000010000 */
[----:B------:R-:W0:Y:S01]  /*17e0*/  LDS.128 R16, [0x40] ;  /* 0x00004000ff107984 */ /* 0x000e220000000c00 */
[----:B------:R-:W-:Y:S02]  /*17f0*/  FADD.FTZ R20, R20, R23 ;  /* 0x0000001714147221 */ /* 0x000fe40000010000 */
[----:B0-----:R-:W-:-:S02]  /*1800*/  FADD.FTZ R21, R21, R16 ;  /* 0x0000001015157221 */ /* 0x001fc40000010000 */
[----:B------:R-:W-:Y:S02]  /*1810*/  FADD.FTZ R16, R20, R17 ;  /* 0x0000001114107221 */ /* 0x000fe40000010000 */
[----:B------:R-:W-:Y:S02]  /*1820*/  FADD.FTZ R17, R21, R18 ;  /* 0x0000001215117221 */ /* 0x000fe40000010000 */
[----:B------:R-:W0:Y:S01]  /*1830*/  LDS.128 R20, [0x50] ;  /* 0x00005000ff147984 */ /* 0x000e220000000c00 */
[----:B------:R-:W-:Y:S02]  /*1840*/  FADD.FTZ R16, R16, R19 ;  /* 0x0000001310107221 */ /* 0x000fe40000010000 */
[----:B0-----:R-:W-:Y:S02]  /*1850*/  FADD.FTZ R17, R17, R20 ;  /* 0x0000001411117221 */ /* 0x001fe40000010000 */
[----:B------:R-:W-:Y:S02]  /*1860*/  FADD.FTZ R20, R16, R21 ;  /* 0x0000001510147221 */ /* 0x000fe40000010000 */
[----:B------:R-:W-:-:S02]  /*1870*/  FADD.FTZ R21, R17, R22 ;  /* 0x0000001611157221 */ /* 0x000fc40000010000 */
[----:B------:R-:W0:Y:S01]  /*1880*/  LDS.128 R16, [0x60] ;  /* 0x00006000ff107984 */ /* 0x000e220000000c00 */
[----:B------:R-:W-:Y:S02]  /*1890*/  FADD.FTZ R20, R20, R23 ;  /* 0x0000001714147221 */ /* 0x000fe40000010000 */
[----:B0-----:R-:W-:Y:S02]  /*18a0*/  FADD.FTZ R21, R21, R16 ;  /* 0x0000001015157221 */ /* 0x001fe40000010000 */
[----:B------:R-:W-:Y:S02]  /*18b0*/  FADD.FTZ R16, R20, R17 ;  /* 0x0000001114107221 */ /* 0x000fe40000010000 */
[----:B------:R-:W-:Y:S02]  /*18c0*/  FADD.FTZ R17, R21, R18 ;  /* 0x0000001215117221 */ /* 0x000fe40000010000 */
[----:B------:R-:W0:Y:S01]  /*18d0*/  LDS.128 R20, [0x70] ;  /* 0x00007000ff147984 */ /* 0x000e220000000c00 */
[----:B------:R-:W-:-:S02]  /*18e0*/  FADD.FTZ R16, R16, R19 ;  /* 0x0000001310107221 */ /* 0x000fc40000010000 */
[----:B0-----:R-:W-:Y:S02]  /*18f0*/  FADD.FTZ R17, R17, R20 ;  /* 0x0000001411117221 */ /* 0x001fe40000010000 */
[----:B------:R-:W-:Y:S02]  /*1900*/  FADD.FTZ R20, R16, R21 ;  /* 0x0000001510147221 */ /* 0x000fe40000010000 */
[----:B------:R-:W-:Y:S02]  /*1910*/  FADD.FTZ R21, R17, R22 ;  /* 0x0000001611157221 */ /* 0x000fe40000010000 */
[----:B------:R-:W0:Y:S01]  /*1920*/  LDS.128 R16, [0x80] ;  /* 0x00008000ff107984 */ /* 0x000e220000000c00 */
[----:B------:R-:W-:Y:S02]  /*1930*/  FADD.FTZ R20, R20, R23 ;  /* 0x0000001714147221 */ /* 0x000fe40000010000 */
[----:B0-----:R-:W-:Y:S02]  /*1940*/  FADD.FTZ R21, R21, R16 ;  /* 0x0000001015157221 */ /* 0x001fe40000010000 */
[----:B------:R-:W-:-:S02]  /*1950*/  FADD.FTZ R16, R20, R17 ;  /* 0x0000001114107221 */ /* 0x000fc40000010000 */
[----:B------:R-:W-:Y:S02]  /*1960*/  FADD.FTZ R17, R21, R18 ;  /* 0x0000001215117221 */ /* 0x000fe40000010000 */
        /* <DEDUP_REMOVED lines=10> */
[----:B------:R-:W-:Y:S02]  /*1a10*/  FADD.FTZ R20, R20, R19 ;  /* 0x0000001314147221 */ /* 0x000fe40000010000 */
[----:B------:R-:W-:Y:S02]  /*1a20*/  FADD.FTZ R24, R21, R24 ;  /* 0x0000001815187221 */ /* 0x000fe40000010000 */
[----:B------:R-:W-:-:S02]  /*1a30*/  FADD.FTZ R25, R20, R25 ;  /* 0x0000001914197221 */ /* 0x000fc40000010000 */
.L_x_106:
[----:B------:R-:W-:Y:S05]  /*1a40*/  BSYNC B0 ;  /* 0x0000000000007941 */ /* 0x000fea0003800000 */
.L_x_105:
[----:B------:R-:W-:Y:S06]  /*1a50*/  BAR.SYNC.DEFER_BLOCKING 0x0 ;  /* 0x0000000000007b1d */ /* 0x000fec0000010000 */
[----:B------:R-:W-:Y:S01]  /*1a60*/  BSSY B0, `(.L_x_107) ;  /* 0x00000fa000007945 */ /* 0x000fe20003800000 */
[----:B------:R-:W-:Y:S05]  /*1a70*/  @P0 BRA `(.L_x_108) ;  /* 0x00000f8000000947 */ /* 0x000fea0003800000 */
[----:B------:R-:W1:Y:S01]  /*1a80*/  LDS.128 R16, [R3+0x120] ;  /* 0x0001200003107984 */ /* 0x000e620000000c00 */
[----:B------:R-:W-:-:S03]  /*1a90*/  UMOV UR13, 0x5 ;  /* 0x00000005000d7882 */ /* 0x000fc60000000000 */
[----:B------:R-:W2:Y:S01]  /*1aa0*/  LDS.128 R20, [R3+0x170] ;  /* 0x0001700003147984 */ /* 0x000ea20000000c00 */
[----:B-1----:R-:W-:Y:S02]  /*1ab0*/  FADD.FTZ R16, R12, R16 ;  /* 0x000000100c107221 */ /* 0x002fe40000010000 */
[----:B------:R-:W-:Y:S02]  /*1ac0*/  FADD.FTZ R17, R13, R17 ;  /* 0x000000110d117221 */ /* 0x000fe40000010000 */
[----:B------:R-:W-:Y:S02]  /*1ad0*/  FADD.FTZ R18, R14, R18 ;  /* 0x000000120e127221 */ /* 0x000fe40000010000 */
[----:B------:R-:W-:Y:S02]  /*1ae0*/  FADD.FTZ R19, R15, R19 ;  /* 0x000000130f137221 */ /* 0x000fe40000010000 */
[----:B------:R-:W1:Y:S01]  /*1af0*/  LDS.128 R12, [R3+0x1c0] ;  /* 0x0001c000030c7984 */ /* 0x000e620000000c00 */
[----:B--2---:R-:W-:-:S02]  /*1b00*/  FADD.FTZ R16, R16, R20 ;  /* 0x0000001410107221 */ /* 0x004fc40000010000 */
[----:B------:R-:W-:Y:S02]  /*1b10*/  FADD.FTZ R17, R17, R21 ;  /* 0x0000001511117221 */ /* 0x000fe40000010000 */
[----:B------:R-:W-:Y:S02]  /*1b20*/  FADD.FTZ R18, R18, R22 ;  /* 0x0000001612127221 */ /* 0x000fe40000010000 */
[----:B------:R-:W-:Y:S02]  /*1b30*/  FADD.FTZ R23, R19, R23 ;  /* 0x0000001713177221 */ /* 0x000fe40000010000 */
[----:B-1----:R-:W-:Y:S02]  /*1b40*/  FADD.FTZ R12, R16, R12 ;  /* 0x0000000c100c7221 */ /* 0x002fe40000010000 */
[----:B------:R-:W-:Y:S02]  /*1b50*/  FADD.FTZ R13, R17, R13 ;  /* 0x0000000d110d7221 */ /* 0x000fe40000010000 */
[----:B------:R-:W-:-:S02]  /*1b60*/  FADD.FTZ R14, R18, R14 ;  /* 0x0000000e120e7221 */ /* 0x000fc40000010000 */
[----:B------:R-:W1:Y:S01]  /*1b70*/  LDS.128 R16, [R3+0x210] ;  /* 0x0002100003107984 */ /* 0x000e620000000c00 */
[----:B------:R-:W-:Y:S02]  /*1b80*/  FADD.FTZ R23, R23, R15 ;  /* 0x0000000f17177221 */ /* 0x000fe40000010000 */
[----:B-1----:R-:W-:Y:S02]  /*1b90*/  FADD.FTZ R16, R12, R16 ;  /* 0x000000100c107221 */ /* 0x002fe40000010000 */
[----:B------:R-:W-:Y:S02]  /*1ba0*/  FADD.FTZ R17, R13, R17 ;  /* 0x000000110d117221 */ /* 0x000fe40000010000 */
[----:B------:R-:W-:Y:S02]  /*1bb0*/  FADD.FTZ R18, R14, R18 ;  /* 0x000000120e127221 */ /* 0x000fe40000010000 */
[----:B------:R-:W1:Y:S01]  /*1bc0*/  LDS.128 R12, [R3+0x260] ;  /* 0x00026000030c7984 */ /* 0x000e620000000c00 */
[----:B------:R-:W-:-:S02]  /*1bd0*/  FADD.FTZ R23, R23, R19 ;  /* 0x0000001317177221 */ /* 0x000fc40000010000 */
[----:B-1----:R-:W-:Y:S02]  /*1be0*/  FADD.FTZ R12, R16, R12 ;  /* 0x0000000c100c7221 */ /* 0x002fe40000010000 */
[----:B------:R-:W-:Y:S02]  /*1bf0*/  FADD.FTZ R13, R17, R13 ;  /* 0x0000000d110d7221 */ /* 0x000fe40000010000 */
[----:B------:R-:W-:Y:S02]  /*1c00*/  FADD.FTZ R20, R18, R14 ;  /* 0x0000000e12147221 */ /* 0x000fe40000010000 */
[----:B------:R-:W1:Y:S01]  /*1c10*/  LDS.128 R16, [R3+0x2b0] ;  /* 0x0002b00003107984 */ /* 0x000e620000000c00 */
[----:B------:R-:W-:Y:S02]  /*1c20*/  FADD.FTZ R23, R23, R15 ;  /* 0x0000000f17177221 */ /* 0x000fe40000010000 */
[----:B-1----:R-:W-:Y:S02]  /*1c30*/  FADD.FTZ R21, R12, R16 ;  /* 0x000000100c157221 */ /* 0x002fe40000010000 */
[----:B------:R-:W-:-:S02]  /*1c40*/  FADD.FTZ R16, R13, R17 ;  /* 0x000000110d107221 */ /* 0x000fc40000010000 */
[----:B------:R-:W1:Y:S01]  /*1c50*/  LDS.128 R12, [R3+0x300] ;  /* 0x00030000030c7984 */ /* 0x000e620000000c00 */
        /* <DEDUP_REMOVED lines=8> */
.L_x_109:
[----:B------:R-:W-:Y:S01]  /*1ce0*/  UMOV UR4, 0x5 ;  /* 0x0000000500047882 */ /* 0x000fe20000000000 */
[----:B------:R-:W-:Y:S01]  /*1cf0*/  LEA R3, R0, 0xd0, 0x4 ;  /* 0x000000d000037811 */ /* 0x000fe200078e20ff */
[----:B------:R-:W-:Y:S01]  /*1d00*/  UIMAD UR4, UR13, UR4, 0x14 ;  /* 0x000000140d0474a4 */ /* 0x000fe2000f8e0204 */
[----:B------:R-:W1:Y:S01]  /*1d10*/  LDS.128 R16, [R17+0xf0] ;  /* 0x0000f00011107984 */ /* 0x000e620000000c00 */
[----:B------:R-:W-:-:S04]  /*1d20*/  UIADD3 UR13, UR13, 0x28, URZ ;  /* 0x000000280d0d7890 */ /* 0x000fc8000fffe03f */
[----:B------:R-:W-:Y:S01]  /*1d30*/  MOV R20, UR4 ;  /* 0x0000000400147c02 */ /* 0x000fe20008000f00 */
[----:B------:R-:W-:-:S03]  /*1d40*/  UISETP.NE.AND UP0, UPT, UR13, 0x7d, UPT ;  /* 0x0000007d0d00788c */ /* 0x000fc6000bf05270 */
[----:B------:R-:W-:-:S03]  /*1d50*/  LEA R3, R20, R3, 0x4 ;  /* 0x0000000314037211 */ /* 0x000fc600078e20ff */
[----:B------:R-:W-:Y:S02]  /*1d60*/  PLOP3.LUT P4, PT, PT, PT, UP0, 0x80, 0x0 ;  /* 0x000000000000781c */ /* 0x000fe40003f8f008 */
[----:B------:R-:W2:Y:S01]  /*1d70*/  LDS.128 R20, [R3] ;  /* 0x0000000003147984 */ /* 0x000ea20000000c00 */
        /* <DEDUP_REMOVED lines=26> */
[----:B------:R-:W-:Y:S02]  /*1f20*/  FADD.FTZ R17, R13, R18 ;  /* 0x000000120d117221 */ /* 0x000fe40000010000 */
        /* <DEDUP_REMOVED lines=168> */
[----:B------:R-:W-:Y:S01]  /*29b0*/  IADD3 R17, R3, 0xb40, RZ ;  /* 0x00000b4003117810 */ /* 0x000fe20007ffe0ff */
[----:B------:R-:W-:Y:S02]  /*29c0*/  FADD.FTZ R12, R21, R16 ;  /* 0x00000010150c7221 */ /* 0x000fe40000010000 */
[----:B------:R-:W-:Y:S02]  /*29d0*/  FADD.FTZ R14, R23, R18 ;  /* 0x00000012170e7221 */ /* 0x000fe40000010000 */
[----:B------:R-:W-:Y:S01]  /*29e0*/  FADD.FTZ R15, R20, R19 ;  /* 0x00000013140f7221 */ /* 0x000fe20000010000 */
[----:B------:R-:W-:Y:S05]  /*29f0*/  @P4 BRA `(.L_x_109) ;  /* 0xfffff2e000004947 */ /* 0x000fea000383ffff */
.L_x_108:
[----:B------:R-:W-:Y:S05]  /*2a00*/  BSYNC B0 ;  /* 0x0000000000007941 */ /* 0x000fea0003800000 */
.L_x_107:
[----:B------:R-:W-:Y:S01]  /*2a10*/  BSSY B0, `(.L_x_110) ;  /* 0x0000013000007945 */ /* 0x000fe20003800000 */
[----:B------:R-:W-:Y:S01]  /*2a20*/  HFMA2.MMA R20, -RZ, RZ, 0, 2.384185791015625e-07 ;  /* 0x00000004ff147435 */ /* 0x000fe200000001ff */
[----:B------:R-:W-:Y:S05]  /*2a30*/  @P0 BRA `(.L_x_111) ;  /* 0x0000010000000947 */ /* 0x000fea0003800000 */
[----:B------:R-:W-:Y:S01]  /*2a40*/  IMAD R17, R35, 0x5, R0 ;  /* 0x0000000523117824 */ /* 0x000fe200078e0200 */
[----:B------:R-:W-:-:S03]  /*2a50*/  MOV R19, UR12 ;  /* 0x0000000c00137c02 */ /* 0x000fc60008000f00 */
[----:B------:R-:W-:Y:S01]  /*2a60*/  IMAD.WIDE R16, R17, R20, c[0x0][0x1b8] ;  /* 0x00006e0011107625 */ /* 0x000fe200078e0214 */
[----:B------:R-:W-:-:S04]  /*2a70*/  MOV R3, c[0x0][0x1d8] ;  /* 0x0000760000037a02 */ /* 0x000fc80000000f00 */
[----:B------:R-:W-:Y:S01]  /*2a80*/  LEA R18, P0, R19, R16, 0x2 ;  /* 0x0000001013127211 */ /* 0x000fe200078010ff */
[----:B------:R1:W-:Y:S01]  /*2a90*/  RED.E.ADD.F32.FTZ.RN.STRONG.GPU [R16.64], R12 ;  /* 0x0000000c1000798e */ /* 0x0003e2000c10e78e */
[----:B------:R-:W-:Y:S02]  /*2aa0*/  MOV R23, UR11 ;  /* 0x0000000b00177c02 */ /* 0x000fe40008000f00 */
[----:B------:R-:W-:Y:S02]  /*2ab0*/  IADD3.X R19, R17, UR10, RZ, P0, !PT ;  /* 0x0000000a11137c10 */ /* 0x000fe400087fe4ff */
[----:B------:R-:W-:-:S03]  /*2ac0*/  MOV R21, c[0x0][0x1dc] ;  /* 0x0000770000157a02 */ /* 0x000fc60000000f00 */
[----:B------:R2:W-:Y:S01]  /*2ad0*/  RED.E.ADD.F32.FTZ.RN.STRONG.GPU [R18.64], R13 ;  /* 0x0000000d1200798e */ /* 0x0005e2000c10e78e */
[-C--:B-1----:R-:W-:Y:S02]  /*2ae0*/  LEA R12, P0, R3, R16.reuse, 0x2 ;  /* 0x00000010030c7211 */ /* 0x082fe400078010ff */
[----:B------:R-:W-:Y:S02]  /*2af0*/  LEA R16, P4, R23, R16, 0x2 ;  /* 0x0000001017107211 */ /* 0x000fe400078810ff */
[----:B--2---:R-:W-:Y:S02]  /*2b00*/  LEA.HI.X R13, R3, R17, R21, 0x2, P0 ;  /* 0x00000011030d7211 */ /* 0x004fe400000f1415 */
[----:B------:R-:W-:-:S03]  /*2b10*/  IADD3.X R17, R17, UR9, RZ, P4, !PT ;  /* 0x0000000911117c10 */ /* 0x000fc6000a7fe4ff */
[----:B------:R1:W-:Y:S04]  /*2b20*/  RED.E.ADD.F32.FTZ.RN.STRONG.GPU [R12.64], R14 ;  /* 0x0000000e0c00798e */ /* 0x0003e8000c10e78e */
[----:B------:R1:W-:Y:S02]  /*2b30*/  RED.E.ADD.F32.FTZ.RN.STRONG.GPU [R16.64], R15 ;  /* 0x0000000f1000798e */ /* 0x0003e4000c10e78e */
.L_x_111:
[----:B------:R-:W-:Y:S05]  /*2b40*/  BSYNC B0 ;  /* 0x0000000000007941 */ /* 0x000fea0003800000 */
.L_x_110:
        /* <DEDUP_REMOVED lines=8> */
[----:B--2---:R-:W-:-:S03]  /*2bd0*/  IADD3 R15, R12, R3, RZ ;  /* 0x000000030c0f7210 */ /* 0x004fc60007ffe0ff */
[----:B------:R-:W-:-:S04]  /*2be0*/  IMAD.WIDE R12, R13, R20, c[0x0][0x1b0] ;  /* 0x00006c000d0c7625 */ /* 0x000fc800078e0214 */
[----:B------:R-:W-:Y:S01]  /*2bf0*/  IMAD.WIDE.U32 R14, R15, R20, c[0x0][0x1a8] ;  /* 0x00006a000f0e7625 */ /* 0x000fe200078e0014 */
        /* <DEDUP_REMOVED lines=19> */
.L_x_114:
[----:B------:R-:W2:Y:S01]  /*2d30*/  LDG.E.STRONG.GPU R16, [R14.64] ;  /* 0x0000000e0e107981 */ /* 0x000ea2000c1ef900 */
[----:B------:R-:W-:Y:S01]  /*2d40*/  YIELD ;  /* 0x0000000000007946 */ /* 0x000fe20003800000 */
[----:B--2---:R-:W-:Y:S01]  /*2d50*/  ISETP.NE.AND P0, PT, R16, R19, PT ;  /* 0x000000131000720c */ /* 0x004fe20003f05270 */
[----:B------:R-:W-:-:S12]  /*2d60*/  CCTL.IVALL ;  /* 0x00000000ff00798f */ /* 0x000fd80002000000 */
[----:B------:R-:W-:Y:S05]  /*2d70*/  @P0 BRA `(.L_x_114) ;  /* 0xffffffb000000947 */ /* 0x000fea000383ffff */
.L_x_113:
        /* <DEDUP_REMOVED lines=20> */
.L_x_118:
[----:B------:R-:W-:-:S13]  /*2ec0*/  ISETP.EQ.OR P6, PT, R22, R37, P2 ;  /* 0x000000251600720c */ /* 0x000fda00017c2670 */
[----:B-1----:R-:W-:-:S04]  /*2ed0*/  @!P6 IMAD R15, R22, c[0x0][0x10], R3 ;  /* 0x00000400160fea24 */ /* 0x002fc800078e0203 */
[----:B------:R-:W-:-:S06]  /*2ee0*/  @!P6 IMAD.WIDE.U32 R14, R15, 0x8, R12 ;  /* 0x000000080f0ee825 */ /* 0x000fcc00078e000c */
[----:B------:R-:W2:Y:S01]  /*2ef0*/  @!P6 LDG.E.64 R14, [R14.64] ;  /* 0x0000000e0e0ee981 */ /* 0x000ea2000c1e1b00 */
[C---:B------:R-:W-:Y:S02]  /*2f00*/  IADD3 R16, R22.reuse, 0x1, RZ ;  /* 0x0000000116107810 */ /* 0x040fe40007ffe0ff */
[----:B------:R-:W-:Y:S02]  /*2f10*/  IADD3 R20, R22, 0x2, RZ ;  /* 0x0000000216147810 */ /* 0x000fe40007ffe0ff */
[-C--:B------:R-:W-:Y:S02]  /*2f20*/  ISETP.EQ.OR P4, PT, R16, R37.reuse, P2 ;  /* 0x000000251000720c */ /* 0x080fe40001782670 */
[----:B------:R-:W-:Y:S02]  /*2f30*/  ISETP.EQ.OR P5, PT, R20, R37, P2 ;  /* 0x000000251400720c */ /* 0x000fe400017a2670 */
[----:B------:R-:W-:-:S09]  /*2f40*/  IADD3 R18, R22, 0x3, RZ ;  /* 0x0000000316127810 */ /* 0x000fd20007ffe0ff */
[----:B------:R-:W-:-:S04]  /*2f50*/  @!P4 IMAD R17, R16, c[0x0][0x10], R3 ;  /* 0x000004001011ca24 */ /* 0x000fc800078e0203 */
[----:B------:R-:W-:-:S06]  /*2f60*/  @!P4 IMAD.WIDE.U32 R16, R17, 0x8, R12 ;  /* 0x000000081110c825 */ /* 0x000fcc00078e000c */
[----:B------:R-:W3:Y:S01]  /*2f70*/  @!P4 LDG.E.64 R16, [R16.64] ;  /* 0x0000000e1010c981 */ /* 0x000ee2000c1e1b00 */
[----:B0-2---:R-:W-:Y:S02]  /*2f80*/  @!P6 FADD.FTZ R24, R24, R14 ;  /* 0x0000000e1818e221 */ /* 0x005fe40000010000 */
[----:B------:R-:W-:Y:S01]  /*2f90*/  @!P6 FADD.FTZ R25, R25, R15 ;  /* 0x0000000f1919e221 */ /* 0x000fe20000010000 */
[----:B------:R-:W-:Y:S01]  /*2fa0*/  ISETP.EQ.OR P6, PT, R18, R37, P2 ;  /* 0x000000251200720c */ /* 0x000fe200017c2670 */
[----:B------:R-:W-:-:S04]  /*2fb0*/  @!P5 IMAD R15, R20, c[0x0][0x10], R3 ;  /* 0x00000400140fda24 */ /* 0x000fc800078e0203 */
[----:B------:R-:W-:-:S06]  /*2fc0*/  @!P5 IMAD.WIDE.U32 R14, R15, 0x8, R12 ;  /* 0x000000080f0ed825 */ /* 0x000fcc00078e000c */
[----:B------:R-:W2:Y:S02]  /*2fd0*/  @!P5 LDG.E.64 R14, [R14.64] ;  /* 0x0000000e0e0ed981 */ /* 0x000ea4000c1e1b00 */
[----:B------:R-:W-:-:S04]  /*2fe0*/  @!P6 IMAD R19, R18, c[0x0][0x10], R3 ;  /* 0x000004001213ea24 */ /* 0x000fc800078e0203 */
[----:B------:R-:W-:-:S06]  /*2ff0*/  @!P6 IMAD.WIDE.U32 R18, R19, 0x8, R12 ;  /* 0x000000081312e825 */ /* 0x000fcc00078e000c */
[----:B------:R-:W4:Y:S01]  /*3000*/  @!P6 LDG.E.64 R18, [R18.64] ;  /* 0x0000000e1212e981 */ /* 0x000f22000c1e1b00 */
[----:B------:R-:W-:Y:S01]  /*3010*/  IADD3 R20, R22, 0x4, RZ ;  /* 0x0000000416147810 */ /* 0x000fe20007ffe0ff */
[----:B---3--:R-:W-:Y:S01]  /*3020*/  @!P4 FADD.FTZ R24, R24, R16 ;  /* 0x000000101818c221 */ /* 0x008fe20000010000 */
[----:B------:R-:W-:Y:S01]  /*3030*/  IADD3 R21, R22, 0x5, RZ ;  /* 0x0000000516157810 */ /* 0x000fe20007ffe0ff */
[----:B------:R-:W-:Y:S01]  /*3040*/  @!P4 FADD.FTZ R25, R25, R17 ;  /* 0x000000111919c221 */ /* 0x000fe20000010000 */
[----:B------:R-:W-:-:S13]  /*3050*/  ISETP.EQ.OR P4, PT, R20, R37, P2 ;  /* 0x000000251400720c */ /* 0x000fda0001782670 */
[----:B------:R-:W-:-:S04]  /*3060*/  @!P4 IMAD R17, R20, c[0x0][0x10], R3 ;  /* 0x000004001411ca24 */ /* 0x000fc800078e0203 */
[----:B------:R-:W-:-:S06]  /*3070*/  @!P4 IMAD.WIDE.U32 R16, R17, 0x8, R12 ;  /* 0x000000081110c825 */ /* 0x000fcc00078e000c */
[----:B------:R-:W3:Y:S01]  /*3080*/  @!P4 LDG.E.64 R16, [R16.64] ;  /* 0x0000000e1010c981 */ /* 0x000ee2000c1e1b00 */
[----:B--2---:R-:W-:Y:S02]  /*3090*/  @!P5 FADD.FTZ R24, R24, R14 ;  /* 0x0000000e1818d221 */ /* 0x004fe40000010000 */
[----:B------:R-:W-:Y:S01]  /*30a0*/  @!P5 FADD.FTZ R25, R25, R15 ;  /* 0x0000000f1919d221 */ /* 0x000fe20000010000 */
[----:B------:R-:W-:Y:S01]  /*30b0*/  ISETP.EQ.OR P5, PT, R21, R37, P2 ;  /* 0x000000251500720c */ /* 0x000fe200017a2670 */
[----:B----4-:R-:W-:Y:S01]  /*30c0*/  @!P6 FADD.FTZ R24, R24, R18 ;  /* 0x000000121818e221 */ /* 0x010fe20000010000 */
[----:B------:R-:W-:Y:S01]  /*30d0*/  IADD3 R18, R22, 0x6, RZ ;  /* 0x0000000616127810 */ /* 0x000fe20007ffe0ff */
[----:B------:R-:W-:-:S03]  /*30e0*/  @!P6 FADD.FTZ R25, R25, R19 ;  /* 0x000000131919e221 */ /* 0x000fc60000010000 */
[----:B------:R-:W-:-:S07]  /*30f0*/  ISETP.EQ.OR P6, PT, R18, R37, P2 ;  /* 0x000000251200720c */ /* 0x000fce00017c2670 */
        /* <DEDUP_REMOVED lines=10> */
[----:B------:R-:W-:-:S11]  /*31a0*/  IADD3 R21, R22, 0x8, RZ ;  /* 0x0000000816157810 */ /* 0x000fd60007ffe0ff */
        /* <DEDUP_REMOVED lines=58> */
[----:B------:R-:W-:-:S04]  /*3550*/  UIADD3 UR4, UR4, -0x10, URZ ;  /* 0xfffffff004047890 */ /* 0x000fc8000fffe03f */
[----:B------:R-:W-:Y:S01]  /*3560*/  UISETP.GT.AND UP0, UPT, UR4, 0xc, UPT ;  /* 0x0000000c0400788c */ /* 0x000fe2000bf04270 */
[----:B---3--:R-:W-:Y:S02]  /*3570*/  @!P4 FADD.FTZ R24, R24, R16 ;  /* 0x000000101818c221 */ /* 0x008fe40000010000 */
[----:B------:R-:W-:-:S03]  /*3580*/  @!P4 FADD.FTZ R25, R25, R17 ;  /* 0x000000111919c221 */ /* 0x000fc60000010000 */
[----:B------:R-:W-:Y:S02]  /*3590*/  PLOP3.LUT P4, PT, PT, PT, UP0, 0x80, 0x0 ;  /* 0x000000000000781c */ /* 0x000fe40003f8f008 */
[----:B------:R-:W-:Y:S01]  /*35a0*/  IADD3 R22, R22, 0x10, RZ ;  /* 0x0000001016167810 */ /* 0x000fe20007ffe0ff */
[----:B--2---:R-:W-:Y:S02]  /*35b0*/  @!P5 FADD.FTZ R24, R24, R14 ;  /* 0x0000000e1818d221 */ /* 0x004fe40000010000 */
[----:B------:R-:W-:Y:S02]  /*35c0*/  @!P5 FADD.FTZ R25, R25, R15 ;  /* 0x0000000f1919d221 */ /* 0x000fe40000010000 */
[----:B----4-:R-:W-:Y:S02]  /*35d0*/  @!P6 FADD.FTZ R24, R24, R18 ;  /* 0x000000121818e221 */ /* 0x010fe40000010000 */
[----:B------:R-:W-:-:S04]  /*35e0*/  @!P6 FADD.FTZ R25, R25, R19 ;  /* 0x000000131919e221 */ /* 0x000fc80000010000 */
[----:B------:R-:W-:Y:S05]  /*35f0*/  @P4 BRA `(.L_x_118) ;  /* 0xfffff8c000004947 */ /* 0x000fea000383ffff */
.L_x_117:
[----:B------:R-:W-:-:S06]  /*3600*/  UISETP.GT.AND UP0, UPT, UR4, 0x4, UPT ;  /* 0x000000040400788c */ /* 0x000fcc000bf04270 */
[----:B------:R-:W-:-:S13]  /*3610*/  PLOP3.LUT P4, PT, PT, PT, UP0, 0x80, 0x0 ;  /* 0x000000000000781c */ /* 0x000fda0003f8f008 */
[----:B------:R-:W-:Y:S05]  /*3620*/  @!P4 BRA `(.L_x_119) ;  /* 0x000003b00000c947 */ /* 0x000fea0003800000 */
[C---:B------:R-:W-:Y:S02]  /*3630*/  ISETP.EQ.OR P0, PT, R22.reuse, R37, P2 ;  /* 0x000000251600720c */ /* 0x040fe40001702670 */
[----:B------:R-:W-:-:S11]  /*3640*/  IADD3 R16, R22, 0x1, RZ ;  /* 0x0000000116107810 */ /* 0x000fd60007ffe0ff */
[----:B-1----:R-:W-:-:S04]  /*3650*/  @!P0 IMAD R15, R22, c[0x0][0x10], R3 ;  /* 0x00000400160f8a24 */ /* 0x002fc800078e0203 */
[----:B------:R-:W-:-:S06]  /*3660*/  @!P0 IMAD.WIDE.U32 R14, R15, 0x8, R12 ;  /* 0x000000080f0e8825 */ /* 0x000fcc00078e000c */
[----:B------:R-:W2:Y:S01]  /*3670*/  @!P0 LDG.E.64 R14, [R14.64] ;  /* 0x0000000e0e0e8981 */ /* 0x000ea2000c1e1b00 */
[-C--:B------:R-:W-:Y:S02]  /*3680*/  ISETP.EQ.OR P5, PT, R16, R37.reuse, P2 ;  /* 0x000000251000720c */ /* 0x080fe400017a2670 */
[C---:B------:R-:W-:Y:S02]  /*3690*/  IADD3 R18, R22.reuse, 0x2, RZ ;  /* 0x0000000216127810 */ /* 0x040fe40007ffe0ff */
[----:B------:R-:W-:Y:S02]  /*36a0*/  IADD3 R20, R22, 0x3, RZ ;  /* 0x0000000316147810 */ /* 0x000fe40007ffe0ff */
[-C--:B------:R-:W-:Y:S02]  /*36b0*/  ISETP.EQ.OR P6, PT, R18, R37.reuse, P2 ;  /* 0x000000251200720c */ /* 0x080fe400017c2670 */
[----:B------:R-:W-:-:S05]  /*36c0*/  ISETP.EQ.OR P4, PT, R20, R37, P2 ;  /* 0x000000251400720c */ /* 0x000fca0001782670 */
[----:B------:R-:W-:-:S04]  /*36d0*/  @!P5 IMAD R17, R16, c[0x0][0x10], R3 ;  /* 0x000004001011da24 */ /* 0x000fc800078e0203 */
[----:B------:R-:W-:-:S04]  /*36e0*/  @!P5 IMAD.WIDE.U32 R16, R17, 0x8, R12 ;  /* 0x000000081110d825 */ /* 0x000fc800078e000c */
[----:B------:R-:W-:Y:S02]  /*36f0*/  @!P6 IMAD R19, R18, c[0x0][0x10], R3 ;  /* 0x000004001213ea24 */ /* 0x000fe400078e0203 */
[----:B------:R-:W3:Y:S01]  /*3700*/  @!P5 LDG.E.64 R16, [R16.64] ;  /* 0x0000000e1010d981 */ /* 0x000ee2000c1e1b00 */
[----:B------:R-:W-:Y:S01]  /*3710*/  IADD3 R22, R22, 0x4, RZ ;  /* 0x0000000416167810 */ /* 0x000fe20007ffe0ff */
[----:B------:R-:W-:-:S06]  /*3720*/  @!P6 IMAD.WIDE.U32 R18, R19, 0x8, R12 ;  /* 0x000000081312e825 */ /* 0x000fcc00078e000c */
[----:B------:R-:W4:Y:S01]  /*3730*/  @!P6 LDG.E.64 R18, [R18.64] ;  /* 0x0000000e1212e981 */ /* 0x000f22000c1e1b00 */
[----:B0-2---:R-:W-:Y:S02]  /*3740*/  @!P0 FADD.FTZ R25, R25, R15 ;  /* 0x0000000f19198221 */ /* 0x005fe40000010000 */
[----:B------:R-:W-:Y:S02]  /*3750*/  @!P4 IMAD R15, R20, c[0x0][0x10], R3 ;  /* 0x00000400140fca24 */ /* 0x000fe400078e0203 */
[----:B------:R-:W-:Y:S01]  /*3760*/  @!P0 FADD.FTZ R24, R24, R14 ;  /* 0x0000000e18188221 */ /* 0x000fe20000010000 */
[----:B------:R-:W-:Y:S01]  /*3770*/  ISETP.EQ.OR P0, PT, R22, R37, P2 ;  /* 0x000000251600720c */ /* 0x000fe20001702670 */
[----:B------:R-:W-:-:S06]  /*3780*/  @!P4 IMAD.WIDE.U32 R14, R15, 0x8, R12 ;  /* 0x000000080f0ec825 */ /* 0x000fcc00078e000c */
[----:B------:R-:W2:Y:S01]  /*3790*/  @!P4 LDG.E.64 R14, [R14.64] ;  /* 0x0000000e0e0ec981 */ /* 0x000ea2000c1e1b00 */
[----:B---3--:R-:W-:Y:S01]  /*37a0*/  @!P5 FADD.FTZ R24, R24, R16 ;  /* 0x000000101818d221 */ /* 0x008fe20000010000 */
[----:B------:R-:W-:Y:S01]  /*37b0*/  IADD3 R16, R22, 0x1, RZ ;  /* 0x0000000116107810 */ /* 0x000fe20007ffe0ff */
[----:B------:R-:W-:Y:S02]  /*37c0*/  @!P5 FADD.FTZ R25, R25, R17 ;  /* 0x000000111919d221 */ /* 0x000fe40000010000 */
[----:B----4-:R-:W-:Y:S01]  /*37d0*/  @!P6 FADD.FTZ R24, R24, R18 ;  /* 0x000000121818e221 */ /* 0x010fe20000010000 */
[----:B------:R-:W-:Y:S01]  /*37e0*/  ISETP.EQ.OR P5, PT, R16, R37, P2 ;  /* 0x000000251000720c */ /* 0x000fe200017a2670 */
[----:B------:R-:W-:Y:S01]  /*37f0*/  @!P6 FADD.FTZ R25, R25, R19 ;  /* 0x000000131919e221 */ /* 0x000fe20000010000 */
[C---:B------:R-:W-:Y:S01]  /*3800*/  IADD3 R18, R22.reuse, 0x3, RZ ;  /* 0x0000000316127810 */ /* 0x040fe20007ffe0ff */
[----:B------:R-:W-:-:S04]  /*3810*/  @!P0 IMAD R21, R22, c[0x0][0x10], R3 ;  /* 0x0000040016158a24 */ /* 0x000fc800078e0203 */
[----:B------:R-:W-:-:S06]  /*3820*/  @!P0 IMAD.WIDE.U32 R20, R21, 0x8, R12 ;  /* 0x0000000815148825 */ /* 0x000fcc00078e000c */
[----:B------:R-:W-:Y:S01]  /*3830*/  @!P5 IMAD R17, R16, c[0x0][0x10], R3 ;  /* 0x000004001011da24 */ /* 0x000fe200078e0203 */
[----:B------:R-:W3:Y:S03]  /*3840*/  @!P0 LDG.E.64 R20, [R20.64] ;  /* 0x0000000e14148981 */ /* 0x000ee6000c1e1b00 */
[----:B------:R-:W-:-:S06]  /*3850*/  @!P5 IMAD.WIDE.U32 R16, R17, 0x8, R12 ;  /* 0x000000081110d825 */ /* 0x000fcc00078e000c */
[----:B------:R-:W4:Y:S01]  /*3860*/  @!P5 LDG.E.64 R16, [R16.64] ;  /* 0x0000000e1010d981 */ /* 0x000f22000c1e1b00 */
[----:B--2---:R-:W-:Y:S01]  /*3870*/  @!P4 FADD.FTZ R24, R24, R14 ;  /* 0x0000000e1818c221 */ /* 0x004fe20000010000 */
[----:B------:R-:W-:Y:S01]  /*3880*/  IADD3 R14, R22, 0x2, RZ ;  /* 0x00000002160e7810 */ /* 0x000fe20007ffe0ff */
[----:B------:R-:W-:-:S03]  /*3890*/  @!P4 FADD.FTZ R25, R25, R15 ;  /* 0x0000000f1919c221 */ /* 0x000fc60000010000 */
[-C--:B------:R-:W-:Y:S02]  /*38a0*/  ISETP.EQ.OR P6, PT, R14, R37.reuse, P2 ;  /* 0x000000250e00720c */ /* 0x080fe400017c2670 */
[----:B------:R-:W-:-:S11]  /*38b0*/  ISETP.EQ.OR P4, PT, R18, R37, P2 ;  /* 0x000000251200720c */ /* 0x000fd60001782670 */
[--C-:B------:R-:W-:Y:S02]  /*38c0*/  @!P6 IMAD R15, R14, c[0x0][0x10], R3.reuse ;  /* 0x000004000e0fea24 */ /* 0x100fe400078e0203 */
[----:B------:R-:W-:Y:S02]  /*38d0*/  @!P4 IMAD R19, R18, c[0x0][0x10], R3 ;  /* 0x000004001213ca24 */ /* 0x000fe400078e0203 */
[----:B------:R-:W-:-:S04]  /*38e0*/  @!P6 IMAD.WIDE.U32 R14, R15, 0x8, R12 ;  /* 0x000000080f0ee825 */ /* 0x000fc800078e000c */
[----:B------:R-:W-:Y:S02]  /*38f0*/  @!P4 IMAD.WIDE.U32 R18, R19, 0x8, R12 ;  /* 0x000000081312c825 */ /* 0x000fe400078e000c */
[----:B------:R-:W2:Y:S04]  /*3900*/  @!P6 LDG.E.64 R14, [R14.64] ;  /* 0x0000000e0e0ee981 */ /* 0x000ea8000c1e1b00 */
[----:B------:R-:W5:Y:S01]  /*3910*/  @!P4 LDG.E.64 R18, [R18.64] ;  /* 0x0000000e1212c981 */ /* 0x000f62000c1e1b00 */
[----:B---3--:R-:W-:Y:S02]  /*3920*/  @!P0 FADD.FTZ R24, R24, R20 ;  /* 0x0000001418188221 */ /* 0x008fe40000010000 */
[----:B------:R-:W-:Y:S02]  /*3930*/  @!P0 FADD.FTZ R25, R25, R21 ;  /* 0x0000001519198221 */ /* 0x000fe40000010000 */
[----:B----4-:R-:W-:-:S02]  /*3940*/  @!P5 FADD.FTZ R24, R24, R16 ;  /* 0x000000101818d221 */ /* 0x010fc40000010000 */
[----:B------:R-:W-:Y:S01]  /*3950*/  @!P5 FADD.FTZ R25, R25, R17 ;  /* 0x000000111919d221 */ /* 0x000fe20000010000 */
[----:B------:R-:W-:Y:S01]  /*3960*/  UIADD3 UR4, UR4, -0x4, URZ ;  /* 0xfffffffc04047890 */ /* 0x000fe2000fffe03f */
[----:B------:R-:W-:Y:S02]  /*3970*/  PLOP3.LUT P0, PT, PT, PT, PT, 0x8, 0x0 ;  /* 0x000000000000781c */ /* 0x000fe40003f0e170 */
[----:B------:R-:W-:Y:S01]  /*3980*/  IADD3 R22, R22, 0x4, RZ ;  /* 0x0000000416167810 */ /* 0x000fe20007ffe0ff */
[----:B------:R-:W-:Y:S01]  /*3990*/  UIADD3 UR4, UR4, -0x4, URZ ;  /* 0xfffffffc04047890 */ /* 0x000fe2000fffe03f */
[----:B--2---:R-:W-:Y:S02]  /*39a0*/  @!P6 FADD.FTZ R24, R24, R14 ;  /* 0x0000000e1818e221 */ /* 0x004fe40000010000 */
[----:B------:R-:W-:Y:S02]  /*39b0*/  @!P6 FADD.FTZ R25, R25, R15 ;  /* 0x0000000f1919e221 */ /* 0x000fe40000010000 */
[----:B-----5:R-:W-:-:S02]  /*39c0*/  @!P4 FADD.FTZ R24, R24, R18 ;  /* 0x000000121818c221 */ /* 0x020fc40000010000 */
[----:B------:R-:W-:Y:S02]  /*39d0*/  @!P4 FADD.FTZ R25, R25, R19 ;  /* 0x000000131919c221 */ /* 0x000fe40000010000 */
.L_x_119:
[----:B------:R-:W-:-:S13]  /*39e0*/  ISETP.NE.OR P0, PT, RZ, UR4, P0 ;  /* 0x00000004ff007c0c */ /* 0x000fda0008705670 */
[----:B------:R-:W-:Y:S05]  /*39f0*/  @!P0 BRA `(.L_x_115) ;  /* 0x000001f000008947 */ /* 0x000fea0003800000 */
.L_x_116:
[CC--:B------:R-:W-:Y:S02]  /*3a00*/  ISETP.EQ.OR P5, PT, R22.reuse, R37.reuse, P2 ;  /* 0x000000251600720c */ /* 0x0c0fe400017a2670 */
[C---:B------:R-:W-:Y:S02]  /*3a10*/  IADD3 R16, R22.reuse, 0x1, RZ ;  /* 0x0000000116107810 */ /* 0x040fe40007ffe0ff */
[----:B-1----:R-:W-:Y:S02]  /*3a20*/  IADD3 R17, R22, 0x2, RZ ;  /* 0x0000000216117810 */ /* 0x002fe40007ffe0ff */
[-C--:B------:R-:W-:Y:S02]  /*3a30*/  ISETP.EQ.OR P6, PT, R16, R37.reuse, P2 ;  /* 0x000000251000720c */ /* 0x080fe400017c2670 */
[----:B------:R-:W-:Y:S02]  /*3a40*/  ISETP.EQ.OR P4, PT, R17, R37, P2 ;  /* 0x000000251100720c */ /* 0x000fe40001782670 */
[----:B------:R-:W-:-:S03]  /*3a50*/  IADD3 R20, R22, 0x3, RZ ;  /* 0x0000000316147810 */ /* 0x000fc60007ffe0ff */
[----:B------:R-:W-:Y:S01]  /*3a60*/  @!P5 IMAD R15, R22, c[0x0][0x10], R3 ;  /* 0x00000400160fda24 */ /* 0x000fe200078e0203 */
[----:B------:R-:W-:-:S03]  /*3a70*/  ISETP.EQ.OR P0, PT, R20, R37, P2 ;  /* 0x000000251400720c */ /* 0x000fc60001702670 */
[----:B------:R-:W-:-:S04]  /*3a80*/  @!P5 IMAD.WIDE.U32 R14, R15, 0x8, R12 ;  /* 0x000000080f0ed825 */ /* 0x000fc800078e000c */
[--C-:B------:R-:W-:Y:S02]  /*3a90*/  @!P6 IMAD R19, R16, c[0x0][0x10], R3.reuse ;  /* 0x000004001013ea24 */ /* 0x100fe400078e0203 */
[----:B------:R-:W2:Y:S01]  /*3aa0*/  @!P5 LDG.E.64 R14, [R14.64] ;  /* 0x0000000e0e0ed981 */ /* 0x000ea2000c1e1b00 */
[----:B------:R-:W-:Y:S02]  /*3ab0*/  @!P4 IMAD R17, R17, c[0x0][0x10], R3 ;  /* 0x000004001111ca24 */ /* 0x000fe400078e0203 */
[----:B------:R-:W-:-:S04]  /*3ac0*/  @!P6 IMAD.WIDE.U32 R18, R19, 0x8, R12 ;  /* 0x000000081312e825 */ /* 0x000fc800078e000c */
[----:B------:R-:W-:Y:S02]  /*3ad0*/  @!P4 IMAD.WIDE.U32 R16, R17, 0x8, R12 ;  /* 0x000000081110c825 */ /* 0x000fe400078e000c */
[----:B------:R-:W3:Y:S02]  /*3ae0*/  @!P6 LDG.E.64 R18, [R18.64] ;  /* 0x0000000e1212e981 */ /* 0x000ee4000c1e1b00 */
[----:B------:R-:W-:Y:S02]  /*3af0*/  @!P0 IMAD R21, R20, c[0x0][0x10], R3 ;  /* 0x0000040014158a24 */ /* 0x000fe400078e0203 */
[----:B------:R-:W4:Y:S02]  /*3b00*/  @!P4 LDG.E.64 R16, [R16.64] ;  /* 0x0000000e1010c981 */ /* 0x000f24000c1e1b00 */
[----:B------:R-:W-:-:S06]  /*3b10*/  @!P0 IMAD.WIDE.U32 R20, R21, 0x8, R12 ;  /* 0x0000000815148825 */ /* 0x000fcc00078e000c */
[----:B------:R-:W5:Y:S01]  /*3b20*/  @!P0 LDG.E.64 R20, [R20.64] ;  /* 0x0000000e14148981 */ /* 0x000f62000c1e1b00 */
[----:B------:R-:W-:Y:S01]  /*3b30*/  UIADD3 UR4, UR4, -0x4, URZ ;  /* 0xfffffffc04047890 */ /* 0x000fe2000fffe03f */
[----:B------:R-:W-:Y:S01]  /*3b40*/  IADD3 R22, R22, 0x4, RZ ;  /* 0x0000000416167810 */ /* 0x000fe20007ffe0ff */
[----:B0-2---:R-:W-:Y:S02]  /*3b50*/  @!P5 FADD.FTZ R24, R24, R14 ;  /* 0x0000000e1818d221 */ /* 0x005fe40000010000 */
[----:B------:R-:W-:Y:S02]  /*3b60*/  @!P5 FADD.FTZ R25, R25, R15 ;  /* 0x0000000f1919d221 */ /* 0x000fe40000010000 */
[----:B------:R-:W-:Y:S01]  /*3b70*/  ISETP.NE.AND P5, PT, RZ, UR4, PT ;  /* 0x00000004ff007c0c */ /* 0x000fe2000bfa5270 */
[----:B---3--:R-:W-:Y:S02]  /*3b80*/  @!P6 FADD.FTZ R24, R24, R18 ;  /* 0x000000121818e221 */ /* 0x008fe40000010000 */
[----:B------:R-:W-:-:S02]  /*3b90*/  @!P6 FADD.FTZ R25, R25, R19 ;  /* 0x000000131919e221 */ /* 0x000fc40000010000 */
[----:B----4-:R-:W-:Y:S02]  /*3ba0*/  @!P4 FADD.FTZ R24, R24, R16 ;  /* 0x000000101818c221 */ /* 0x010fe40000010000 */
[----:B------:R-:W-:Y:S02]  /*3bb0*/  @!P4 FADD.FTZ R25, R25, R17 ;  /* 0x000000111919c221 */ /* 0x000fe40000010000 */
[----:B-----5:R-:W-:Y:S02]  /*3bc0*/  @!P0 FADD.FTZ R24, R24, R20 ;  /* 0x0000001418188221 */ /* 0x020fe40000010000 */
[----:B------:R-:W-:Y:S02]  /*3bd0*/  @!P0 FADD.FTZ R25, R25, R21 ;  /* 0x0000001519198221 */ /* 0x000fe40000010000 */
[----:B------:R-:W-:Y:S05]  /*3be0*/  @P5 BRA `(.L_x_116) ;  /* 0xfffffe1000005947 */ /* 0x000fea000383ffff */
.L_x_115:
        /* <DEDUP_REMOVED lines=12> */
.L_x_121:
[----:B------:R-:W-:Y:S05]  /*3cb0*/  BSYNC B0 ;  /* 0x0000000000007941 */ /* 0x000fea0003800000 */
.L_x_120:
        /* <DEDUP_REMOVED lines=16> */
.L_x_112:
[----:B------:R-:W-:Y:S04]  /*3dc0*/  @!P2 STS.64 [0xc0], R24 ;  /* 0x0000c018ff00a388 */ /* 0x000fe80000000a00 */
[----:B------:R-:W-:Y:S01]  /*3dd0*/  BAR.SYNC.DEFER_BLOCKING 0x0 ;  /* 0x0000000000007b1d */ /* 0x000fe20000010000 */
[----:B------:R-:W-:Y:S02]  /*3de0*/  ISETP.GE.U32.AND P0, PT, R40, c[0x0][0x1e0], PT ;  /* 0x0000780028007a0c */ /* 0x000fe40003f06070 */
[----:B------:R-:W-:Y:S02]  /*3df0*/  ISETP.GE.U32.AND P2, PT, R39, c[0x0][0x1e0], PT ;  /* 0x0000780027007a0c */ /* 0x000fe40003f46070 */
[--C-:B-1----:R-:W-:Y:S02]  /*3e00*/  PRMT R17, RZ, 0x5410, R33.reuse ;  /* 0x00005410ff117816 */ /* 0x102fe40000000021 */
[----:B------:R-:W-:Y:S01]  /*3e10*/  PRMT R18, RZ, 0x7610, R33 ;  /* 0x00007610ff127816 */ /* 0x000fe20000000021 */
[----:B------:R-:W1:Y:S02]  /*3e20*/  LDS.64 R12, [0xc0] ;  /* 0x0000c000ff0c7984 */ /* 0x000e640000000a00 */
[----:B-1----:R-:W-:Y:S01]  /*3e30*/  FMUL.FTZ R3, R12, c[0x0][0x20c] ;  /* 0x000083000c037a20 */ /* 0x002fe20000410000 */
[--C-:B------:R-:W-:Y:S01]  /*3e40*/  PRMT R12, RZ, 0x5410, R28.reuse ;  /* 0x00005410ff0c7816 */ /* 0x100fe2000000001c */
[----:B------:R-:W-:Y:S01]  /*3e50*/  FMUL.FTZ R16, R13, c[0x0][0x20c] ;  /* 0x000083000d107a20 */ /* 0x000fe20000410000 */
[----:B------:R-:W-:-:S03]  /*3e60*/  PRMT R28, RZ, 0x7610, R28 ;  /* 0x00007610ff1c7816 */ /* 0x000fc6000000001c */
[----:B------:R-:W-:Y:S02]  /*3e70*/  FADD.FTZ R12, R12, -UR17 ;  /* 0x800000110c0c7e21 */ /* 0x000fe40008010000 */
[----:B------:R-:W-:Y:S02]  /*3e80*/  FADD.FTZ R28, R28, -UR17 ;  /* 0x800000111c1c7e21 */ /* 0x000fe40008010000 */
[----:B------:R-:W-:Y:S02]  /*3e90*/  FMUL.FTZ R13, R12, UR8 ;  /* 0x000000080c0d7c20 */ /* 0x000fe40008410000 */
[----:B------:R-:W-:Y:S01]  /*3ea0*/  FMUL.FTZ R12, R28, UR8 ;  /* 0x000000081c0c7c20 */ /* 0x000fe20008410000 */
[----:B------:R-:W-:Y:S05]  /*3eb0*/  @!P3 BRA `(.L_x_122) ;  /* 0x000001200000b947 */ /* 0x000fea0003800000 */
[----:B------:R-:W-:Y:S02]  /*3ec0*/  FFMA.FTZ R15, R13, R8, R10 ;  /* 0x000000080d0f7223 */ /* 0x000fe4000001000a */
[----:B------:R-:W-:Y:S02]  /*3ed0*/  FFMA.FTZ R14, R12, R9, R11 ;  /* 0x000000090c0e7223 */ /* 0x000fe4000001000b */
[----:B------:R-:W-:-:S02]  /*3ee0*/  FMUL.FTZ R19, R15, -1.4426950216293334961 ;  /* 0xbfb8aa3b0f137820 */ /* 0x000fc40000410000 */
[----:B------:R-:W-:-:S04]  /*3ef0*/  FMUL.FTZ R21, R14, -1.4426950216293334961 ;  /* 0xbfb8aa3b0e157820 */ /* 0x000fc80000410000 */
[----:B------:R-:W1:Y:S08]  /*3f00*/  MUFU.EX2 R19, R19 ;  /* 0x0000001300137308 */ /* 0x000e700000000800 */
[----:B------:R-:W2:Y:S01]  /*3f10*/  MUFU.EX2 R21, R21 ;  /* 0x0000001500157308 */ /* 0x000ea20000000800 */
[----:B-1----:R-:W-:-:S07]  /*3f20*/  FADD.FTZ R20, R19, 1 ;  /* 0x3f80000013147421 */ /* 0x002fce0000010000 */
[----:B------:R-:W1:Y:S01]  /*3f30*/  MUFU.RCP R20, R20 ;  /* 0x0000001400147308 */ /* 0x000e620000001000 */
[----:B--2---:R-:W-:-:S07]  /*3f40*/  FADD.FTZ R22, R21, 1 ;  /* 0x3f80000015167421 */ /* 0x004fce0000010000 */
[----:B------:R-:W2:Y:S01]  /*3f50*/  MUFU.RCP R23, R22 ;  /* 0x0000001600177308 */ /* 0x000ea20000001000 */
[----:B01----:R-:W-:Y:S02]  /*3f60*/  FADD.FTZ R24, -R20, 1 ;  /* 0x3f80000014187421 */ /* 0x003fe40000010100 */
[----:B------:R-:W-:Y:S02]  /*3f70*/  FMUL.FTZ R17, R17, R20 ;  /* 0x0000001411117220 */ /* 0x000fe40000410000 */
[----:B------:R-:W-:Y:S02]  /*3f80*/  FFMA.FTZ R24, R15, R24, 1 ;  /* 0x3f8000000f187423 */ /* 0x000fe40000010018 */
[----:B--2---:R-:W-:Y:S02]  /*3f90*/  FADD.FTZ R25, -R23, 1 ;  /* 0x3f80000017197421 */ /* 0x004fe40000010100 */
[----:B------:R-:W-:Y:S02]  /*3fa0*/  FMUL.FTZ R18, R18, R23 ;  /* 0x0000001712127220 */ /* 0x000fe40000410000 */
[----:B------:R-:W-:-:S02]  /*3fb0*/  FFMA.FTZ R25, R14, R25, 1 ;  /* 0x3f8000000e197423 */ /* 0x000fc40000010019 */
[----:B------:R-:W-:Y:S02]  /*3fc0*/  FMUL.FTZ R17, R17, R24 ;  /* 0x0000001811117220 */ /* 0x000fe40000410000 */
[----:B------:R-:W-:Y:S02]  /*3fd0*/  FMUL.FTZ R18, R18, R25 ;  /* 0x0000001912127220 */ /* 0x000fe40000410000 */
.L_x_122:
        /* <DEDUP_REMOVED lines=18> */
.L_x_124:
[----:B------:R-:W-:Y:S05]  /*4100*/  BSYNC B0 ;  /* 0x0000000000007941 */ /* 0x000fea0003800000 */
.L_x_123:
[--C-:B------:R-:W-:Y:S02]  /*4110*/  PRMT R12, RZ, 0x5410, R29.reuse ;  /* 0x00005410ff0c7816 */ /* 0x100fe4000000001d */
[----:B------:R-:W-:Y:S02]  /*4120*/  PRMT R29, RZ, 0x7610, R29 ;  /* 0x00007610ff1d7816 */ /* 0x000fe4000000001d */
[----:B------:R-:W-:Y:S01]  /*4130*/  ISETP.GE.U32.AND P5, PT, R38, c[0x0][0x1e0], PT ;  /* 0x0000780026007a0c */ /* 0x000fe20003fa6070 */
[----:B------:R-:W-:Y:S01]  /*4140*/  FADD.FTZ R12, R12, -UR17 ;  /* 0x800000110c0c7e21 */ /* 0x000fe20008010000 */
[----:B------:R-:W-:Y:S01]  /*4150*/  ISETP.GE.AND.EX P4, PT, R43, c[0x0][0x1e4], PT, P0 ;  /* 0x000079002b007a0c */ /* 0x000fe20003f86300 */
[----:B------:R-:W-:Y:S01]  /*4160*/  FADD.FTZ R29, R29, -UR17 ;  /* 0x800000111d1d7e21 */ /* 0x000fe20008010000 */
[----:B------:R-:W-:Y:S01]  /*4170*/  ISETP.GE.AND.EX P0, PT, R42, c[0x0][0x1e4], PT, P2 ;  /* 0x000079002a007a0c */ /* 0x000fe20003f06320 */
[----:B------:R-:W-:Y:S01]  /*4180*/  FMUL.FTZ R13, R12, UR8 ;  /* 0x000000080c0d7c20 */ /* 0x000fe20008410000 */
[----:B-1----:R-:W-:Y:S01]  /*4190*/  PRMT R17, RZ, 0x5410, R32 ;  /* 0x00005410ff117816 */ /* 0x002fe20000000020 */
[----:B------:R-:W-:Y:S01]  /*41a0*/  FMUL.FTZ R12, R29, UR8 ;  /* 0x000000081d0c7c20 */ /* 0x000fe20008410000 */
[----:B------:R-:W-:-:S02]  /*41b0*/  ISETP.GE.AND.EX P2, PT, R41, c[0x0][0x1e4], PT, P5 ;  /* 0x0000790029007a0c */ /* 0x000fc40003f46350 */
[----:B------:R-:W-:Y:S02]  /*41c0*/  ISETP.GT.U32.OR P4, PT, R0, 0x27f, P4 ;  /* 0x0000027f0000780c */ /* 0x000fe40002784470 */
[----:B------:R-:W-:Y:S01]  /*41d0*/  PRMT R32, RZ, 0x7610, R32 ;  /* 0x00007610ff207816 */ /* 0x000fe20000000020 */
[----:B------:R-:W-:Y:S09]  /*41e0*/  @!P3 BRA `(.L_x_125) ;  /* 0x000001200000b947 */ /* 0x000ff20003800000 */
[----:B------:R-:W-:Y:S02]  /*41f0*/  FFMA.FTZ R15, R13, R8, R10 ;  /* 0x000000080d0f7223 */ /* 0x000fe4000001000a */
[----:B------:R-:W-:Y:S02]  /*4200*/  FFMA.FTZ R14, R12, R9, R11 ;  /* 0x000000090c0e7223 */ /* 0x000fe4000001000b */
        /* <DEDUP_REMOVED lines=16> */
.L_x_125:
[----:B------:R-:W-:Y:S01]  /*4310*/  BSSY B0, `(.L_x_126) ;  /* 0x0000012000007945 */ /* 0x000fe20003800000 */
[----:B------:R-:W-:Y:S05]  /*4320*/  @P4 BRA `(.L_x_127) ;  /* 0x0000010000004947 */ /* 0x000fea0003800000 */
        /* <DEDUP_REMOVED lines=8> */
[C---:B------:R-:W-:Y:S02]  /*43b0*/  IMAD R43, R40.reuse, c[0x0][0x1dc], R43 ;  /* 0x00007700282b7a24 */ /* 0x040fe400078e022b */
[----:B------:R-:W-:-:S04]  /*43c0*/  IMAD.WIDE.U32 R12, R40, c[0x0][0x1d8], R12 ;  /* 0x00007600280c7a25 */ /* 0x000fc800078e000c */
[----:B------:R-:W-:Y:S01]  /*43d0*/  FMUL.FTZ R17, R32, UR8 ;  /* 0x0000000820117c20 */ /* 0x000fe20008410000 */
[----:B------:R-:W-:Y:S02]  /*43e0*/  IADD3 R43, R13, R43, RZ ;  /* 0x0000002b0d2b7210 */ /* 0x000fe40007ffe0ff */
[C---:B------:R-:W-:Y:S02]  /*43f0*/  LEA R14, P4, R12.reuse, c[0x0][0x160], 0x1 ;  /* 0x000058000c0e7a11 */ /* 0x040fe400078808ff */
[----:B------:R-:W-:Y:S02]  /*4400*/  F2FP.BF16.PACK_AB R17, R17, R18 ;  /* 0x000000121111723e */ /* 0x000fe400000010ff */
[----:B------:R-:W-:-:S05]  /*4410*/  LEA.HI.X R15, R12, c[0x0][0x164], R43, 0x1, P4 ;  /* 0x000059000c0f7a11 */ /* 0x000fca00020f0c2b */
[----:B------:R1:W-:Y:S04]  /*4420*/  STG.E [R14.64], R17 ;  /* 0x000000110e007986 */ /* 0x0003e8000c10190e */
.L_x_127:
[----:B------:R-:W-:Y:S05]  /*4430*/  BSYNC B0 ;  /* 0x0000000000007941 */ /* 0x000fea0003800000 */
.L_x_126:
[--C-:B------:R-:W-:Y:S02]  /*4440*/  PRMT R12, RZ, 0x5410, R26.reuse ;  /* 0x00005410ff0c7816 */ /* 0x100fe4000000001a */
[----:B------:R-:W-:Y:S02]  /*4450*/  PRMT R26, RZ, 0x7610, R26 ;  /* 0x00007610ff1a7816 */ /* 0x000fe4000000001a */
[----:B------:R-:W-:Y:S01]  /*4460*/  ISETP.GT.U32.OR P0, PT, R0, 0x27f, P0 ;  /* 0x0000027f0000780c */ /* 0x000fe20000704470 */
[----:B------:R-:W-:Y:S01]  /*4470*/  FADD.FTZ R12, R12, -UR17 ;  /* 0x800000110c0c7e21 */ /* 0x000fe20008010000 */
[----:B------:R-:W-:Y:S01]  /*4480*/  ISETP.GT.U32.OR P2, PT, R0, 0x27f, P2 ;  /* 0x0000027f0000780c */ /* 0x000fe20001744470 */
[----:B------:R-:W-:Y:S01]  /*4490*/  FADD.FTZ R26, R26, -UR17 ;  /* 0x800000111a1a7e21 */ /* 0x000fe20008010000 */
[--C-:B-1----:R-:W-:Y:S01]  /*44a0*/  PRMT R15, RZ, 0x5410, R31.reuse ;  /* 0x00005410ff0f7816 */ /* 0x102fe2000000001f */
[----:B------:R-:W-:Y:S01]  /*44b0*/  FMUL.FTZ R13, R12, UR8 ;  /* 0x000000080c0d7c20 */ /* 0x000fe20008410000 */
[----:B------:R-:W-:Y:S01]  /*44c0*/  PRMT R14, RZ, 0x7610, R31 ;  /* 0x00007610ff0e7816 */ /* 0x000fe2000000001f */
[----:B------:R-:W-:Y:S01]  /*44d0*/  FMUL.FTZ R12, R26, UR8 ;  /* 0x000000081a0c7c20 */ /* 0x000fe20008410000 */
[----:B------:R-:W-:Y:S01]  /*44e0*/  PRMT R17, RZ, 0x5410, R27 ;  /* 0x00005410ff117816 */ /* 0x000fe2000000001b */
        /* <DEDUP_REMOVED lines=9> */
[----:B0-2---:R-:W-:-:S07]  /*4580*/  FADD.FTZ R24, R23, 1 ;  /* 0x3f80000017187421 */ /* 0x005fce0000010000 */
[----:B------:R-:W0:Y:S01]  /*4590*/  MUFU.RCP R25, R24 ;  /* 0x0000001800197308 */ /* 0x000e220000001000 */
[----:B-1----:R-:W-:Y:S02]  /*45a0*/  FADD.FTZ R29, -R22, 1 ;  /* 0x3f800000161d7421 */ /* 0x002fe40000010100 */
[----:B------:R-:W-:Y:S02]  /*45b0*/  FMUL.FTZ R15, R15, R22 ;  /* 0x000000160f0f7220 */ /* 0x000fe40000410000 */
[----:B------:R-:W-:Y:S02]  /*45c0*/  FFMA.FTZ R18, R18, R29, 1 ;  /* 0x3f80000012127423 */ /* 0x000fe4000001001d */
[----:B0-----:R-:W-:Y:S02]  /*45d0*/  FADD.FTZ R26, -R25, 1 ;  /* 0x3f800000191a7421 */ /* 0x001fe40000010100 */
[----:B------:R-:W-:Y:S02]  /*45e0*/  FMUL.FTZ R14, R14, R25 ;  /* 0x000000190e0e7220 */ /* 0x000fe40000410000 */
[----:B------:R-:W-:-:S02]  /*45f0*/  FFMA.FTZ R19, R19, R26, 1 ;  /* 0x3f80000013137423 */ /* 0x000fc4000001001a */
[----:B------:R-:W-:Y:S02]  /*4600*/  FMUL.FTZ R15, R15, R18 ;  /* 0x000000120f0f7220 */ /* 0x000fe40000410000 */
[----:B------:R-:W-:Y:S02]  /*4610*/  FMUL.FTZ R14, R14, R19 ;  /* 0x000000130e0e7220 */ /* 0x000fe40000410000 */
.L_x_128:
        /* <DEDUP_REMOVED lines=14> */
[----:B------:R-:W-:Y:S02]  /*4700*/  LEA R14, P0, R12, c[0x0][0x160], 0x1 ;  /* 0x000058000c0e7a11 */ /* 0x000fe400078008ff */
[----:B------:R-:W-:Y:S02]  /*4710*/  F2FP.BF16.PACK_AB R13, R18, R19 ;  /* 0x00000013120d723e */ /* 0x000fe400000010ff */
[----:B------:R-:W-:-:S05]  /*4720*/  LEA.HI.X R15, R12, c[0x0][0x164], R21, 0x1, P0 ;  /* 0x000059000c0f7a11 */ /* 0x000fca00000f0c15 */
[----:B------:R1:W-:Y:S04]  /*4730*/  STG.E [R14.64], R13 ;  /* 0x0000000d0e007986 */ /* 0x0003e8000c10190e */
.L_x_130:
[----:B------:R-:W-:Y:S05]  /*4740*/  BSYNC B0 ;  /* 0x0000000000007941 */ /* 0x000fea0003800000 */
.L_x_129:
[----:B------:R-:W-:Y:S01]  /*4750*/  PRMT R27, RZ, 0x7610, R27 ;  /* 0x00007610ff1b7816 */ /* 0x000fe2000000001b */
[----:B------:R-:W-:Y:S01]  /*4760*/  FADD.FTZ R17, R17, -UR17 ;  /* 0x8000001111117e21 */ /* 0x000fe20008010000 */
[--C-:B-1----:R-:W-:Y:S02]  /*4770*/  PRMT R13, RZ, 0x5410, R30.reuse ;  /* 0x00005410ff0d7816 */ /* 0x102fe4000000001e */
        /* <DEDUP_REMOVED lines=23> */
.L_x_131:
        /* <DEDUP_REMOVED lines=17> */
.L_x_133:
[----:B------:R-:W-:Y:S05]  /*4a00*/  BSYNC B0 ;  /* 0x0000000000007941 */ /* 0x000fea0003800000 */
.L_x_132:
[----:B------:R-:W-:Y:S01]  /*4a10*/  ULDC UR4, c[0x0][0x10] ;  /* 0x0000040000047ab9 */ /* 0x000fe20000000800 */
[----:B------:R-:W-:Y:S01]  /*4a20*/  IADD3 R34, R34, 0x1, RZ ;  /* 0x0000000122227810 */ /* 0x000fe20007ffe0ff */
[----:B------:R-:W-:-:S04]  /*4a30*/  UIADD3 UR7, UR7, UR4, URZ ;  /* 0x0000000407077290 */ /* 0x000fc8000fffe03f */
[----:B------:R-:W-:-:S06]  /*4a40*/  UISETP.GE.AND UP0, UPT, UR7, UR6, UPT ;  /* 0x000000060700728c */ /* 0x000fcc000bf06270 */
[----:B------:R-:W-:-:S13]  /*4a50*/  PLOP3.LUT P0, PT, PT, PT, UP0, 0x80, 0x0 ;  /* 0x000000000000781c */ /* 0x000fda0003f0f008 */
[----:B------:R-:W-:Y:S01]  /*4a60*/  @P0 CALL.REL.NOINC `(.L_x_98) ;  /* 0x0000001000000944 */ /* 0x000fe20003c00000 */
[----:B------:R-:W-:Y:S05]  /*4a70*/  BRA `(.L_x_134) ;  /* 0xffffb83000007947 */ /* 0x000fea000383ffff */
.L_x_98:
[----:B-1----:R-:W-:Y:S01]  /*4a80*/  ISETP.NE.AND P1, PT, R0, RZ, PT ;  /* 0x000000ff0000720c */ /* 0x002fe20003f25270 */
[----:B------:R-:W-:Y:S01]  /*4a90*/  HFMA2.MMA R2, -RZ, RZ, 0, 2.384185791015625e-07 ;  /* 0x00000004ff027435 */ /* 0x000fe200000001ff */
[----:B------:R-:W-:Y:S01]  /*4aa0*/  MOV R7, c[0x0][0xc] ;  /* 0x0000030000077a02 */ /* 0x000fe20000000f00 */
        /* <DEDUP_REMOVED lines=8> */
[----:B------:R-:W1:Y:S01]  /*4b30*/  S2R R8, SR_LANEID ;  /* 0x0000000000087919 */ /* 0x000e620000000000 */
[----:B------:R-:W-:Y:S01]  /*4b40*/  VOTEU.ANY UR4, UPT, PT ;  /* 0x0000000000047886 */ /* 0x000fe200038e0100 */
[----:B------:R-:W-:-:S00]  /*4b50*/  ERRBAR ;  /* 0x00000000000079ab */ /* 0x000fc00000000000 */
[----:B------:R-:W-:Y:S01]  /*4b60*/  UFLO.U32 UR5, UR4 ;  /* 0x00000004000572bd */ /* 0x000fe200080e0000 */
[----:B------:R-:W2:Y:S05]  /*4b70*/  POPC R3, UR4 ;  /* 0x0000000400037d09 */ /* 0x000eaa0008000000 */
[----:B-1----:R-:W-:-:S13]  /*4b80*/  ISETP.EQ.U32.AND P0, PT, R8, UR5, PT ;  /* 0x0000000508007c0c */ /* 0x002fda000bf02070 */
[----:B--2---:R1:W-:Y:S02]  /*4b90*/  @P0 RED.E.ADD.S32.STRONG.GPU [R4.64], R3 ;  /* 0x000000030400098e */ /* 0x0043e4000c10e38e */
.L_x_136:
[----:B------:R-:W-:Y:S05]  /*4ba0*/  BSYNC B0 ;  /* 0x0000000000007941 */ /* 0x000fea0003800000 */
.L_x_135:
[----:B------:R-:W2:Y:S01]  /*4bb0*/  S2UR UR4, SR_CTAID.X ;  /* 0x00000000000479c3 */ /* 0x000ea20000002500 */
[----:B------:R-:W-:Y:S02]  /*4bc0*/  IADD3 R8, R7, -0x1, RZ ;  /* 0xffffffff07087810 */ /* 0x000fe40007ffe0ff */
[----:B-1----:R-:W-:-:S05]  /*4bd0*/  IADD3 R3, R6, -0x1, RZ ;  /* 0xffffffff06037810 */ /* 0x002fca0007ffe0ff */
[----:B------:R-:W1:Y:S01]  /*4be0*/  S2UR UR5, SR_CTAID.Y ;  /* 0x00000000000579c3 */ /* 0x000e620000002600 */
[----:B--2---:R-:W-:-:S04]  /*4bf0*/  ISETP.NE.AND P0, PT, R8, UR4, PT ;  /* 0x0000000408007c0c */ /* 0x004fc8000bf05270 */
[----:B-1----:R-:W-:-:S13]  /*4c00*/  ISETP.NE.OR P0, PT, R3, UR5, P0 ;  /* 0x0000000503007c0c */ /* 0x002fda0008705670 */
[----:B------:R-:W-:Y:S05]  /*4c10*/  @P0 EXIT ;  /* 0x000000000000094d */ /* 0x000fea0003800000 */
[----:B------:R-:W-:Y:S05]  /*4c20*/  @P1 BRA `(.L_x_137) ;  /* 0x0000008000001947 */ /* 0x000fea0003800000 */
[----:B------:R-:W-:-:S05]  /*4c30*/  IMAD R3, R7, c[0x0][0x10], RZ ;  /* 0x0000040007037a24 */ /* 0x000fca00078e02ff */
[----:B------:R-:W-:-:S13]  /*4c40*/  ISETP.NE.AND P0, PT, R3, -0x1, PT ;  /* 0xffffffff0300780c */ /* 0x000fda0003f05270 */
[----:B------:R-:W-:Y:S05]  /*4c50*/  @!P0 BRA `(.L_x_137) ;  /* 0x0000005000008947 */ /* 0x000fea0003800000 */
.L_x_138:
[----:B------:R-:W2:Y:S01]  /*4c60*/  LDG.E.STRONG.GPU R6, [R4.64] ;  /* 0x0000000e04067981 */ /* 0x000ea2000c1ef900 */
[----:B------:R-:W-:Y:S01]  /*4c70*/  YIELD ;  /* 0x0000000000007946 */ /* 0x000fe20003800000 */
[----:B--2---:R-:W-:Y:S01]  /*4c80*/  ISETP.NE.AND P0, PT, R6, R3, PT ;  /* 0x000000030600720c */ /* 0x004fe20003f05270 */
[----:B------:R-:W-:-:S12]  /*4c90*/  CCTL.IVALL ;  /* 0x00000000ff00798f */ /* 0x000fd80002000000 */
[----:B------:R-:W-:Y:S05]  /*4ca0*/  @P0 BRA `(.L_x_138) ;  /* 0xffffffb000000947 */ /* 0x000fea000383ffff */
.L_x_137:
[----:B------:R-:W-:Y:S02]  /*4cb0*/  WARPSYNC 0xffffffff ;  /* 0xffffffff00007948 */ /* 0x000fe40003800000 */
[----:B------:R-:W-:Y:S01]  /*4cc0*/  MOV R5, c[0x0][0x1dc] ;  /* 0x0000770000057a02 */ /* 0x000fe20000000f00 */
[----:B------:R-:W-:Y:S03]  /*4cd0*/  BAR.SYNC.DEFER_BLOCKING 0x0 ;  /* 0x0000000000007b1d */ /* 0x000fe60000010000 */
[----:B------:R-:W-:-:S04]  /*4ce0*/  LEA.HI R3, P0, R5, c[0x0][0x1d8], RZ, 0x1 ;  /* 0x0000760005037a11 */ /* 0x000fc800078108ff */
[----:B------:R-:W-:-:S04]  /*4cf0*/  IADD3.X R4, RZ, c[0x0][0x1dc], RZ, P0, !PT ;  /* 0x00007700ff047a10 */ /* 0x000fc800007fe4ff */
[----:B0-----:R-:W-:Y:S02]  /*4d00*/  SHF.R.S64 R25, R3, 0x1, R4 ;  /* 0x0000000103197819 */ /* 0x001fe40000001004 */
        /* <DEDUP_REMOVED lines=19> */
.L_x_139:
        /* <DEDUP_REMOVED lines=23> */
.L_x_140:
        /* <DEDUP_REMOVED lines=13> */
.L_x_1913:


//--------------------- .text._Z35group_norm_nhwc_bwd_one_pass_kernelI11Bf16IOBf16WLi64ELi10ELi640EEv26Group_norm_nhwc_bwd_params --------------------------
	.section	.text._Z35group_norm_nhwc_bwd_one_pass_kernelI11Bf16IOBf16WLi64ELi10ELi640EEv26Group_norm_nhwc_bwd_params,"ax",@progbits
	.sectioninfo	@"SHI_REGISTERS=48"
	.align	128
        .global         _Z35group_norm_nhwc_bwd_one_pass_kernelI11Bf16IOBf16WLi64ELi10ELi640EEv26Group_norm_nhwc_bwd_params
        .type           _Z35group_norm_nhwc_bwd_one_pass_kernelI11Bf16IOBf16WLi64ELi10ELi640EEv26Group_norm_nhwc_bwd_params,@function
        .size           _Z35group_norm_nhwc_bwd_one_pass_kernelI11Bf16IOBf16WLi64ELi10ELi640EEv26Group_norm_nhwc_bwd_params,(.L_x_1914 - _Z35group_norm_nhwc_bwd_one_pass_kernelI11Bf16IOBf16WLi64ELi10ELi640EEv26Group_norm_nhwc_bwd_params)
        .other          _Z35group_norm_nhwc_bwd_one_pass_kernelI11Bf16IOBf16WLi64ELi10ELi640EEv26Group_norm_nhwc_bwd_params,@"STO_CUDA_ENTRY STV_DEFAULT"
_Z35group_norm_nhwc_bwd_one_pass_kernelI11Bf16IOBf16WLi64ELi10ELi640EEv26Group_norm_nhwc_bwd_params:
.text._Z35group_norm_nhwc_bwd_one_pass_kernelI11Bf16IOBf16WLi64ELi10ELi640EEv26Group_norm_nhwc_bwd_params:
        /* <DEDUP_REMOVED lines=15> */
[----:B------:R-:W1:Y:S01]  /*00f0*/  S2R R0, SR_LANEID ;  /* 0x0000000000007919 */ /* 0x000e620000000000 */
[----:B------:R-:W-:Y:S01]  /*0100*/  UIMAD.WIDE.U32 UR4, UR8, UR12, URZ ;  /* 0x0000000c080472a5 */ /* 0x000fe2000f8e003f */
[----:B------:R-:W-:Y:S01]  /*0110*/  SHF.R.U32.HI R2, RZ, 0x2, R3 ;  /* 0x00000002ff027819 */ /* 0x000fe20000011603 */
[----:B------:R-:W-:Y:S01]  /*0120*/  UIMAD UR8, UR8, UR13, URZ ;  /* 0x0000000d080872a4 */ /* 0x000fe2000f8e023f */
[----:B------:R-:W-:Y:S01]  /*0130*/  LEA.HI R3, R4, R31, RZ, 0x5 ;  /* 0x0000001f04037211 */ /* 0x000fe200078f28ff */
[----:B------:R-:W-:Y:S01]  /*0140*/  ULEA.HI UR11, UP0, UR13, UR12, URZ, 0x1 ;  /* 0x0000000c0d0b7291 */ /* 0x000fe2000f81083f */
[----:B------:R-:W-:Y:S01]  /*0150*/  HFMA2.MMA R29, -RZ, RZ, 0, 0 ;  /* 0x00000000ff1d7435 */ /* 0x000fe200000001ff */
[----:B------:R-:W-:Y:S01]  /*0160*/  UIADD3 UR8, UR5, UR8, URZ ;  /* 0x0000000805087290 */ /* 0x000fe2000fffe03f */
[----:B------:R-:W-:Y:S01]  /*0170*/  IMAD R32, R2, -0x5, R31 ;  /* 0xfffffffb02207824 */ /* 0x000fe200078e021f */
[----:B------:R-:W-:Y:S01]  /*0180*/  UIADD3.X UR9, URZ, UR13, URZ, UP0, !UPT ;  /* 0x0000000d3f097290 */ /* 0x000fe200087fe43f */
[----:B------:R-:W-:Y:S01]  /*0190*/  SHF.R.S32.HI R3, RZ, 0x5, R3 ;  /* 0x00000005ff037819 */ /* 0x000fe20000011403 */
[----:B------:R-:W-:-:S02]  /*01a0*/  ULEA.HI UR10, UP0, UR8, UR4, URZ, 0x1 ;  /* 0x00000004080a7291 */ /* 0x000fc4000f81083f */
[----:B------:R-:W-:Y:S01]  /*01b0*/  USHF.R.S64 UR11, UR11, 0x1, UR9 ;  /* 0x000000010b0b7899 */ /* 0x000fe20008001009 */
[----:B------:R-:W-:Y:S01]  /*01c0*/  SHF.L.U32 R32, R32, 0x1, RZ ;  /* 0x0000000120207819 */ /* 0x000fe200000006ff */
[----:B------:R-:W-:Y:S02]  /*01d0*/  UIADD3.X UR8, URZ, UR8, URZ, UP0, !UPT ;  /* 0x000000083f087290 */ /* 0x000fe400087fe43f */
[----:B------:R-:W-:Y:S01]  /*01e0*/  USHF.R.S32.HI UR9, URZ, 0x1, UR9 ;  /* 0x000000013f097899 */ /* 0x000fe20008011409 */
[----:B0-----:R-:W-:Y:S01]  /*01f0*/  IMAD R30, R28, c[0x0][0x1fc], R2 ;  /* 0x00007f001c1e7a24 */ /* 0x001fe200078e0202 */
[----:B------:R-:W-:Y:S02]  /*0200*/  USHF.R.S64 UR10, UR10, 0x1, UR8 ;  /* 0x000000010a0a7899 */ /* 0x000fe40008001008 */
[----:B------:R-:W-:Y:S02]  /*0210*/  USHF.R.S32.HI UR8, URZ, 0x1, UR8 ;  /* 0x000000013f087899 */ /* 0x000fe40008011408 */
[----:B------:R-:W-:Y:S01]  /*0220*/  ISETP.GE.U32.AND P1, PT, R30, c[0x0][0x1e0], PT ;  /* 0x000078001e007a0c */ /* 0x000fe20003f26070 */
[----:B------:R-:W-:Y:S01]  /*0230*/  USHF.L.U64.HI UR9, UR11, 0x2, UR9 ;  /* 0x000000020b097899 */ /* 0x000fe20008010209 */
[----:B------:R-:W-:Y:S01]  /*0240*/  SHF.R.S32.HI R2, RZ, 0x1f, R30 ;  /* 0x0000001fff027819 */ /* 0x000fe2000001141e */
[----:B------:R-:W-:-:S02]  /*0250*/  USHF.L.U64.HI UR8, UR10, 0x2, UR8 ;  /* 0x000000020a087899 */ /* 0x000fc40008010208 */
[----:B------:R-:W-:Y:S01]  /*0260*/  ULDC.U8 UR16, c[0x0][0x1f4] ;  /* 0x00007d0000107ab9 */ /* 0x000fe20000000000 */
[----:B------:R-:W-:-:S04]  /*0270*/  ISETP.GE.AND.EX P1, PT, R2, c[0x0][0x1e4], PT, P1 ;  /* 0x0000790002007a0c */ /* 0x000fc80003f26310 */
[----:B-1----:R-:W-:Y:S02]  /*0280*/  ISETP.LT.U32.AND P1, PT, R31, 0x280, !P1 ;  /* 0x000002801f00780c */ /* 0x002fe40004f21070 */
.L_x_165:
[----:B0-----:R-:W-:Y:S01]  /*0290*/  IABS R9, c[0x0][0x1f0] ;  /* 0x00007c0000097a13 */ /* 0x001fe20000000000 */
[----:B------:R-:W-:Y:S01]  /*02a0*/  UMOV UR12, 0x8 ;  /* 0x00000008000c7882 */ /* 0x000fe20000000000 */
[----:B------:R-:W-:Y:S01]  /*02b0*/  ISETP.LE.AND P4, PT, RZ, UR7, PT ;  /* 0x00000007ff007c0c */ /* 0x000fe2000bf83270 */
[----:B------:R-:W-:Y:S01]  /*02c0*/  ULDC.64 UR4, c[0x0][0x198] ;  /* 0x0000660000047ab9 */ /* 0x000fe20000000a00 */
[----:B------:R-:W0:Y:S01]  /*02d0*/  I2F.RP R6, R9 ;  /* 0x0000000900067306 */ /* 0x000e220000209400 */
[----:B------:R-:W-:-:S03]  /*02e0*/  UIMAD.WIDE UR4, UR7, UR12, UR4 ;  /* 0x0000000c070472a5 */ /* 0x000fc6000f8e0204 */
[----:B------:R-:W-:-:S04]  /*02f0*/  ULDC UR12, c[0x0][0x1f0] ;  /* 0x00007c00000c7ab9 */ /* 0x000fc80000000800 */
[----:B0-----:R-:W0:Y:S02]  /*0300*/  MUFU.RCP R6, R6 ;  /* 0x0000000600067308 */ /* 0x001e240000001000 */
[----:B0-----:R-:W-:-:S06]  /*0310*/  IADD3 R4, R6, 0xffffffe, RZ ;  /* 0x0ffffffe06047810 */ /* 0x001fcc0007ffe0ff */
[----:B------:R0:W1:Y:S02]  /*0320*/  F2I.FTZ.U32.TRUNC.NTZ R5, R4 ;  /* 0x0000000400057305 */ /* 0x000064000021f000 */
[----:B0-----:R-:W-:Y:S02]  /*0330*/  MOV R4, RZ ;  /* 0x000000ff00047202 */ /* 0x001fe40000000f00 */
[----:B-1----:R-:W-:-:S05]  /*0340*/  IADD3 R8, RZ, -R5, RZ ;  /* 0x80000005ff087210 */ /* 0x002fca0007ffe0ff */
[----:B------:R-:W-:Y:S01]  /*0350*/  IMAD R7, R8, R9, RZ ;  /* 0x0000000908077224 */ /* 0x000fe200078e02ff */
[----:B------:R-:W-:-:S03]  /*0360*/  IABS R8, UR7 ;  /* 0x0000000700087c13 */ /* 0x000fc60008000000 */
        /* <DEDUP_REMOVED lines=8> */
[----:B------:R-:W-:-:S13]  /*03f0*/  ISETP.GT.U32.AND P0, PT, R9, R6, PT ;  /* 0x000000060900720c */ /* 0x000fda0003f04070 */
[----:B------:R-:W-:-:S04]  /*0400*/  @!P0 IADD3 R6, R6, -R9, RZ ;  /* 0x8000000906068210 */ /* 0x000fc80007ffe0ff */
[CC--:B------:R-:W-:Y:S02]  /*0410*/  ISETP.GE.U32.AND P2, PT, R6.reuse, R9.reuse, PT ;  /* 0x000000090600720c */ /* 0x0c0fe40003f46070 */
[-C--:B------:R-:W-:Y:S02]  /*0420*/  ISETP.GT.U32.AND P3, PT, R9, R6.reuse, PT ;  /* 0x000000060900720c */ /* 0x080fe40003f64070 */
[----:B------:R-:W-:Y:S02]  /*0430*/  IADD3 R9, R6, -R9, RZ ;  /* 0x8000000906097210 */ /* 0x000fe40007ffe0ff */
[----:B------:R-:W-:Y:S02]  /*0440*/  ISETP.LE.AND P5, PT, RZ, UR4, PT ;  /* 0x00000004ff007c0c */ /* 0x000fe4000bfa3270 */
[----:B------:R-:W-:Y:S02]  /*0450*/  @!P0 IADD3 R7, R7, 0x1, RZ ;  /* 0x0000000107078810 */ /* 0x000fe40007ffe0ff */
[----:B------:R-:W-:-:S03]  /*0460*/  SEL R6, R9, R6, !P3 ;  /* 0x0000000609067207 */ /* 0x000fc60005800000 */
[----:B------:R-:W-:Y:S02]  /*0470*/  @P2 IADD3 R7, R7, 0x1, RZ ;  /* 0x0000000107072810 */ /* 0x000fe40007ffe0ff */
[----:B------:R-:W-:Y:S02]  /*0480*/  ISETP.NE.AND P0, PT, RZ, c[0x0][0x1f0], PT ;  /* 0x00007c00ff007a0c */ /* 0x000fe40003f05270 */
[----:B------:R-:W-:Y:S02]  /*0490*/  LOP3.LUT R9, RZ, c[0x0][0x1f0], RZ, 0x33, !PT ;  /* 0x00007c00ff097a12 */ /* 0x000fe400078e33ff */
[----:B------:R-:W-:Y:S02]  /*04a0*/  @!P4 IADD3 R6, -R6, RZ, RZ ;  /* 0x000000ff0606c210 */ /* 0x000fe40007ffe1ff */
[----:B------:R-:W-:Y:S02]  /*04b0*/  MOV R8, R7 ;  /* 0x0000000700087202 */ /* 0x000fe40000000f00 */
[----:B------:R-:W-:-:S02]  /*04c0*/  SEL R38, R9, R6, !P0 ;  /* 0x0000000609267207 */ /* 0x000fc40004000000 */
        /* <DEDUP_REMOVED lines=24> */
[----:B------:R-:W-:Y:S02]  /*0650*/  PRMT R36, RZ, 0x5410, RZ ;  /* 0x00005410ff247816 */ /* 0x000fe400000000ff */
[----:B------:R-:W-:Y:S01]  /*0660*/  PRMT R37, RZ, 0x5410, RZ ;  /* 0x00005410ff257816 */ /* 0x000fe200000000ff */
[----:B------:R-:W-:Y:S01]  /*0670*/  UMOV UR12, 0x3f800000 ;  /* 0x3f800000000c7882 */ /* 0x000fe20000000000 */
[----:B------:R-:W-:Y:S01]  /*0680*/  BSSY B0, `(.L_x_142) ;  /* 0x0000021000007945 */ /* 0x000fe20003800000 */
[----:B------:R-:W-:Y:S01]  /*0690*/  CS2R R34, SRZ ;  /* 0x0000000000227805 */ /* 0x000fe2000001ff00 */
[----:B------:R-:W-:Y:S01]  /*06a0*/  MOV R33, RZ ;  /* 0x000000ff00217202 */ /* 0x000fe20000000f00 */
[----:B--2---:R-:W-:-:S05]  /*06b0*/  FFMA.FTZ R5, -R4, R4, R5 ;  /* 0x0000000404057223 */ /* 0x004fca0000010105 */
[----:B------:R-:W-:-:S13]  /*06c0*/  FSETP.GTU.FTZ.AND P0, PT, R5, RZ, PT ;  /* 0x000000ff0500720b */ /* 0x000fda0003f1c000 */
[----:B------:R-:W-:Y:S01]  /*06d0*/  VOTEU.ANY UP0, P0 ;  /* 0x00000000003f7886 */ /* 0x000fe20000000100 */
[----:B------:R-:W-:-:S13]  /*06e0*/  PLOP3.LUT P0, PT, PT, PT, UP0, 0x80, 0x0 ;  /* 0x000000000000781c */ /* 0x000fda0003f0f008 */
[----:B------:R-:W-:-:S06]  /*06f0*/  @P0 FADD.FTZ R5, R5, c[0x0][0x1a0] ;  /* 0x0000680005050621 */ /* 0x000fcc0000010000 */
[----:B------:R-:W0:Y:S02]  /*0700*/  @P0 MUFU.RSQ R5, R5 ;  /* 0x0000000500050308 */ /* 0x000e240000001400 */
[----:B0-----:R0:W1:Y:S01]  /*0710*/  @P0 R2UR UR4, R5 ;  /* 0x00000000050403c2 */ /* 0x00106200000e0000 */
[----:B------:R-:W-:Y:S02]  /*0720*/  ISETP.GT.U32.AND P0, PT, R31, 0x27f, PT ;  /* 0x0000027f1f00780c */ /* 0x000fe40003f04070 */
[----:B0-----:R-:W-:Y:S01]  /*0730*/  MOV R5, RZ ;  /* 0x000000ff00057202 */ /* 0x001fe20000000f00 */
[----:B-1----:R-:W-:Y:S01]  /*0740*/  @UP0 UMOV UR12, UR4 ;  /* 0x00000004000c0c82 */ /* 0x002fe20008000000 */
[----:B---3--:R-:W-:Y:S02]  /*0750*/  @P1 PRMT R36, R36, 0x5410, R8 ;  /* 0x0000541024241816 */ /* 0x008fe40000000008 */
[----:B----4-:R-:W-:Y:S02]  /*0760*/  @P1 PRMT R37, R37, 0x5410, R10 ;  /* 0x0000541025251816 */ /* 0x010fe4000000000a */
[----:B------:R-:W-:-:S02]  /*0770*/  @P1 PRMT R36, R8, 0x7632, R36 ;  /* 0x0000763208241816 */ /* 0x000fc40000000024 */
[----:B------:R-:W-:-:S03]  /*0780*/  @P1 PRMT R37, R10, 0x7632, R37 ;  /* 0x000076320a251816 */ /* 0x000fc60000000025 */
[----:B------:R-:W-:Y:S05]  /*0790*/  @P0 BRA `(.L_x_143) ;  /* 0x000000f000000947 */ /* 0x000fea0003800000 */
[----:B------:R-:W-:Y:S01]  /*07a0*/  ISETP.NE.AND P0, PT, RZ, UR16, PT ;  /* 0x00000010ff007c0c */ /* 0x000fe2000bf05270 */
[----:B------:R-:W-:Y:S01]  /*07b0*/  HFMA2.MMA R8, -RZ, RZ, 0, 1.1920928955078125e-07 ;  /* 0x00000002ff087435 */ /* 0x000fe200000001ff */
[----:B------:R-:W-:-:S04]  /*07c0*/  IADD3 R9, R32, R7, RZ ;  /* 0x0000000720097210 */ /* 0x000fc80007ffe0ff */
[----:B------:R-:W-:-:S07]  /*07d0*/  SHF.R.S32.HI R10, RZ, 0x1f, R9 ;  /* 0x0000001fff0a7819 */ /* 0x000fce0000011409 */
[----:B------:R-:W-:-:S04]  /*07e0*/  @P0 LEA R6, P2, R9, c[0x0][0x190], 0x1 ;  /* 0x0000640009060a11 */ /* 0x000fc800078408ff */
[C---:B------:R-:W-:Y:S01]  /*07f0*/  @P0 LEA.HI.X R7, R9.reuse, c[0x0][0x194], R10, 0x1, P2 ;  /* 0x0000650009070a11 */ /* 0x040fe200010f0c0a */
[----:B------:R-:W-:-:S04]  /*0800*/  IMAD.WIDE R8, R9, R8, c[0x0][0x188] ;  /* 0x0000620009087625 */ /* 0x000fc800078e0208 */
[----:B------:R-:W2:Y:S04]  /*0810*/  @P0 LDG.E.U16 R11, [R6.64] ;  /* 0x0000000e060b0981 */ /* 0x000ea8000c1e1500 */
[----:B------:R-:W3:Y:S04]  /*0820*/  @P0 LDG.E.U16 R10, [R6.64+0x2] ;  /* 0x0000020e060a0981 */ /* 0x000ee8000c1e1500 */
[----:B------:R-:W4:Y:S04]  /*0830*/  LDG.E.U16 R35, [R8.64] ;  /* 0x0000000e08237981 */ /* 0x000f28000c1e1500 */
[----:B------:R-:W5:Y:S01]  /*0840*/  LDG.E.U16 R5, [R8.64+0x2] ;  /* 0x0000020e08057981 */ /* 0x000f62000c1e1500 */
[----:B--2---:R-:W-:-:S02]  /*0850*/  @P0 PRMT R34, RZ, 0x5410, R11 ;  /* 0x00005410ff220816 */ /* 0x004fc4000000000b */
[----:B---3--:R-:W-:Y:S02]  /*0860*/  @P0 PRMT R33, RZ, 0x5410, R10 ;  /* 0x00005410ff210816 */ /* 0x008fe4000000000a */
[----:B----4-:R-:W-:Y:S02]  /*0870*/  PRMT R35, RZ, 0x5410, R35 ;  /* 0x00005410ff237816 */ /* 0x010fe40000000023 */
[----:B-----5:R-:W-:Y:S02]  /*0880*/  PRMT R5, RZ, 0x5410, R5 ;  /* 0x00005410ff057816 */ /* 0x020fe40000000005 */
.L_x_143:
[----:B------:R-:W-:Y:S05]  /*0890*/  BSYNC B0 ;  /* 0x0000000000007941 */ /* 0x000fea0003800000 */
.L_x_142:
[----:B------:R-:W-:Y:S02]  /*08a0*/  ISETP.NE.AND P0, PT, RZ, UR16, PT ;  /* 0x00000010ff007c0c */ /* 0x000fe4000bf05270 */
[--C-:B------:R-:W-:Y:S02]  /*08b0*/  PRMT R7, RZ, 0x7610, R36.reuse ;  /* 0x00007610ff077816 */ /* 0x100fe40000000024 */
[----:B------:R-:W-:Y:S02]  /*08c0*/  PRMT R9, RZ, 0x5410, R36 ;  /* 0x00005410ff097816 */ /* 0x000fe40000000024 */
[----:B------:R-:W-:Y:S01]  /*08d0*/  PRMT R8, RZ, 0x7610, R37 ;  /* 0x00007610ff087816 */ /* 0x000fe20000000025 */
[C---:B------:R-:W-:Y:S01]  /*08e0*/  FADD.FTZ R6, -R4.reuse, R7 ;  /* 0x0000000704067221 */ /* 0x040fe20000010100 */
[----:B------:R-:W-:Y:S01]  /*08f0*/  PRMT R7, RZ, 0x5410, R37 ;  /* 0x00005410ff077816 */ /* 0x000fe20000000025 */
[----:B------:R-:W-:-:S02]  /*0900*/  FADD.FTZ R10, -R4, R9 ;  /* 0x00000009040a7221 */ /* 0x000fc40000010100 */
        /* <DEDUP_REMOVED lines=21> */
.L_x_144:
[----:B------:R-:W-:Y:S01]  /*0a60*/  FMUL.FTZ R10, R8, R35 ;  /* 0x00000023080a7220 */ /* 0x000fe20000410000 */
[C---:B------:R-:W-:Y:S01]  /*0a70*/  ISETP.GT.AND P0, PT, R0.reuse, 0x1e, PT ;  /* 0x0000001e0000780c */ /* 0x040fe20003f04270 */
[----:B------:R-:W-:Y:S01]  /*0a80*/  FMUL.FTZ R12, R7, R5 ;  /* 0x00000005070c7220 */ /* 0x000fe20000410000 */
[----:B------:R-:W-:Y:S01]  /*0a90*/  ISETP.NE.AND P3, PT, R0, RZ, PT ;  /* 0x000000ff0000720c */ /* 0x000fe20003f65270 */
[----:B------:R-:W-:Y:S01]  /*0aa0*/  FFMA.FTZ R11, R9, R10, RZ ;  /* 0x0000000a090b7223 */ /* 0x000fe200000100ff */
[C---:B------:R-:W-:Y:S01]  /*0ab0*/  ISETP.NE.AND P2, PT, R31.reuse, RZ, PT ;  /* 0x000000ff1f00720c */ /* 0x040fe20003f45270 */
        /* <DEDUP_REMOVED lines=89> */
.L_x_146:
[----:B------:R-:W-:Y:S05]  /*1050*/  BSYNC B0 ;  /* 0x0000000000007941 */ /* 0x000fea0003800000 */
.L_x_145:
        /* <DEDUP_REMOVED lines=41> */
.L_x_149:
        /* <DEDUP_REMOVED lines=210> */
.L_x_148:
[----:B------:R-:W-:Y:S05]  /*2010*/  BSYNC B0 ;  /* 0x0000000000007941 */ /* 0x000fea0003800000 */
.L_x_147:
        /* <DEDUP_REMOVED lines=19> */
.L_x_151:
[----:B------:R-:W-:Y:S05]  /*2150*/  BSYNC B0 ;  /* 0x0000000000007941 */ /* 0x000fea0003800000 */
.L_x_150:
        /* <DEDUP_REMOVED lines=30> */
.L_x_154:
[----:B------:R-:W2:Y:S01]  /*2340*/  LDG.E.STRONG.GPU R10, [R8.64] ;  /* 0x0000000e080a7981 */ /* 0x000ea2000c1ef900 */
[----:B------:R-:W-:Y:S01]  /*2350*/  YIELD ;  /* 0x0000000000007946 */ /* 0x000fe20003800000 */
[----:B--2---:R-:W-:Y:S01]  /*2360*/  ISETP.NE.AND P0, PT, R10, R13, PT ;  /* 0x0000000d0a00720c */ /* 0x004fe20003f05270 */
[----:B------:R-:W-:-:S12]  /*2370*/  CCTL.IVALL ;  /* 0x00000000ff00798f */ /* 0x000fd80002000000 */
[----:B------:R-:W-:Y:S05]  /*2380*/  @P0 BRA `(.L_x_154) ;  /* 0xffffffb000000947 */ /* 0x000fea000383ffff */
.L_x_153:
        /* <DEDUP_REMOVED lines=20> */
.L_x_158:
        /* <DEDUP_REMOVED lines=19> */
[----:B------:R-:W-:-:S02]  /*2600*/  IADD3 R17, R16, 0x4, RZ ;  /* 0x0000000410117810 */ /* 0x000fc40007ffe0ff */
[C---:B------:R-:W-:Y:S02]  /*2610*/  IADD3 R19, R16.reuse, 0x5, RZ ;  /* 0x0000000510137810 */ /* 0x040fe40007ffe0ff */
[C---:B------:R-:W-:Y:S02]  /*2620*/  IADD3 R23, R16.reuse, 0x6, RZ ;  /* 0x0000000610177810 */ /* 0x040fe40007ffe0ff */
[----:B------:R-:W-:Y:S01]  /*2630*/  IADD3 R25, R16, 0x7, RZ ;  /* 0x0000000710197810 */ /* 0x000fe20007ffe0ff */
[----:B0-2---:R-:W-:Y:S02]  /*2640*/  @!P3 FADD.FTZ R6, R6, R8 ;  /* 0x000000080606b221 */ /* 0x005fe40000010000 */
[----:B------:R-:W-:Y:S01]  /*2650*/  @!P3 FADD.FTZ R7, R7, R9 ;  /* 0x000000090707b221 */ /* 0x000fe20000010000 */
[-C--:B------:R-:W-:Y:S01]  /*2660*/  ISETP.EQ.OR P3, PT, R17, R28.reuse, P2 ;  /* 0x0000001c1100720c */ /* 0x080fe20001762670 */
[----:B---3--:R-:W-:Y:S02]  /*2670*/  @!P4 FADD.FTZ R6, R6, R10 ;  /* 0x0000000a0606c221 */ /* 0x008fe40000010000 */
[----:B------:R-:W-:Y:S01]  /*2680*/  @!P4 FADD.FTZ R7, R7, R11 ;  /* 0x0000000b0707c221 */ /* 0x000fe20000010000 */
[----:B------:R-:W-:Y:S01]  /*2690*/  ISETP.EQ.OR P4, PT, R19, R28, P2 ;  /* 0x0000001c1300720c */ /* 0x000fe20001782670 */
[----:B----4-:R-:W-:-:S02]  /*26a0*/  @!P6 FADD.FTZ R6, R6, R12 ;  /* 0x0000000c0606e221 */ /* 0x010fc40000010000 */
[----:B------:R-:W-:Y:S01]  /*26b0*/  @!P6 FADD.FTZ R7, R7, R13 ;  /* 0x0000000d0707e221 */ /* 0x000fe20000010000 */
[----:B------:R-:W-:-:S05]  /*26c0*/  ISETP.EQ.OR P6, PT, R23, R28, P2 ;  /* 0x0000001c1700720c */ /* 0x000fca00017c2670 */
[----:B------:R-:W-:Y:S02]  /*26d0*/  @!P3 IMAD R9, R17, c[0x0][0x10], R18 ;  /* 0x000004001109ba24 */ /* 0x000fe400078e0212 */
[----:B-----5:R-:W-:Y:S02]  /*26e0*/  @!P5 FADD.FTZ R6, R6, R14 ;  /* 0x0000000e0606d221 */ /* 0x020fe40000010000 */
[----:B------:R-:W-:Y:S01]  /*26f0*/  @!P5 FADD.FTZ R7, R7, R15 ;  /* 0x0000000f0707d221 */ /* 0x000fe20000010000 */
[----:B------:R-:W-:Y:S01]  /*2700*/  ISETP.EQ.OR P5, PT, R25, R28, P2 ;  /* 0x0000001c1900720c */ /* 0x000fe200017a2670 */
        /* <DEDUP_REMOVED lines=15> */
[----:B--2---:R-:W-:Y:S02]  /*2800*/  @!P3 FADD.FTZ R6, R6, R8 ;  /* 0x000000080606b221 */ /* 0x004fe40000010000 */
        /* <DEDUP_REMOVED lines=64> */
.L_x_157:
        /* <DEDUP_REMOVED lines=62> */
.L_x_159:
[----:B------:R-:W-:-:S13]  /*2ff0*/  ISETP.NE.OR P0, PT, RZ, UR4, P0 ;  /* 0x00000004ff007c0c */ /* 0x000fda0008705670 */
[----:B------:R-:W-:Y:S05]  /*3000*/  @!P0 BRA `(.L_x_155) ;  /* 0x000001f000008947 */ /* 0x000fea0003800000 */
.L_x_156:
        /* <DEDUP_REMOVED lines=31> */
.L_x_155:
        /* <DEDUP_REMOVED lines=12> */
.L_x_161:
[----:B------:R-:W-:Y:S05]  /*32c0*/  BSYNC B0 ;  /* 0x0000000000007941 */ /* 0x000fea0003800000 */
.L_x_160:
        /* <DEDUP_REMOVED lines=16> */
.L_x_152:
[----:B------:R2:W-:Y:S04]  /*33d0*/  @!P2 STS.64 [0xc0], R6 ;  /* 0x0000c006ff00a388 */ /* 0x0005e80000000a00 */
[----:B------:R-:W-:Y:S01]  /*33e0*/  BAR.SYNC.DEFER_BLOCKING 0x0 ;  /* 0x0000000000007b1d */ /* 0x000fe20000010000 */
[----:B------:R-:W-:Y:S02]  /*33f0*/  ISETP.NE.AND P0, PT, RZ, UR16, PT ;  /* 0x00000010ff007c0c */ /* 0x000fe4000bf05270 */
[--C-:B-1----:R-:W-:Y:S02]  /*3400*/  PRMT R11, RZ, 0x5410, R36.reuse ;  /* 0x00005410ff0b7816 */ /* 0x102fe40000000024 */
[----:B0-2---:R-:W-:-:S03]  /*3410*/  PRMT R7, RZ, 0x7610, R36 ;  /* 0x00007610ff077816 */ /* 0x005fc60000000024 */
[C---:B------:R-:W-:Y:S01]  /*3420*/  FADD.FTZ R11, -R4.reuse, R11 ;  /* 0x0000000b040b7221 */ /* 0x040fe20000010100 */
[----:B------:R-:W-:Y:S01]  /*3430*/  PRMT R6, RZ, 0x5410, R37 ;  /* 0x00005410ff067816 */ /* 0x000fe20000000025 */
[----:B------:R-:W-:Y:S01]  /*3440*/  FADD.FTZ R10, -R4, R7 ;  /* 0x00000007040a7221 */ /* 0x000fe20000010100 */
[----:B------:R-:W-:Y:S01]  /*3450*/  PRMT R4, RZ, 0x7610, R37 ;  /* 0x00007610ff047816 */ /* 0x000fe20000000025 */
[----:B------:R-:W-:Y:S02]  /*3460*/  FMUL.FTZ R16, R11, UR12 ;  /* 0x0000000c0b107c20 */ /* 0x000fe40008410000 */
        /* <DEDUP_REMOVED lines=21> */
.L_x_162:
        /* <DEDUP_REMOVED lines=10> */
[----:B------:R-:W-:Y:S02]  /*3660*/  IMAD R11, R30, c[0x0][0x1dc], R11 ;  /* 0x000077001e0b7a24 */ /* 0x000fe400078e020b */
[----:B------:R-:W-:Y:S01]  /*3670*/  FFMA.FTZ R10, R4, R35, -R10 ;  /* 0x00000023040a7223 */ /* 0x000fe2000001080a */
[----:B------:R-:W-:Y:S01]  /*3680*/  LEA R4, P0, R8, c[0x0][0x160], 0x1 ;  /* 0x0000580008047a11 */ /* 0x000fe200078008ff */
[----:B------:R-:W-:Y:S01]  /*3690*/  FFMA.FTZ R7, R6, R5, -R7 ;  /* 0x0000000506077223 */ /* 0x000fe20000010807 */
[----:B------:R-:W-:Y:S01]  /*36a0*/  IADD3 R11, R9, R11, RZ ;  /* 0x0000000b090b7210 */ /* 0x000fe20007ffe0ff */
[----:B------:R-:W-:Y:S02]  /*36b0*/  FMUL.FTZ R10, R10, UR12 ;  /* 0x0000000c0a0a7c20 */ /* 0x000fe40008410000 */
[----:B------:R-:W-:Y:S01]  /*36c0*/  FMUL.FTZ R7, R7, UR12 ;  /* 0x0000000c07077c20 */ /* 0x000fe20008410000 */
[----:B------:R-:W-:-:S04]  /*36d0*/  LEA.HI.X R5, R8, c[0x0][0x164], R11, 0x1, P0 ;  /* 0x0000590008057a11 */ /* 0x000fc800000f0c0b */
[----:B------:R-:W-:-:S05]  /*36e0*/  F2FP.BF16.PACK_AB R7, R7, R10 ;  /* 0x0000000a0707723e */ /* 0x000fca00000010ff */
[----:B------:R0:W-:Y:S02]  /*36f0*/  STG.E [R4.64], R7 ;  /* 0x0000000704007986 */ /* 0x0001e4000c10190e */
.L_x_164:
[----:B------:R-:W-:Y:S05]  /*3700*/  BSYNC B0 ;  /* 0x0000000000007941 */ /* 0x000fea0003800000 */
.L_x_163:
[----:B------:R-:W-:Y:S01]  /*3710*/  ULDC UR4, c[0x0][0x10] ;  /* 0x0000040000047ab9 */ /* 0x000fe20000000800 */
[----:B------:R-:W-:Y:S01]  /*3720*/  IADD3 R29, R29, 0x1, RZ ;  /* 0x000000011d1d7810 */ /* 0x000fe20007ffe0ff */
[----:B------:R-:W-:-:S04]  /*3730*/  UIADD3 UR7, UR7, UR4, URZ ;  /* 0x0000000407077290 */ /* 0x000fc8000fffe03f */
[----:B------:R-:W-:-:S06]  /*3740*/  UISETP.GE.AND UP0, UPT, UR7, UR6, UPT ;  /* 0x000000060700728c */ /* 0x000fcc000bf06270 */
[----:B------:R-:W-:-:S13]  /*3750*/  PLOP3.LUT P0, PT, PT, PT, UP0, 0x80, 0x0 ;  /* 0x000000000000781c */ /* 0x000fda0003f0f008 */
[----:B------:R-:W-:Y:S01]  /*3760*/  @P0 CALL.REL.NOINC `(.L_x_141) ;  /* 0x0000001000000944 */ /* 0x000fe20003c00000 */
[----:B------:R-:W-:Y:S05]  /*3770*/  BRA `(.L_x_165) ;  /* 0xffffcb1000007947 */ /* 0x000fea000383ffff */
.L_x_141:
[----:B-1----:R-:W-:Y:S01]  /*3780*/  ISETP.NE.AND P1, PT, R31, RZ, PT ;  /* 0x000000ff1f00720c */ /* 0x002fe20003f25270 */
[----:B------:R-:W-:Y:S01]  /*3790*/  HFMA2.MMA R3, -RZ, RZ, 0, 2.384185791015625e-07 ;  /* 0x00000004ff037435 */ /* 0x000fe200000001ff */
[----:B------:R-:W-:Y:S01]  /*37a0*/  MOV R6, c[0x0][0xc] ;  /* 0x0000030000067a02 */ /* 0x000fe20000000f00 */
[----:B------:R-:W-:Y:S01]  /*37b0*/  BSSY B0, `(.L_x_166) ;  /* 0x000000f000007945 */ /* 0x000fe20003800000 */
[----:B0-----:R-:W-:Y:S02]  /*37c0*/  MOV R4, c[0x0][0x10] ;  /* 0x0000040000047a02 */ /* 0x001fe40000000f00 */
        /* <DEDUP_REMOVED lines=13> */
.L_x_167:
[----:B------:R-:W-:Y:S05]  /*38a0*/  BSYNC B0 ;  /* 0x0000000000007941 */ /* 0x000fea0003800000 */
.L_x_166:
        /* <DEDUP_REMOVED lines=11> */
.L_x_169:
[----:B------:R-:W2:Y:S01]  /*3960*/  LDG.E.STRONG.GPU R5, [R2.64] ;  /* 0x0000000e02057981 */ /* 0x000ea2000c1ef900 */
[----:B------:R-:W-:Y:S01]  /*3970*/  YIELD ;  /* 0x0000000000007946 */ /* 0x000fe20003800000 */
[----:B--2---:R-:W-:Y:S01]  /*3980*/  ISETP.NE.AND P0, PT, R5, R0, PT ;  /* 0x000000000500720c */ /* 0x004fe20003f05270 */
[----:B------:R-:W-:-:S12]  /*3990*/  CCTL.IVALL ;  /* 0x00000000ff00798f */ /* 0x000fd80002000000 */
[----:B------:R-:W-:Y:S05]  /*39a0*/  @P0 BRA `(.L_x_169) ;  /* 0xffffffb000000947 */ /* 0x000fea000383ffff */
.L_x_168:
        /* <DEDUP_REMOVED lines=25> */
.L_x_170:
[----:B------:R-:W-:-:S04]  /*3b40*/  LEA R6, P0, R31, c[0x0][0x1b8], 0x2 ;  /* 0x00006e001f067a11 */ /* 0x000fc800078010ff */
[----:B------:R-:W-:Y:S02]  /*3b50*/  LEA.HI.X R7, R31, c[0x0][0x1bc], R8, 0x2, P0 ;  /* 0x00006f001f077a11 */ /* 0x000fe400000f1408 */
[-C--:B------:R-:W-:Y:S02]  /*3b60*/  LEA R8, P0, R14, R6.reuse, 0x2 ;  /* 0x000000060e087211 */ /* 0x080fe400078010ff */
[-C--:B------:R-:W-:Y:S01]  /*3b70*/  LEA R12, P2, R23, R6.reuse, 0x2 ;  /* 0x00000006170c7211 */ /* 0x080fe200078410ff */
[----:B------:R-:W2:Y:S01]  /*3b80*/  LDG.E R0, [R6.64] ;  /* 0x0000000e06007981 */ /* 0x000ea2000c1e1900 */
[----:B------:R-:W-:Y:S02]  /*3b90*/  LEA R10, P1, R16, R6, 0x2 ;  /* 0x00000006100a7211 */ /* 0x000fe400078210ff */
[C---:B------:R-:W-:Y:S02]  /*3ba0*/  IADD3.X R9, R7.reuse, R27, RZ, P0, !PT ;  /* 0x0000001b07097210 */ /* 0x040fe400007fe4ff */
[----:B------:R-:W-:-:S02]  /*3bb0*/  IADD3.X R13, R7, R21, RZ, P2, !PT ;  /* 0x00000015070d7210 */ /* 0x000fc400017fe4ff */
[----:B------:R-:W-:Y:S02]  /*3bc0*/  IADD3.X R11, R19, R7, RZ, P1, !PT ;  /* 0x00000007130b7210 */ /* 0x000fe40000ffe4ff */
[----:B0-----:R0:W2:Y:S04]  /*3bd0*/  LDG.E R9, [R8.64] ;  /* 0x0000000e08097981 */ /* 0x0010a8000c1e1900 */
[----:B------:R-:W3:Y:S04]  /*3be0*/  LDG.E R10, [R10.64] ;  /* 0x0000000e0a0a7981 */ /* 0x000ee8000c1e1900 */
[----:B------:R-:W3:Y:S01]  /*3bf0*/  LDG.E R13, [R12.64] ;  /* 0x0000000e0c0d7981 */ /* 0x000ee2000c1e1900 */
[----:B------:R-:W-:Y:S01]  /*3c00*/  HFMA2.MMA R5, -RZ, RZ, 0, 1.1920928955078125e-07 ;  /* 0x00000002ff057435 */ /* 0x000fe200000001ff */
[----:B------:R-:W-:-:S02]  /*3c10*/  SHF.L.U32 R4, R31, 0x1, RZ ;  /* 0x000000011f047819 */ /* 0x000fc400000006ff */
[----:B------:R-:W-:-:S07]  /*3c20*/  IADD3 R31, R31, 0x280, RZ ;  /* 0x000002801f1f7810 */ /* 0x000fce0007ffe0ff */
[----:B------:R-:W-:-:S04]  /*3c30*/  IMAD.WIDE R2, R4, R5, c[0x0][0x168] ;  /* 0x00005a0004027625 */ /* 0x000fc800078e0205 */
[----:B------:R-:W-:Y:S01]  /*3c40*/  IMAD.WIDE R4, R4, R5, c[0x0][0x170] ;  /* 0x00005c0004047625 */ /* 0x000fe200078e0205 */
[----:B------:R-:W-:Y:S02]  /*3c50*/  ISETP.GT.U32.AND P0, PT, R14, R31, PT ;  /* 0x0000001f0e00720c */ /* 0x000fe40003f04070 */
[----:B0-----:R-:W-:-:S04]  /*3c60*/  SHF.R.S32.HI R8, RZ, 0x1f, R31 ;  /* 0x0000001fff087819 */ /* 0x001fc8000001141f */
[----:B------:R-:W-:Y:S02]  /*3c70*/  ISETP.GT.AND.EX P0, PT, R25, R8, PT, P0 ;  /* 0x000000081900720c */ /* 0x000fe40003f04300 */
[----:B--2---:R-:W-:Y:S02]  /*3c80*/  F2FP.BF16.PACK_AB R15, R9, R0 ;  /* 0x00000000090f723e */ /* 0x004fe400000010ff */
[----:B---3--:R-:W-:-:S03]  /*3c90*/  F2FP.BF16.PACK_AB R17, R13, R10 ;  /* 0x0000000a0d11723e */ /* 0x008fc600000010ff */
[----:B------:R0:W-:Y:S04]  /*3ca0*/  STG.E [R2.64], R15 ;  /* 0x0000000f02007986 */ /* 0x0001e8000c10190e */
[----:B------:R0:W-:Y:S02]  /*3cb0*/  STG.E [R4.64], R17 ;  /* 0x0000001104007986 */ /* 0x0001e4000c10190e */
[----:B------:R-:W-:Y:S05]  /*3cc0*/  @P0 BRA `(.L_x_170) ;  /* 0xfffffe7000000947 */ /* 0x000fea000383ffff */
[----:B------:R-:W-:Y:S05]  /*3cd0*/  EXIT ;  /* 0x000000000000794d */ /* 0x000fea0003800000 */
.L_x_171:
        /* <DEDUP_REMOVED lines=10> */
.L_x_1914:


//--------------------- .text._Z35group_norm_nhwc_bwd_one_pass_kernelI11Bf16IOBf16WLi128ELi10ELi640EEv26Group_norm_nhwc_bwd_params --------------------------
	.section	.text._Z35group_norm_nhwc_bwd_one_pass_kernelI11Bf16IOBf16WLi128ELi10ELi640EEv26Group_norm_nhwc_bwd_params,"ax",@progbits
	.sectioninfo	@"SHI_REGISTERS=48"
	.align	128
        .global         _Z35group_norm_nhwc_bwd_one_pass_kernelI11Bf16IOBf16WLi128ELi10ELi640EEv26Group_norm_nhwc_bwd_params
        .type           _Z35group_norm_nhwc_bwd_one_pass_kernelI11Bf16IOBf16WLi128ELi10ELi640EEv26Group_norm_nhwc_bwd_params,@function
        .size           _Z35group_norm_nhwc_bwd_one_pass_kernelI11Bf16IOBf16WLi128ELi10ELi640EEv26Group_norm_nhwc_bwd_params,(.L_x_1915 - _Z35group_norm_nhwc_bwd_one_pass_kernelI11Bf16IOBf16WLi128ELi10ELi640EEv26Group_norm_nhwc_bwd_params)
        .other          _Z35group_norm_nhwc_bwd_one_pass_kernelI11Bf16IOBf16WLi128ELi10ELi640EEv26Group_norm_nhwc_bwd_params,@"STO_CUDA_ENTRY STV_DEFAULT"
_Z35group_norm_nhwc_bwd_one_pass_kernelI11Bf16IOBf16WLi128ELi10ELi640EEv26Group_norm_nhwc_bwd_params:
.text._Z35group_norm_nhwc_bwd_one_pass_kernelI11Bf16IOBf16WLi128ELi10ELi640EEv26Group_norm_nhwc_bwd_params:
        /* <DEDUP_REMOVED lines=41> */
.L_x_196:
        /* <DEDUP_REMOVED lines=96> */
.L_x_174:
[----:B------:R-:W-:Y:S05]  /*0890*/  BSYNC B0 ;  /* 0x0000000000007941 */ /* 0x000fea0003800000 */
.L_x_173:
        /* <DEDUP_REMOVED lines=28> */
.L_x_175:
        /* <DEDUP_REMOVED lines=95> */
.L_x_177:
[----:B------:R-:W-:Y:S05]  /*1050*/  BSYNC B0 ;  /* 0x0000000000007941 */ /* 0x000fea0003800000 */
.L_x_176:
        /* <DEDUP_REMOVED lines=41> */
.L_x_180:
        /* <DEDUP_REMOVED lines=210> */
.L_x_179:
[----:B------:R-:W-:Y:S05]  /*2010*/  BSYNC B0 ;  /* 0x0000000000007941 */ /* 0x000fea0003800000 */
.L_x_178:
        /* <DEDUP_REMOVED lines=19> */
.L_x_182:
[----:B------:R-:W-:Y:S05]  /*2150*/  BSYNC B0 ;  /* 0x0000000000007941 */ /* 0x000fea0003800000 */
.L_x_181:
        /* <DEDUP_REMOVED lines=30> */
.L_x_185:
[----:B------:R-:W2:Y:S01]  /*2340*/  LDG.E.STRONG.GPU R10, [R8.64] ;  /* 0x0000000e080a7981 */ /* 0x000ea2000c1ef900 */
[----:B------:R-:W-:Y:S01]  /*2350*/  YIELD ;  /* 0x0000000000007946 */ /* 0x000fe20003800000 */
[----:B--2---:R-:W-:Y:S01]  /*2360*/  ISETP.NE.AND P0, PT, R10, R13, PT ;  /* 0x0000000d0a00720c */ /* 0x004fe20003f05270 */
[----:B------:R-:W-:-:S12]  /*2370*/  CCTL.IVALL ;  /* 0x00000000ff00798f */ /* 0x000fd80002000000 */
[----:B------:R-:W-:Y:S05]  /*2380*/  @P0 BRA `(.L_x_185) ;  /* 0xffffffb000000947 */ /* 0x000fea000383ffff */
.L_x_184:
        /* <DEDUP_REMOVED lines=20> */
.L_x_189:
        /* <DEDUP_REMOVED lines=116> */
.L_x_188:
        /* <DEDUP_REMOVED lines=62> */
.L_x_190:
[----:B------:R-:W-:-:S13]  /*2ff0*/  ISETP.NE.OR P0, PT, RZ, UR4, P0 ;  /* 0x00000004ff007c0c */ /* 0x000fda0008705670 */
[----:B------:R-:W-:Y:S05]  /*3000*/  @!P0 BRA `(.L_x_186) ;  /* 0x000001f000008947 */ /* 0x000fea0003800000 */
.L_x_187:
        /* <DEDUP_REMOVED lines=31> */
.L_x_186:
        /* <DEDUP_REMOVED lines=12> */
.L_x_192:
[----:B------:R-:W-:Y:S05]  /*32c0*/  BSYNC B0 ;  /* 0x0000000000007941 */ /* 0x000fea0003800000 */
.L_x_191:
        /* <DEDUP_REMOVED lines=16> */
.L_x_183:
        /* <DEDUP_REMOVED lines=31> */
.L_x_193:
        /* <DEDUP_REMOVED lines=20> */
.L_x_195:
[----:B------:R-:W-:Y:S05]  /*3700*/  BSYNC B0 ;  /* 0x0000000000007941 */ /* 0x000fea0003800000 */
.L_x_194:
[----:B------:R-:W-:Y:S01]  /*3710*/  ULDC UR4, c[0x0][0x10] ;  /* 0x0000040000047ab9 */ /* 0x000fe20000000800 */
[----:B------:R-:W-:Y:S01]  /*3720*/  IADD3 R29, R29, 0x1, RZ ;  /* 0x000000011d1d7810 */ /* 0x000fe20007ffe0ff */
[----:B------:R-:W-:-:S04]  /*3730*/  UIADD3 UR7, UR7, UR4, URZ ;  /* 0x0000000407077290 */ /* 0x000fc8000fffe03f */
[----:B------:R-:W-:-:S06]  /*3740*/  UISETP.GE.AND UP0, UPT, UR7, UR6, UPT ;  /* 0x000000060700728c */ /* 0x000fcc000bf06270 */
[----:B------:R-:W-:-:S13]  /*3750*/  PLOP3.LUT P0, PT, PT, PT, UP0, 0x80, 0x0 ;  /* 0x000000000000781c */ /* 0x000fda0003f0f008 */
[----:B------:R-:W-:Y:S01]  /*3760*/  @P0 CALL.REL.NOINC `(.L_x_172) ;  /* 0x0000001000000944 */ /* 0x000fe20003c00000 */
[----:B------:R-:W-:Y:S05]  /*3770*/  BRA `(.L_x_196) ;  /* 0xffffcb1000007947 */ /* 0x000fea000383ffff */
.L_x_172:
        /* <DEDUP_REMOVED lines=18> */
.L_x_198:
[----:B------:R-:W-:Y:S05]  /*38a0*/  BSYNC B0 ;  /* 0x0000000000007941 */ /* 0x000fea0003800000 */
.L_x_197:
        /* <DEDUP_REMOVED lines=11> */
.L_x_200:
[----:B------:R-:W2:Y:S01]  /*3960*/  LDG.E.STRONG.GPU R5, [R2.64] ;  /* 0x0000000e02057981 */ /* 0x000ea2000c1ef900 */
[----:B------:R-:W-:Y:S01]  /*3970*/  YIELD ;  /* 0x0000000000007946 */ /* 0x000fe20003800000 */
[----:B--2---:R-:W-:Y:S01]  /*3980*/  ISETP.NE.AND P0, PT, R5, R0, PT ;  /* 0x000000000500720c */ /* 0x004fe20003f05270 */
[----:B------:R-:W-:-:S12]  /*3990*/  CCTL.IVALL ;  /* 0x00000000ff00798f */ /* 0x000fd80002000000 */
[----:B------:R-:W-:Y:S05]  /*39a0*/  @P0 BRA `(.L_x_200) ;  /* 0xffffffb000000947 */ /* 0x000fea000383ffff */
.L_x_199:
        /* <DEDUP_REMOVED lines=25> */
.L_x_201:
        /* <DEDUP_REMOVED lines=26> */
.L_x_202:
        /* <DEDUP_REMOVED lines=10> */
.L_x_1915:


//--------------------- .text._Z35group_norm_nhwc_bwd_one_pass_kernelI11Bf16IOBf16WLi256ELi10ELi640EEv26Group_norm_nhwc_bwd_params --------------------------
	.section	.text._Z35group_norm_nhwc_bwd_one_pass_kernelI11Bf16IOBf16WLi256ELi10ELi640EEv26Group_norm_nhwc_bwd_params,"ax",@progbits
	.sectioninfo	@"SHI_REGISTERS=48"
	.align	128
        .global         _Z35group_norm_nhwc_bwd_one_pass_kernelI11Bf16IOBf16WLi256ELi10ELi640EEv26Group_norm_nhwc_bwd_params
        .type           _Z35group_norm_nhwc_bwd_one_pass_kernelI11Bf16IOBf16WLi256ELi10ELi640EEv26Group_norm_nhwc_bwd_params,@function
        .size           _Z35group_norm_nhwc_bwd_one_pass_kernelI11Bf16IOBf16WLi256ELi10ELi640EEv26Group_norm_nhwc_bwd_params,(.L_x_1916 - _Z35group_norm_nhwc_bwd_one_pass_kernelI11Bf16IOBf16WLi256ELi10ELi640EEv26Group_norm_nhwc_bwd_params)
        .other          _Z35group_norm_nhwc_bwd_one_pass_kernelI11Bf16IOBf16WLi256ELi10ELi640EEv26Group_norm_nhwc_bwd_params,@"STO_CUDA_ENTRY STV_DEFAULT"
_Z35group_norm_nhwc_bwd_one_pass_kernelI11Bf16IOBf16WLi256ELi10ELi640EEv26Group_norm_nhwc_bwd_params:
.text._Z35group_norm_nhwc_bwd_one_pass_kernelI11Bf16IOBf16WLi256ELi10ELi640EEv26Group_norm_nhwc_bwd_params:
        /* <DEDUP_REMOVED lines=17> */
[----:B------:R-:W-:Y:S02]  /*0110*/  UIMAD UR8, UR8, UR13, URZ ;  /* 0x0000000d080872a4 */ /* 0x000fe4000f8e023f */
[----:B------:R-:W-:-:S02]  /*0120*/  ULEA.HI UR11, UP0, UR13, UR12, URZ, 0x1 ;  /* 0x0000000c0d0b7291 */ /* 0x000fc4000f81083f */
[----:B------:R-:W-:Y:S01]  /*0130*/  UIADD3 UR8, UR5, UR8, URZ ;  /* 0x0000000805087290 */ /* 0x000fe2000fffe03f */
[--C-:B------:R-:W-:Y:S01]  /*0140*/  IMAD R39, R3, -0x5, R0.reuse ;  /* 0xfffffffb03277824 */ /* 0x100fe200078e0200 */
[----:B------:R-:W-:Y:S02]  /*0150*/  UIADD3.X UR9, URZ, UR13, URZ, UP0, !UPT ;  /* 0x0000000d3f097290 */ /* 0x000fe400087fe43f */
[----:B------:R-:W-:Y:S02]  /*0160*/  ULEA.HI UR10, UP0, UR8, UR4, URZ, 0x1 ;  /* 0x00000004080a7291 */ /* 0x000fe4000f81083f */
[----:B------:R-:W-:Y:S01]  /*0170*/  USHF.R.S64 UR11, UR11, 0x1, UR9 ;  /* 0x000000010b0b7899 */ /* 0x000fe20008001009 */
[----:B------:R-:W-:Y:S01]  /*0180*/  SHF.L.U32 R39, R39, 0x1, RZ ;  /* 0x0000000127277819 */ /* 0x000fe200000006ff */
[----:B------:R-:W-:Y:S02]  /*0190*/  UIADD3.X UR8, URZ, UR8, URZ, UP0, !UPT ;  /* 0x000000083f087290 */ /* 0x000fe400087fe43f */
[----:B------:R-:W-:Y:S01]  /*01a0*/  USHF.R.S32.HI UR9, URZ, 0x1, UR9 ;  /* 0x000000013f097899 */ /* 0x000fe20008011409 */
[----:B0-----:R-:W-:Y:S01]  /*01b0*/  IMAD R31, R40, c[0x0][0x1fc], R3 ;  /* 0x00007f00281f7a24 */ /* 0x001fe200078e0203 */
[----:B------:R-:W-:Y:S01]  /*01c0*/  SHF.R.S32.HI R3, RZ, 0x1f, R0 ;  /* 0x0000001fff037819 */ /* 0x000fe20000011400 */
[----:B------:R-:W-:-:S02]  /*01d0*/  USHF.R.S64 UR10, UR10, 0x1, UR8 ;  /* 0x000000010a0a7899 */ /* 0x000fc40008001008 */
[----:B------:R-:W-:Y:S01]  /*01e0*/  USHF.R.S32.HI UR8, URZ, 0x1, UR8 ;  /* 0x000000013f087899 */ /* 0x000fe20008011408 */
[----:B------:R-:W-:Y:S01]  /*01f0*/  ISETP.GE.U32.AND P1, PT, R31, c[0x0][0x1e0], PT ;  /* 0x000078001f007a0c */ /* 0x000fe20003f26070 */
[----:B------:R-:W-:Y:S01]  /*0200*/  USHF.L.U64.HI UR9, UR11, 0x2, UR9 ;  /* 0x000000020b097899 */ /* 0x000fe20008010209 */
[----:B------:R-:W-:Y:S01]  /*0210*/  SHF.R.S32.HI R45, RZ, 0x1f, R31 ;  /* 0x0000001fff2d7819 */ /* 0x000fe2000001141f */
[----:B------:R-:W-:Y:S01]  /*0220*/  USHF.L.U64.HI UR8, UR10, 0x2, UR8 ;  /* 0x000000020a087899 */ /* 0x000fe20008010208 */
[----:B------:R-:W-:Y:S01]  /*0230*/  LEA.HI R3, R3, R0, RZ, 0x5 ;  /* 0x0000000003037211 */ /* 0x000fe200078f28ff */
[----:B------:R-:W-:Y:S01]  /*0240*/  ULDC.U8 UR16, c[0x0][0x1f4] ;  /* 0x00007d0000107ab9 */ /* 0x000fe20000000000 */
[----:B------:R-:W-:Y:S02]  /*0250*/  ISETP.GE.AND.EX P1, PT, R45, c[0x0][0x1e4], PT, P1 ;  /* 0x000079002d007a0c */ /* 0x000fe40003f26310 */
[----:B------:R-:W-:Y:S02]  /*0260*/  SHF.R.S32.HI R44, RZ, 0x5, R3 ;  /* 0x00000005ff2c7819 */ /* 0x000fe40000011403 */
[----:B------:R-:W-:-:S02]  /*0270*/  ISETP.LT.U32.AND P1, PT, R0, 0x280, !P1 ;  /* 0x000002800000780c */ /* 0x000fc40004f21070 */
[----:B------:R-:W-:Y:S02]  /*0280*/  IADD3 R42, R31, 0x80, RZ ;  /* 0x000000801f2a7810 */ /* 0x000fe40007ffe0ff */
.L_x_231:
[----:B------:R-:W-:Y:S01]  /*0290*/  IABS R6, c[0x0][0x1f0] ;  /* 0x00007c0000067a13 */ /* 0x000fe20000000000 */
[----:B------:R-:W-:Y:S01]  /*02a0*/  UMOV UR12, 0x8 ;  /* 0x00000008000c7882 */ /* 0x000fe20000000000 */
[----:B------:R-:W-:Y:S01]  /*02b0*/  IABS R7, UR7 ;  /* 0x0000000700077c13 */ /* 0x000fe20008000000 */
[----:B------:R-:W-:Y:S01]  /*02c0*/  ULDC.64 UR4, c[0x0][0x198] ;  /* 0x0000660000047ab9 */ /* 0x000fe20000000a00 */
[----:B0-----:R-:W0:Y:S01]  /*02d0*/  I2F.RP R4, R6 ;  /* 0x0000000600047306 */ /* 0x001e220000209400 */
[----:B------:R-:W-:-:S07]  /*02e0*/  UIMAD.WIDE UR4, UR7, UR12, UR4 ;  /* 0x0000000c070472a5 */ /* 0x000fce000f8e0204 */
        /* <DEDUP_REMOVED lines=9> */
[----:B------:R-:W-:Y:S01]  /*0380*/  IMAD.HI.U32 R4, R3, R5, RZ ;  /* 0x0000000503047227 */ /* 0x000fe200078e00ff */
[----:B------:R-:W-:-:S04]  /*0390*/  MOV R3, UR5 ;  /* 0x0000000500037c02 */ /* 0x000fc80008000f00 */
[----:B------:R-:W-:Y:S02]  /*03a0*/  IADD3 R7, -R4, RZ, RZ ;  /* 0x000000ff04077210 */ /* 0x000fe40007ffe1ff */
[----:B------:R-:W2:Y:S01]  /*03b0*/  LDG.E.64 R2, [R2.64] ;  /* 0x0000000e02027981 */ /* 0x000ea2000c1e1b00 */
[----:B------:R-:W-:Y:S01]  /*03c0*/  ULDC UR4, c[0x0][0x1f0] ;  /* 0x00007c0000047ab9 */ /* 0x000fe20000000800 */
[----:B------:R-:W-:Y:S01]  /*03d0*/  ISETP.LE.AND P4, PT, RZ, UR7, PT ;  /* 0x00000007ff007c0c */ /* 0x000fe2000bf83270 */
[C---:B------:R-:W-:Y:S01]  /*03e0*/  IMAD R5, R6.reuse, R7, R5 ;  /* 0x0000000706057224 */ /* 0x040fe200078e0205 */
[----:B------:R-:W-:Y:S01]  /*03f0*/  ULOP3.LUT UR4, UR7, UR4, URZ, 0x3c, !UPT ;  /* 0x0000000407047292 */ /* 0x000fe2000f8e3c3f */
[----:B------:R-:W-:Y:S01]  /*0400*/  SHF.R.S32.HI R43, RZ, 0x1f, R42 ;  /* 0x0000001fff2b7819 */ /* 0x000fe2000001142a */
[----:B------:R-:W-:Y:S02]  /*0410*/  CS2R R34, SRZ ;  /* 0x0000000000227805 */ /* 0x000fe4000001ff00 */
[----:B------:R-:W-:-:S02]  /*0420*/  ISETP.GT.U32.AND P0, PT, R6, R5, PT ;  /* 0x000000050600720c */ /* 0x000fc40003f04070 */
[----:B------:R-:W-:-:S11]  /*0430*/  ISETP.LE.AND P5, PT, RZ, UR4, PT ;  /* 0x00000004ff007c0c */ /* 0x000fd6000bfa3270 */
[-C--:B------:R-:W-:Y:S02]  /*0440*/  @!P0 IADD3 R5, R5, -R6.reuse, RZ ;  /* 0x8000000605058210 */ /* 0x080fe40007ffe0ff */
[----:B------:R-:W-:Y:S02]  /*0450*/  @!P0 IADD3 R4, R4, 0x1, RZ ;  /* 0x0000000104048810 */ /* 0x000fe40007ffe0ff */
[CC--:B------:R-:W-:Y:S02]  /*0460*/  ISETP.GE.U32.AND P2, PT, R5.reuse, R6.reuse, PT ;  /* 0x000000060500720c */ /* 0x0c0fe40003f46070 */
[----:B------:R-:W-:Y:S02]  /*0470*/  ISETP.GT.U32.AND P3, PT, R6, R5, PT ;  /* 0x000000050600720c */ /* 0x000fe40003f64070 */
[----:B------:R-:W-:Y:S02]  /*0480*/  IADD3 R6, R5, -R6, RZ ;  /* 0x8000000605067210 */ /* 0x000fe40007ffe0ff */
[----:B------:R-:W-:-:S02]  /*0490*/  ISETP.NE.AND P0, PT, RZ, c[0x0][0x1f0], PT ;  /* 0x00007c00ff007a0c */ /* 0x000fc40003f05270 */
[----:B------:R-:W-:Y:S02]  /*04a0*/  SEL R5, R6, R5, !P3 ;  /* 0x0000000506057207 */ /* 0x000fe40005800000 */
        /* <DEDUP_REMOVED lines=10> */
[----:B------:R-:W-:Y:S02]  /*0550*/  IADD3 R4, P2, R39, R8, RZ ;  /* 0x0000000827047210 */ /* 0x000fe40007f5e0ff */
[----:B------:R-:W-:Y:S01]  /*0560*/  ISETP.GE.AND.EX P0, PT, R43, c[0x0][0x1e4], PT, P0 ;  /* 0x000079002b007a0c */ /* 0x000fe20003f06300 */
[----:B------:R-:W-:Y:S01]  /*0570*/  IMAD R6, R6, c[0x0][0x1e8], RZ ;  /* 0x00007a0006067a24 */ /* 0x000fe200078e02ff */
[----:B------:R-:W-:-:S02]  /*0580*/  LEA.HI.X.SX32 R5, R8, R5, 0x1, P2 ;  /* 0x0000000508057211 */ /* 0x000fc400010f0eff */
        /* <DEDUP_REMOVED lines=8> */
[----:B------:R-:W-:Y:S02]  /*0610*/  @!P0 MOV R10, R4 ;  /* 0x00000004000a8202 */ /* 0x000fe40000000f00 */
[----:B------:R-:W-:Y:S01]  /*0620*/  @!P0 MOV R11, R7 ;  /* 0x00000007000b8202 */ /* 0x000fe20000000f00 */
[----:B------:R-:W-:-:S04]  /*0630*/  @P1 IMAD.WIDE.U32 R12, R31, c[0x0][0x1d8], R6 ;  /* 0x000076001f0c1a25 */ /* 0x000fc800078e0006 */
[C---:B------:R-:W-:Y:S01]  /*0640*/  @!P0 IMAD R9, R42.reuse, c[0x0][0x1dc], R9 ;  /* 0x000077002a098a24 */ /* 0x040fe200078e0209 */
[----:B------:R-:W-:Y:S01]  /*0650*/  @P1 IADD3 R15, R13, R15, RZ ;  /* 0x0000000f0d0f1210 */ /* 0x000fe20007ffe0ff */
[----:B------:R-:W-:Y:S01]  /*0660*/  @!P0 IMAD.WIDE.U32 R10, R42, c[0x0][0x1d8], R10 ;  /* 0x000076002a0a8a25 */ /* 0x000fe200078e000a */
[C---:B------:R-:W-:Y:S02]  /*0670*/  @P1 SHF.L.U32 R13, R12.reuse, 0x1, RZ ;  /* 0x000000010c0d1819 */ /* 0x040fe400000006ff */
[----:B------:R-:W-:Y:S02]  /*0680*/  @P1 SHF.L.U64.HI R15, R12, 0x1, R15 ;  /* 0x000000010c0f1819 */ /* 0x000fe4000001020f */
[----:B------:R-:W-:Y:S02]  /*0690*/  @P1 IADD3 R16, P2, R13, c[0x0][0x180], RZ ;  /* 0x000060000d101a10 */ /* 0x000fe40007f5e0ff */
[----:B------:R-:W-:Y:S02]  /*06a0*/  @!P0 IADD3 R9, R11, R9, RZ ;  /* 0x000000090b098210 */ /* 0x000fe40007ffe0ff */
[----:B------:R-:W-:-:S02]  /*06b0*/  @P1 IADD3.X R17, R15, c[0x0][0x184], RZ, P2, !PT ;  /* 0x000061000f111a10 */ /* 0x000fc400017fe4ff */
[C---:B------:R-:W-:Y:S02]  /*06c0*/  @!P0 SHF.L.U32 R14, R10.reuse, 0x1, RZ ;  /* 0x000000010a0e8819 */ /* 0x040fe400000006ff */
[----:B------:R-:W-:Y:S01]  /*06d0*/  @!P0 SHF.L.U64.HI R9, R10, 0x1, R9 ;  /* 0x000000010a098819 */ /* 0x000fe20000010209 */
[----:B------:R-:W-:Y:S01]  /*06e0*/  CS2R R36, SRZ ;  /* 0x0000000000247805 */ /* 0x000fe2000001ff00 */
[----:B------:R-:W-:Y:S01]  /*06f0*/  @P1 IADD3 R10, P2, R13, c[0x0][0x178], RZ ;  /* 0x00005e000d0a1a10 */ /* 0x000fe20007f5e0ff */
[----:B------:R0:W5:Y:S01]  /*0700*/  @P1 LDG.E R34, [R16.64] ;  /* 0x0000000e10221981 */ /* 0x000162000c1e1900 */
[C---:B------:R-:W-:Y:S02]  /*0710*/  @!P0 IADD3 R12, P3, R14.reuse, c[0x0][0x180], RZ ;  /* 0x000060000e0c8a10 */ /* 0x040fe40007f7e0ff */
[----:B------:R-:W-:Y:S02]  /*0720*/  @P1 IADD3.X R11, R15, c[0x0][0x17c], RZ, P2, !PT ;  /* 0x00005f000f0b1a10 */ /* 0x000fe400017fe4ff */
[----:B------:R-:W-:-:S02]  /*0730*/  @!P0 IADD3 R14, P4, R14, c[0x0][0x178], RZ ;  /* 0x00005e000e0e8a10 */ /* 0x000fc40007f9e0ff */
[C---:B------:R-:W-:Y:S01]  /*0740*/  @!P0 IADD3.X R13, R9.reuse, c[0x0][0x184], RZ, P3, !PT ;  /* 0x00006100090d8a10 */ /* 0x040fe20001ffe4ff */
[----:B------:R1:W5:Y:S01]  /*0750*/  @P1 LDG.E R37, [R10.64] ;  /* 0x0000000e0a251981 */ /* 0x000362000c1e1900 */
[----:B------:R-:W-:-:S03]  /*0760*/  @!P0 IADD3.X R15, R9, c[0x0][0x17c], RZ, P4, !PT ;  /* 0x00005f00090f8a10 */ /* 0x000fc600027fe4ff */
[----:B------:R1:W5:Y:S04]  /*0770*/  @!P0 LDG.E R35, [R12.64] ;  /* 0x0000000e0c238981 */ /* 0x000368000c1e1900 */
[----:B------:R1:W5:Y:S01]  /*0780*/  @!P0 LDG.E R36, [R14.64] ;  /* 0x0000000e0e248981 */ /* 0x000362000c1e1900 */
[----:B------:R-:W-:Y:S01]  /*0790*/  UMOV UR12, 0x3f800000 ;  /* 0x3f800000000c7882 */ /* 0x000fe20000000000 */
[----:B------:R-:W-:Y:S01]  /*07a0*/  BSSY B0, `(.L_x_204) ;  /* 0x000001f000007945 */ /* 0x000fe20003800000 */
[----:B------:R-:W-:Y:S01]  /*07b0*/  CS2R R32, SRZ ;  /* 0x0000000000207805 */ /* 0x000fe2000001ff00 */
[----:B------:R-:W-:Y:S01]  /*07c0*/  MOV R30, RZ ;  /* 0x000000ff001e7202 */ /* 0x000fe20000000f00 */
        /* <DEDUP_REMOVED lines=9> */
[----:B------:R-:W-:Y:S02]  /*0860*/  ISETP.GT.U32.AND P0, PT, R0, 0x27f, PT ;  /* 0x0000027f0000780c */ /* 0x000fe40003f04070 */
[----:B------:R-:W-:Y:S01]  /*0870*/  MOV R2, RZ ;  /* 0x000000ff00027202 */ /* 0x000fe20000000f00 */
[----:B0-----:R-:W-:-:S10]  /*0880*/  @UP0 UMOV UR12, UR4 ;  /* 0x00000004000c0c82 */ /* 0x001fd40008000000 */
[----:B------:R-:W-:Y:S05]  /*0890*/  @P0 BRA `(.L_x_205) ;  /* 0x000000f000000947 */ /* 0x000fea0003800000 */
[----:B-1----:R-:W-:Y:S01]  /*08a0*/  ISETP.NE.AND P0, PT, RZ, UR16, PT ;  /* 0x00000010ff007c0c */ /* 0x002fe2000bf05270 */
        /* <DEDUP_REMOVED lines=9> */
[----:B------:R4:W4:Y:S01]  /*0940*/  LDG.E.U16 R30, [R2.64+0x2] ;  /* 0x0000020e021e7981 */ /* 0x000922000c1e1500 */
[----:B--2---:R-:W-:-:S02]  /*0950*/  @P0 PRMT R33, RZ, 0x5410, R12 ;  /* 0x00005410ff210816 */ /* 0x004fc4000000000c */
[----:B---3--:R-:W-:Y:S02]  /*0960*/  @P0 PRMT R32, RZ, 0x5410, R11 ;  /* 0x00005410ff200816 */ /* 0x008fe4000000000b */
[----:B----4-:R-:W-:Y:S02]  /*0970*/  PRMT R2, RZ, 0x5410, R10 ;  /* 0x00005410ff027816 */ /* 0x010fe4000000000a */
[----:B------:R-:W-:Y:S02]  /*0980*/  PRMT R30, RZ, 0x5410, R30 ;  /* 0x00005410ff1e7816 */ /* 0x000fe4000000001e */
.L_x_205:
[----:B-1----:R-:W-:Y:S05]  /*0990*/  BSYNC B0 ;  /* 0x0000000000007941 */ /* 0x002fea0003800000 */
.L_x_204:
[----:B------:R-:W-:Y:S02]  /*09a0*/  ISETP.NE.AND P2, PT, RZ, UR16, PT ;  /* 0x00000010ff007c0c */ /* 0x000fe4000bf45270 */
[--C-:B-----5:R-:W-:Y:S02]  /*09b0*/  PRMT R8, RZ, 0x5410, R34.reuse ;  /* 0x00005410ff087816 */ /* 0x120fe40000000022 */
[----:B------:R-:W-:Y:S02]  /*09c0*/  PRMT R11, RZ, 0x7610, R34 ;  /* 0x00007610ff0b7816 */ /* 0x000fe40000000022 */
[----:B------:R-:W-:Y:S01]  /*09d0*/  PRMT R12, RZ, 0x5410, R35 ;  /* 0x00005410ff0c7816 */ /* 0x000fe20000000023 */
[----:B------:R-:W-:Y:S01]  /*09e0*/  FADD.FTZ R8, R8, -UR17 ;  /* 0x8000001108087e21 */ /* 0x000fe20008010000 */
[--C-:B------:R-:W-:Y:S01]  /*09f0*/  PRMT R9, RZ, 0x5410, R37.reuse ;  /* 0x00005410ff097816 */ /* 0x100fe20000000025 */
[----:B------:R-:W-:Y:S01]  /*0a00*/  FADD.FTZ R15, R11, -UR17 ;  /* 0x800000110b0f7e21 */ /* 0x000fe20008010000 */
[----:B------:R-:W-:Y:S01]  /*0a10*/  PRMT R13, RZ, 0x7610, R37 ;  /* 0x00007610ff0d7816 */ /* 0x000fe20000000025 */
        /* <DEDUP_REMOVED lines=25> */
.L_x_206:
[----:B------:R-:W-:Y:S02]  /*0bb0*/  FMUL.FTZ R19, R9, R2 ;  /* 0x0000000209137220 */ /* 0x000fe40000410000 */
[----:B------:R-:W-:Y:S02]  /*0bc0*/  FADD.FTZ R17, R10, -UR17 ;  /* 0x800000110a117e21 */ /* 0x000fe40008010000 */
[----:B------:R-:W-:Y:S02]  /*0bd0*/  FFMA.FTZ R14, R8, R19, RZ ;  /* 0x00000013080e7223 */ /* 0x000fe400000100ff */
[----:B------:R-:W-:Y:S02]  /*0be0*/  FMUL.FTZ R12, R12, UR12 ;  /* 0x0000000c0c0c7c20 */ /* 0x000fe40008410000 */
        /* <DEDUP_REMOVED lines=22> */
.L_x_207:
        /* <DEDUP_REMOVED lines=12> */
[----:B------:R-:W-:Y:S01]  /*0e10*/  FFMA.FTZ R8, R8, R9, RZ ;  /* 0x0000000908087223 */ /* 0x000fe200000100ff */
[----:B------:R-:W1:Y:S01]  /*0e20*/  SHFL.DOWN PT, R19, R28, 0x1, 0x1f ;  /* 0x08201f001c137f89 */ /* 0x000e6200000e0000 */
[----:B------:R-:W-:Y:S02]  /*0e30*/  FADD.FTZ R14, RZ, R13 ;  /* 0x0000000dff0e7221 */ /* 0x000fe40000010000 */
[----:B------:R-:W-:Y:S01]  /*0e40*/  FFMA.FTZ R8, R12, R3, R8 ;  /* 0x000000030c087223 */ /* 0x000fe20000010008 */
        /* <DEDUP_REMOVED lines=23> */
[----:B------:R-:W1:Y:S10]  /*0fc0*/  SHFL.DOWN PT, R10, R29, 0x10, 0x1f ;  /* 0x0a001f001d0a7f89 */ /* 0x000e7400000e0000 */
[----:B0-----:R-:W-:-:S02]  /*0fd0*/  @!P0 FADD.FTZ R28, R28, R19 ;  /* 0x000000131c1c8221 */ /* 0x001fc40000010000 */
[----:B-1----:R-:W-:Y:S01]  /*0fe0*/  @!P0 FADD.FTZ R29, R29, R10 ;  /* 0x0000000a1d1d8221 */ /* 0x002fe20000010000 */
[----:B------:R-:W-:Y:S01]  /*0ff0*/  ISETP.GT.U32.AND P0, PT, R0, 0x4, PT ;  /* 0x000000040000780c */ /* 0x000fe20003f04070 */
[----:B------:R-:W-:Y:S02]  /*1000*/  FADD.FTZ R10, RZ, R9 ;  /* 0x00000009ff0a7221 */ /* 0x000fe40000010000 */
[----:B------:R-:W-:Y:S02]  /*1010*/  FFMA.FTZ R9, R17, R11, R16 ;  /* 0x0000000b11097223 */ /* 0x000fe40000010010 */
[----:B------:R-:W-:Y:S01]  /*1020*/  FADD.FTZ R10, R10, R3 ;  /* 0x000000030a0a7221 */ /* 0x000fe20000010000 */
[----:B------:R-:W-:Y:S01]  /*1030*/  SHF.L.U32 R3, R0, 0x4, RZ ;  /* 0x0000000400037819 */ /* 0x000fe200000006ff */
[----:B------:R-:W-:-:S05]  /*1040*/  FADD.FTZ R11, R14, R11 ;  /* 0x0000000b0e0b7221 */ /* 0x000fca0000010000 */
        /* <DEDUP_REMOVED lines=8> */
[----:B------:R-:W-:Y:S02]  /*10d0*/  FADD.FTZ R12, R29, R13 ;  /* 0x0000000d1d0c7221 */ /* 0x000fe40000010000 */
[----:B------:R-:W-:Y:S01]  /*10e0*/  FADD.FTZ R13, R25, R14 ;  /* 0x0000000e190d7221 */ /* 0x000fe20000010000 */
[----:B0-----:R-:W-:Y:S01]  /*10f0*/  LDS.64 R28, [0xb0] ;  /* 0x0000b000ff1c7984 */ /* 0x001fe20000000a00 */
[----:B------:R-:W-:Y:S02]  /*1100*/  FADD.FTZ R12, R12, R15 ;  /* 0x0000000f0c0c7221 */ /* 0x000fe40000010000 */
[----:B--2---:R-:W-:Y:S01]  /*1110*/  FADD.FTZ R13, R13, R20 ;  /* 0x000000140d0d7221 */ /* 0x004fe20000010000 */
[----:B------:R-:W0:Y:S01]  /*1120*/  LDS.128 R24, [0x50] ;  /* 0x00005000ff187984 */ /* 0x000e220000000c00 */
[----:B------:R-:W-:Y:S02]  /*1130*/  FADD.FTZ R12, R12, R21 ;  /* 0x000000150c0c7221 */ /* 0x000fe40000010000 */
[----:B------:R-:W-:-:S02]  /*1140*/  FADD.FTZ R13, R13, R22 ;  /* 0x000000160d0d7221 */ /* 0x000fc40000010000 */
[----:B------:R-:W-:Y:S02]  /*1150*/  FADD.FTZ R12, R12, R23 ;  /* 0x000000170c0c7221 */ /* 0x000fe40000010000 */
[----:B------:R-:W1:Y:S01]  /*1160*/  LDS.128 R20, [0x60] ;  /* 0x00006000ff147984 */ /* 0x000e620000000c00 */
[----:B---3--:R-:W-:Y:S02]  /*1170*/  FADD.FTZ R13, R13, R16 ;  /* 0x000000100d0d7221 */ /* 0x008fe40000010000 */
[----:B------:R-:W-:Y:S02]  /*1180*/  FADD.FTZ R16, R12, R17 ;  /* 0x000000110c107221 */ /* 0x000fe40000010000 */
[----:B------:R-:W-:Y:S02]  /*1190*/  FADD.FTZ R17, R13, R18 ;  /* 0x000000120d117221 */ /* 0x000fe40000010000 */
[----:B------:R-:W2:Y:S01]  /*11a0*/  LDS.128 R12, [0x70] ;  /* 0x00007000ff0c7984 */ /* 0x000ea20000000c00 */
[----:B------:R-:W-:-:S02]  /*11b0*/  FADD.FTZ R16, R16, R19 ;  /* 0x0000001310107221 */ /* 0x000fc40000010000 */
[----:B0-----:R-:W-:Y:S02]  /*11c0*/  FADD.FTZ R17, R17, R24 ;  /* 0x0000001811117221 */ /* 0x001fe40000010000 */
[----:B------:R-:W-:Y:S02]  /*11d0*/  FADD.FTZ R24, R16, R25 ;  /* 0x0000001910187221 */ /* 0x000fe40000010000 */
[----:B------:R-:W-:Y:S02]  /*11e0*/  FADD.FTZ R25, R17, R26 ;  /* 0x0000001a11197221 */ /* 0x000fe40000010000 */
[----:B------:R-:W-:Y:S01]  /*11f0*/  FADD.FTZ R24, R24, R27 ;  /* 0x0000001b18187221 */ /* 0x000fe20000010000 */
[----:B------:R-:W0:Y:S01]  /*1200*/  LDS.128 R16, [0x80] ;  /* 0x00008000ff107984 */ /* 0x000e220000000c00 */
[----:B-1----:R-:W-:Y:S02]  /*1210*/  FADD.FTZ R25, R25, R20 ;  /* 0x0000001419197221 */ /* 0x002fe40000010000 */
[----:B------:R-:W-:-:S02]  /*1220*/  FADD.FTZ R24, R24, R21 ;  /* 0x0000001518187221 */ /* 0x000fc40000010000 */
[----:B------:R-:W-:Y:S02]  /*1230*/  FADD.FTZ R25, R25, R22 ;  /* 0x0000001619197221 */ /* 0x000fe40000010000 */
[----:B------:R-:W-:Y:S02]  /*1240*/  FADD.FTZ R24, R24, R23 ;  /* 0x0000001718187221 */ /* 0x000fe40000010000 */
[----:B------:R-:W1:Y:S01]  /*1250*/  LDS.128 R20, [0x90] ;  /* 0x00009000ff147984 */ /* 0x000e620000000c00 */
[----:B--2---:R-:W-:Y:S02]  /*1260*/  FADD.FTZ R25, R25, R12 ;  /* 0x0000000c19197221 */ /* 0x004fe40000010000 */
[----:B------:R-:W-:Y:S02]  /*1270*/  FADD.FTZ R12, R24, R13 ;  /* 0x0000000d180c7221 */ /* 0x000fe40000010000 */
[----:B------:R-:W-:Y:S02]  /*1280*/  FADD.FTZ R13, R25, R14 ;  /* 0x0000000e190d7221 */ /* 0x000fe40000010000 */
[----:B------:R-:W2:Y:S01]  /*1290*/  LDS.128 R24, [0xa0] ;  /* 0x0000a000ff187984 */ /* 0x000ea20000000c00 */
[----:B------:R-:W-:-:S02]  /*12a0*/  FADD.FTZ R12, R12, R15 ;  /* 0x0000000f0c0c7221 */ /* 0x000fc40000010000 */
[----:B0-----:R-:W-:Y:S02]  /*12b0*/  FADD.FTZ R13, R13, R16 ;  /* 0x000000100d0d7221 */ /* 0x001fe40000010000 */
[----:B------:R-:W-:Y:S02]  /*12c0*/  FADD.FTZ R12, R12, R17 ;  /* 0x000000110c0c7221 */ /* 0x000fe40000010000 */
[----:B------:R-:W-:Y:S02]  /*12d0*/  FADD.FTZ R13, R13, R18 ;  /* 0x000000120d0d7221 */ /* 0x000fe40000010000 */
[----:B------:R-:W-:Y:S02]  /*12e0*/  FADD.FTZ R12, R12, R19 ;  /* 0x000000130c0c7221 */ /* 0x000fe40000010000 */
[----:B-1----:R-:W-:Y:S02]  /*12f0*/  FADD.FTZ R13, R13, R20 ;  /* 0x000000140d0d7221 */ /* 0x002fe40000010000 */
[----:B------:R-:W-:-:S02]  /*1300*/  FADD.FTZ R12, R12, R21 ;  /* 0x000000150c0c7221 */ /* 0x000fc40000010000 */
[----:B------:R-:W-:Y:S02]  /*1310*/  FADD.FTZ R13, R13, R22 ;  /* 0x000000160d0d7221 */ /* 0x000fe40000010000 */
[----:B------:R-:W-:Y:S02]  /*1320*/  FADD.FTZ R12, R12, R23 ;  /* 0x000000170c0c7221 */ /* 0x000fe40000010000 */
[----:B--2---:R-:W-:Y:S02]  /*1330*/  FADD.FTZ R13, R13, R24 ;  /* 0x000000180d0d7221 */ /* 0x004fe40000010000 */
[----:B------:R-:W-:Y:S02]  /*1340*/  FADD.FTZ R12, R12, R25 ;  /* 0x000000190c0c7221 */ /* 0x000fe40000010000 */
[----:B------:R-:W-:Y:S02]  /*1350*/  FADD.FTZ R13, R13, R26 ;  /* 0x0000001a0d0d7221 */ /* 0x000fe40000010000 */
[----:B------:R-:W-:-:S02]  /*1360*/  FADD.FTZ R12, R12, R27 ;  /* 0x0000001b0c0c7221 */ /* 0x000fc40000010000 */
[----:B------:R-:W-:Y:S02]  /*1370*/  FADD.FTZ R28, R13, R28 ;  /* 0x0000001c0d1c7221 */ /* 0x000fe40000010000 */
[----:B------:R-:W-:Y:S02]  /*1380*/  FADD.FTZ R29, R12, R29 ;  /* 0x0000001d0c1d7221 */ /* 0x000fe40000010000 */
.L_x_209:
[----:B------:R-:W-:Y:S05]  /*1390*/  BSYNC B0 ;  /* 0x0000000000007941 */ /* 0x000fea0003800000 */
.L_x_208:
        /* <DEDUP_REMOVED lines=41> */
.L_x_212:
        /* <DEDUP_REMOVED lines=210> */
.L_x_211:
[----:B------:R-:W-:Y:S05]  /*2350*/  BSYNC B0 ;  /* 0x0000000000007941 */ /* 0x000fea0003800000 */
.L_x_210:
        /* <DEDUP_REMOVED lines=19> */
.L_x_214:
[----:B------:R-:W-:Y:S05]  /*2490*/  BSYNC B0 ;  /* 0x0000000000007941 */ /* 0x000fea0003800000 */
.L_x_213:
[----:B------:R-:W-:-:S06]  /*24a0*/  UISETP.GE.U32.AND UP0, UPT, UR5, 0x2, UPT ;  /* 0x000000020500788c */ /* 0x000fcc000bf06070 */
[----:B------:R-:W-:-:S13]  /*24b0*/  PLOP3.LUT P0, PT, PT, PT, UP0, 0x80, 0x0 ;  /* 0x000000000000781c */ /* 0x000fda0003f0f008 */
[----:B------:R-:W-:Y:S05]  /*24c0*/  @!P0 BRA `(.L_x_215) ;  /* 0x0000124000008947 */ /* 0x000fea0003800000 */
[----:B------:R-:W2:Y:S01]  /*24d0*/  S2R R3, SR_CTAID.Y ;  /* 0x0000000000037919 */ /* 0x000ea20000002600 */
[----:B01----:R-:W-:-:S05]  /*24e0*/  LOP3.LUT R8, R38, 0x1, RZ, 0xc0, !PT ;  /* 0x0000000126087812 */ /* 0x003fca00078ec0ff */
        /* <DEDUP_REMOVED lines=25> */
.L_x_217:
[----:B------:R-:W2:Y:S01]  /*2680*/  LDG.E.STRONG.GPU R12, [R10.64] ;  /* 0x0000000e0a0c7981 */ /* 0x000ea2000c1ef900 */
[----:B------:R-:W-:Y:S01]  /*2690*/  YIELD ;  /* 0x0000000000007946 */ /* 0x000fe20003800000 */
[----:B--2---:R-:W-:Y:S01]  /*26a0*/  ISETP.NE.AND P0, PT, R12, R15, PT ;  /* 0x0000000f0c00720c */ /* 0x004fe20003f05270 */
[----:B------:R-:W-:-:S12]  /*26b0*/  CCTL.IVALL ;  /* 0x00000000ff00798f */ /* 0x000fd80002000000 */
[----:B------:R-:W-:Y:S05]  /*26c0*/  @P0 BRA `(.L_x_217) ;  /* 0xffffffb000000947 */ /* 0x000fea000383ffff */
.L_x_216:
        /* <DEDUP_REMOVED lines=20> */
.L_x_221:
[----:B------:R-:W-:-:S13]  /*2810*/  ISETP.EQ.OR P6, PT, R18, R40, P3 ;  /* 0x000000281200720c */ /* 0x000fda0001fc2670 */
[----:B0-----:R-:W-:-:S04]  /*2820*/  @!P6 IMAD R11, R18, c[0x0][0x10], R3 ;  /* 0x00000400120bea24 */ /* 0x001fc800078e0203 */
        /* <DEDUP_REMOVED lines=114> */
.L_x_220:
[----:B------:R-:W-:-:S06]  /*2f50*/  UISETP.GT.AND UP0, UPT, UR4, 0x4, UPT ;  /* 0x000000040400788c */ /* 0x000fcc000bf04270 */
[----:B------:R-:W-:-:S13]  /*2f60*/  PLOP3.LUT P4, PT, PT, PT, UP0, 0x80, 0x0 ;  /* 0x000000000000781c */ /* 0x000fda0003f8f008 */
[----:B------:R-:W-:Y:S05]  /*2f70*/  @!P4 BRA `(.L_x_222) ;  /* 0x000003b00000c947 */ /* 0x000fea0003800000 */
[C---:B0-----:R-:W-:Y:S02]  /*2f80*/  IADD3 R13, R18.reuse, 0x1, RZ ;  /* 0x00000001120d7810 */ /* 0x041fe40007ffe0ff */
        /* <DEDUP_REMOVED lines=19> */
[----:B------:R-:W-:Y:S01]  /*30c0*/  IADD3 R19, R18, 0x3, RZ ;  /* 0x0000000312137810 */ /* 0x000fe20007ffe0ff */
[----:B--2---:R-:W-:Y:S01]  /*30d0*/  @!P0 FADD.FTZ R28, R28, R14 ;  /* 0x0000000e1c1c8221 */ /* 0x004fe20000010000 */
[C---:B------:R-:W-:Y:S01]  /*30e0*/  IADD3 R14, R18.reuse, 0x1, RZ ;  /* 0x00000001120e7810 */ /* 0x040fe20007ffe0ff */
[----:B------:R-:W-:Y:S01]  /*30f0*/  @!P0 FADD.FTZ R29, R29, R15 ;  /* 0x0000000f1d1d8221 */ /* 0x000fe20000010000 */
[-C--:B------:R-:W-:Y:S01]  /*3100*/  ISETP.EQ.OR P0, PT, R18, R40.reuse, P3 ;  /* 0x000000281200720c */ /* 0x080fe20001f02670 */
[----:B---3--:R-:W-:Y:S01]  /*3110*/  @!P5 FADD.FTZ R28, R28, R12 ;  /* 0x0000000c1c1cd221 */ /* 0x008fe20000010000 */
[----:B------:R-:W-:Y:S01]  /*3120*/  IADD3 R12, R18, 0x2, RZ ;  /* 0x00000002120c7810 */ /* 0x000fe20007ffe0ff */
[----:B------:R-:W-:Y:S01]  /*3130*/  @!P5 FADD.FTZ R29, R29, R13 ;  /* 0x0000000d1d1dd221 */ /* 0x000fe20000010000 */
[-C--:B------:R-:W-:Y:S01]  /*3140*/  ISETP.EQ.OR P5, PT, R14, R40.reuse, P3 ;  /* 0x000000280e00720c */ /* 0x080fe20001fa2670 */
[----:B----4-:R-:W-:Y:S02]  /*3150*/  @!P6 FADD.FTZ R28, R28, R10 ;  /* 0x0000000a1c1ce221 */ /* 0x010fe40000010000 */
        /* <DEDUP_REMOVED lines=17> */
[----:B------:R-:W-:Y:S01]  /*3270*/  UIADD3 UR4, UR4, -0x4, URZ ;  /* 0xfffffffc04047890 */ /* 0x000fe2000fffe03f */
[----:B------:R-:W-:-:S03]  /*3280*/  IADD3 R18, R18, 0x4, RZ ;  /* 0x0000000412127810 */ /* 0x000fc60007ffe0ff */
        /* <DEDUP_REMOVED lines=10> */
.L_x_222:
[----:B------:R-:W-:-:S13]  /*3330*/  ISETP.NE.OR P0, PT, RZ, UR4, P0 ;  /* 0x00000004ff007c0c */ /* 0x000fda0008705670 */
[----:B------:R-:W-:Y:S05]  /*3340*/  @!P0 BRA `(.L_x_218) ;  /* 0x000001f000008947 */ /* 0x000fea0003800000 */
.L_x_219:
[CC--:B------:R-:W-:Y:S02]  /*3350*/  ISETP.EQ.OR P5, PT, R18.reuse, R40.reuse, P3 ;  /* 0x000000281200720c */ /* 0x0c0fe40001fa2670 */
[C---:B0-----:R-:W-:Y:S02]  /*3360*/  IADD3 R13, R18.reuse, 0x1, RZ ;  /* 0x00000001120d7810 */ /* 0x041fe40007ffe0ff */
        /* <DEDUP_REMOVED lines=29> */
.L_x_218:
[----:B------:R-:W-:-:S04]  /*3540*/  MOV R12, c[0x0][0xc] ;  /* 0x00000300000c7a02 */ /* 0x000fc80000000f00 */
[----:B------:R-:W-:-:S13]  /*3550*/  LOP3.LUT P0, R12, R12, 0x3, RZ, 0xc0, !PT ;  /* 0x000000030c0c7812 */ /* 0x000fda000780c0ff */
[----:B------:R-:W-:Y:S05]  /*3560*/  @!P0 BRA `(.L_x_215) ;  /* 0x000001a000008947 */ /* 0x000fea0003800000 */
[----:B------:R-:W-:Y:S01]  /*3570*/  ISETP.EQ.OR P0, PT, R18, R40, P3 ;  /* 0x000000281200720c */ /* 0x000fe20001f02670 */
[----:B------:R-:W-:Y:S01]  /*3580*/  BSSY B0, `(.L_x_223) ;  /* 0x0000008000007945 */ /* 0x000fe20003800000 */
[----:B------:R-:W-:-:S11]  /*3590*/  ISETP.NE.AND P4, PT, R12, 0x1, PT ;  /* 0x000000010c00780c */ /* 0x000fd60003f85270 */
[----:B------:R-:W-:Y:S05]  /*35a0*/  @P0 BRA `(.L_x_224) ;  /* 0x0000005000000947 */ /* 0x000fea0003800000 */
[----:B0-----:R-:W-:-:S04]  /*35b0*/  IMAD R11, R18, c[0x0][0x10], R3 ;  /* 0x00000400120b7a24 */ /* 0x001fc800078e0203 */
[----:B------:R-:W-:-:S06]  /*35c0*/  IMAD.WIDE.U32 R10, R11, 0x8, R8 ;  /* 0x000000080b0a7825 */ /* 0x000fcc00078e0008 */
[----:B------:R-:W2:Y:S02]  /*35d0*/  LDG.E.64 R10, [R10.64] ;  /* 0x0000000e0a0a7981 */ /* 0x000ea4000c1e1b00 */
[----:B--2---:R-:W-:Y:S02]  /*35e0*/  FADD.FTZ R28, R28, R10 ;  /* 0x0000000a1c1c7221 */ /* 0x004fe40000010000 */
[----:B------:R-:W-:Y:S02]  /*35f0*/  FADD.FTZ R29, R29, R11 ;  /* 0x0000000b1d1d7221 */ /* 0x000fe40000010000 */
.L_x_224:
[----:B------:R-:W-:Y:S05]  /*3600*/  BSYNC B0 ;  /* 0x0000000000007941 */ /* 0x000fea0003800000 */
.L_x_223:
[----:B------:R-:W-:Y:S05]  /*3610*/  @!P4 BRA `(.L_x_215) ;  /* 0x000000f00000c947 */ /* 0x000fea0003800000 */
[C---:B0-----:R-:W-:Y:S02]  /*3620*/  IADD3 R10, R18.reuse, 0x2, RZ ;  /* 0x00000002120a7810 */ /* 0x041fe40007ffe0ff */
        /* <DEDUP_REMOVED lines=14> */
.L_x_215:
[----:B------:R-:W-:Y:S04]  /*3710*/  @!P3 STS.64 [0xc0], R28 ;  /* 0x0000c01cff00b388 */ /* 0x000fe80000000a00 */
[----:B------:R-:W-:Y:S01]  /*3720*/  BAR.SYNC.DEFER_BLOCKING 0x0 ;  /* 0x0000000000007b1d */ /* 0x000fe20000010000 */
[----:B------:R-:W-:Y:S02]  /*3730*/  ISETP.GE.U32.AND P0, PT, R42, c[0x0][0x1e0], PT ;  /* 0x000078002a007a0c */ /* 0x000fe40003f06070 */
[----:B01----:R-:W-:Y:S02]  /*3740*/  PRMT R13, RZ, 0x5410, R35 ;  /* 0x00005410ff0d7816 */ /* 0x003fe40000000023 */
[----:B------:R-:W-:-:S04]  /*3750*/  ISETP.GE.AND.EX P0, PT, R43, c[0x0][0x1e4], PT, P0 ;  /* 0x000079002b007a0c */ /* 0x000fc80003f06300 */
[----:B------:R-:W-:Y:S01]  /*3760*/  ISETP.GT.U32.OR P0, PT, R0, 0x27f, P0 ;  /* 0x0000027f0000780c */ /* 0x000fe20000704470 */
[----:B------:R-:W0:Y:S02]  /*3770*/  LDS.64 R8, [0xc0] ;  /* 0x0000c000ff087984 */ /* 0x000e240000000a00 */
[----:B0-----:R-:W-:Y:S01]  /*3780*/  FMUL.FTZ R3, R8, c[0x0][0x20c] ;  /* 0x0000830008037a20 */ /* 0x001fe20000410000 */
[--C-:B------:R-:W-:Y:S01]  /*3790*/  PRMT R8, RZ, 0x5410, R34.reuse ;  /* 0x00005410ff087816 */ /* 0x100fe20000000022 */
[----:B------:R-:W-:Y:S01]  /*37a0*/  FMUL.FTZ R12, R9, c[0x0][0x20c] ;  /* 0x00008300090c7a20 */ /* 0x000fe20000410000 */
        /* <DEDUP_REMOVED lines=26> */
.L_x_225:
[----:B------:R-:W-:Y:S01]  /*3950*/  BSSY B0, `(.L_x_226) ;  /* 0x0000012000007945 */ /* 0x000fe20003800000 */
[----:B------:R-:W-:Y:S05]  /*3960*/  @!P1 BRA `(.L_x_227) ;  /* 0x0000010000009947 */ /* 0x000fea0003800000 */
[C-C-:B------:R-:W-:Y:S02]  /*3970*/  FFMA.FTZ R8, R3.reuse, R18, R12.reuse ;  /* 0x0000001203087223 */ /* 0x140fe4000001000c */
[----:B------:R-:W-:Y:S02]  /*3980*/  FFMA.FTZ R11, R3, R21, R12 ;  /* 0x00000015030b7223 */ /* 0x000fe4000001000c */
[----:B------:R-:W-:Y:S01]  /*3990*/  FFMA.FTZ R10, R9, R2, -R8 ;  /* 0x00000002090a7223 */ /* 0x000fe20000010808 */
[----:B------:R-:W-:Y:S01]  /*39a0*/  MOV R8, R4 ;  /* 0x0000000400087202 */ /* 0x000fe20000000f00 */
[----:B------:R-:W-:Y:S01]  /*39b0*/  IMAD R14, R45, c[0x0][0x1d8], RZ ;  /* 0x000076002d0e7a24 */ /* 0x000fe200078e02ff */
[----:B------:R-:W-:Y:S01]  /*39c0*/  MOV R9, R7 ;  /* 0x0000000700097202 */ /* 0x000fe20000000f00 */
[----:B------:R-:W-:-:S02]  /*39d0*/  FFMA.FTZ R11, R37, R30, -R11 ;  /* 0x0000001e250b7223 */ /* 0x000fc4000001080b */
[C---:B------:R-:W-:Y:S02]  /*39e0*/  IMAD R17, R31.reuse, c[0x0][0x1dc], R14 ;  /* 0x000077001f117a24 */ /* 0x040fe400078e020e */
[----:B------:R-:W-:-:S04]  /*39f0*/  IMAD.WIDE.U32 R8, R31, c[0x0][0x1d8], R8 ;  /* 0x000076001f087a25 */ /* 0x000fc800078e0008 */
[----:B------:R-:W-:Y:S01]  /*3a00*/  FMUL.FTZ R15, R10, UR12 ;  /* 0x0000000c0a0f7c20 */ /* 0x000fe20008410000 */
[----:B------:R-:W-:Y:S01]  /*3a10*/  IADD3 R17, R9, R17, RZ ;  /* 0x0000001109117210 */ /* 0x000fe20007ffe0ff */
[----:B------:R-:W-:Y:S01]  /*3a20*/  FMUL.FTZ R14, R11, UR12 ;  /* 0x0000000c0b0e7c20 */ /* 0x000fe20008410000 */
[----:B------:R-:W-:-:S04]  /*3a30*/  LEA R10, P3, R8, c[0x0][0x160], 0x1 ;  /* 0x00005800080a7a11 */ /* 0x000fc800078608ff */
[----:B------:R-:W-:Y:S02]  /*3a40*/  LEA.HI.X R11, R8, c[0x0][0x164], R17, 0x1, P3 ;  /* 0x00005900080b7a11 */ /* 0x000fe400018f0c11 */
[----:B------:R-:W-:-:S05]  /*3a50*/  F2FP.BF16.PACK_AB R9, R14, R15 ;  /* 0x0000000f0e09723e */ /* 0x000fca00000010ff */
[----:B------:R0:W-:Y:S02]  /*3a60*/  STG.E [R10.64], R9 ;  /* 0x000000090a007986 */ /* 0x0001e4000c10190e */
.L_x_227:
[----:B------:R-:W-:Y:S05]  /*3a70*/  BSYNC B0 ;  /* 0x0000000000007941 */ /* 0x000fea0003800000 */
.L_x_226:
        /* <DEDUP_REMOVED lines=26> */
.L_x_228:
        /* <DEDUP_REMOVED lines=17> */
.L_x_230:
[----:B------:R-:W-:Y:S05]  /*3d30*/  BSYNC B0 ;  /* 0x0000000000007941 */ /* 0x000fea0003800000 */
.L_x_229:
[----:B------:R-:W-:Y:S01]  /*3d40*/  ULDC UR4, c[0x0][0x10] ;  /* 0x0000040000047ab9 */ /* 0x000fe20000000800 */
[----:B------:R-:W-:Y:S01]  /*3d50*/  IADD3 R38, R38, 0x1, RZ ;  /* 0x0000000126267810 */ /* 0x000fe20007ffe0ff */
[----:B------:R-:W-:-:S04]  /*3d60*/  UIADD3 UR7, UR7, UR4, URZ ;  /* 0x0000000407077290 */ /* 0x000fc8000fffe03f */
[----:B------:R-:W-:-:S06]  /*3d70*/  UISETP.GE.AND UP0, UPT, UR7, UR6, UPT ;  /* 0x000000060700728c */ /* 0x000fcc000bf06270 */
[----:B------:R-:W-:-:S13]  /*3d80*/  PLOP3.LUT P0, PT, PT, PT, UP0, 0x80, 0x0 ;  /* 0x000000000000781c */ /* 0x000fda0003f0f008 */
[----:B------:R-:W-:Y:S01]  /*3d90*/  @P0 CALL.REL.NOINC `(.L_x_203) ;  /* 0x0000001000000944 */ /* 0x000fe20003c00000 */
[----:B------:R-:W-:Y:S05]  /*3da0*/  BRA `(.L_x_231) ;  /* 0xffffc4e000007947 */ /* 0x000fea000383ffff */
.L_x_203:
[----:B-1----:R-:W-:Y:S01]  /*3db0*/  ISETP.NE.AND P1, PT, R0, RZ, PT ;  /* 0x000000ff0000720c */ /* 0x002fe20003f25270 */
[----:B0-----:R-:W-:Y:S01]  /*3dc0*/  HFMA2.MMA R3, -RZ, RZ, 0, 2.384185791015625e-07 ;  /* 0x00000004ff037435 */ /* 0x001fe200000001ff */
        /* <DEDUP_REMOVED lines=16> */
.L_x_233:
[----:B------:R-:W-:Y:S05]  /*3ed0*/  BSYNC B0 ;  /* 0x0000000000007941 */ /* 0x000fea0003800000 */
.L_x_232:
        /* <DEDUP_REMOVED lines=11> */
.L_x_235:
[----:B------:R-:W2:Y:S01]  /*3f90*/  LDG.E.STRONG.GPU R5, [R2.64] ;  /* 0x0000000e02057981 */ /* 0x000ea2000c1ef900 */
[----:B------:R-:W-:Y:S01]  /*3fa0*/  YIELD ;  /* 0x0000000000007946 */ /* 0x000fe20003800000 */
[----:B--2---:R-:W-:Y:S01]  /*3fb0*/  ISETP.NE.AND P0, PT, R5, R4, PT ;  /* 0x000000040500720c */ /* 0x004fe20003f05270 */
[----:B------:R-:W-:-:S12]  /*3fc0*/  CCTL.IVALL ;  /* 0x00000000ff00798f */ /* 0x000fd80002000000 */
[----:B------:R-:W-:Y:S05]  /*3fd0*/  @P0 BRA `(.L_x_235) ;  /* 0xffffffb000000947 */ /* 0x000fea000383ffff */
.L_x_234:
        /* <DEDUP_REMOVED lines=25> */
.L_x_236:
[----:B------:R-:W-:-:S04]  /*4170*/  LEA R6, P0, R0, c[0x0][0x1b8], 0x2 ;  /* 0x00006e0000067a11 */ /* 0x000fc800078010ff */
[----:B------:R-:W-:Y:S02]  /*4180*/  LEA.HI.X R7, R0, c[0x0][0x1bc], R7, 0x2, P0 ;  /* 0x00006f0000077a11 */ /* 0x000fe400000f1407 */
[-C--:B------:R-:W-:Y:S02]  /*4190*/  LEA R8, P0, R25, R6.reuse, 0x2 ;  /* 0x0000000619087211 */ /* 0x080fe400078010ff */
[-C--:B------:R-:W-:Y:S01]  /*41a0*/  LEA R12, P2, R23, R6.reuse, 0x2 ;  /* 0x00000006170c7211 */ /* 0x080fe200078410ff */
[----:B0-----:R0:W2:Y:S01]  /*41b0*/  LDG.E R2, [R6.64] ;  /* 0x0000000e06027981 */ /* 0x0010a2000c1e1900 */
[----:B------:R-:W-:Y:S02]  /*41c0*/  LEA R10, P1, R16, R6, 0x2 ;  /* 0x00000006100a7211 */ /* 0x000fe400078210ff */
[C---:B------:R-:W-:Y:S02]  /*41d0*/  IADD3.X R9, R7.reuse, R27, RZ, P0, !PT ;  /* 0x0000001b07097210 */ /* 0x040fe400007fe4ff */
[----:B------:R-:W-:-:S02]  /*41e0*/  IADD3.X R13, R7, R21, RZ, P2, !PT ;  /* 0x00000015070d7210 */ /* 0x000fc400017fe4ff */
[----:B------:R-:W-:Y:S02]  /*41f0*/  IADD3.X R11, R19, R7, RZ, P1, !PT ;  /* 0x00000007130b7210 */ /* 0x000fe40000ffe4ff */
[----:B------:R-:W2:Y:S04]  /*4200*/  LDG.E R9, [R8.64] ;  /* 0x0000000e08097981 */ /* 0x000ea8000c1e1900 */
[----:B------:R-:W3:Y:S04]  /*4210*/  LDG.E R10, [R10.64] ;  /* 0x0000000e0a0a7981 */ /* 0x000ee8000c1e1900 */
[----:B------:R-:W3:Y:S01]  /*4220*/  LDG.E R13, [R12.64] ;  /* 0x0000000e0c0d7981 */ /* 0x000ee2000c1e1900 */
[----:B------:R-:W-:Y:S01]  /*4230*/  HFMA2.MMA R5, -RZ, RZ, 0, 1.1920928955078125e-07 ;  /* 0x00000002ff057435 */ /* 0x000fe200000001ff */
[----:B------:R-:W-:-:S02]  /*4240*/  SHF.L.U32 R4, R0, 0x1, RZ ;  /* 0x0000000100047819 */ /* 0x000fc400000006ff */
[----:B------:R-:W-:-:S04]  /*4250*/  IADD3 R0, R0, 0x280, RZ ;  /* 0x0000028000007810 */ /* 0x000fc80007ffe0ff */
[----:B------:R-:W-:Y:S02]  /*4260*/  ISETP.GT.U32.AND P0, PT, R25, R0, PT ;  /* 0x000000001900720c */ /* 0x000fe40003f04070 */
[----:B0-----:R-:W-:-:S04]  /*4270*/  SHF.R.S32.HI R7, RZ, 0x1f, R0 ;  /* 0x0000001fff077819 */ /* 0x001fc80000011400 */
[----:B------:R-:W-:Y:S02]  /*4280*/  ISETP.GT.AND.EX P0, PT, R14, R7, PT, P0 ;  /* 0x000000070e00720c */ /* 0x000fe40003f04300 */
[----:B--2---:R-:W-:Y:S01]  /*4290*/  F2FP.BF16.PACK_AB R15, R9, R2 ;  /* 0x00000002090f723e */ /* 0x004fe200000010ff */
[----:B------:R-:W-:-:S04]  /*42a0*/  IMAD.WIDE R2, R4, R5, c[0x0][0x168] ;  /* 0x00005a0004027625 */ /* 0x000fc800078e0205 */
[----:B------:R-:W-:Y:S01]  /*42b0*/  IMAD.WIDE R4, R4, R5, c[0x0][0x170] ;  /* 0x00005c0004047625 */ /* 0x000fe200078e0205 */
[----:B---3--:R-:W-:Y:S01]  /*42c0*/  F2FP.BF16.PACK_AB R17, R13, R10 ;  /* 0x0000000a0d11723e */ /* 0x008fe200000010ff */
[----:B------:R0:W-:Y:S04]  /*42d0*/  STG.E [R2.64], R15 ;  /* 0x0000000f02007986 */ /* 0x0001e8000c10190e */
[----:B------:R0:W-:Y:S01]  /*42e0*/  STG.E [R4.64], R17 ;  /* 0x0000001104007986 */ /* 0x0001e2000c10190e */
[----:B------:R-:W-:Y:S05]  /*42f0*/  @P0 BRA `(.L_x_236) ;  /* 0xfffffe7000000947 */ /* 0x000fea000383ffff */
[----:B------:R-:W-:Y:S05]  /*4300*/  EXIT ;  /* 0x000000000000794d */ /* 0x000fea0003800000 */
.L_x_237:
        /* <DEDUP_REMOVED lines=15> */
.L_x_1916:


//--------------------- .text._Z35group_norm_nhwc_bwd_one_pass_kernelI11Bf16IOBf16WLi512ELi10ELi640EEv26Group_norm_nhwc_bwd_params --------------------------
	.section	.text._Z35group_norm_nhwc_bwd_one_pass_kernelI11Bf16IOBf16WLi512ELi10ELi640EEv26Group_norm_nhwc_bwd_params,"ax",@progbits
	.sectioninfo	@"SHI_REGISTERS=48"
	.align	128
        .global         _Z35group_norm_nhwc_bwd_one_pass_kernelI11Bf16IOBf16WLi512ELi10ELi640EEv26Group_norm_nhwc_bwd_params
        .type           _Z35group_norm_nhwc_bwd_one_pass_kernelI11Bf16IOBf16WLi512ELi10ELi640EEv26Group_norm_nhwc_bwd_params,@function
        .size           _Z35group_norm_nhwc_bwd_one_pass_kernelI11Bf16IOBf16WLi512ELi10ELi640EEv26Group_norm_nhwc_bwd_params,(.L_x_1917 - _Z35group_norm_nhwc_bwd_one_pass_kernelI11Bf16IOBf16WLi512ELi10ELi640EEv26Group_norm_nhwc_bwd_params)
        .other          _Z35group_norm_nhwc_bwd_one_pass_kernelI11Bf16IOBf16WLi512ELi10ELi640EEv26Group_norm_nhwc_bwd_params,@"STO_CUDA_ENTRY STV_DEFAULT"
_Z35group_norm_nhwc_bwd_one_pass_kernelI11Bf16IOBf16WLi512ELi10ELi640EEv26Group_norm_nhwc_bwd_params:
.text._Z35group_norm_nhwc_bwd_one_pass_kernelI11Bf16IOBf16WLi512ELi10ELi640EEv26Group_norm_nhwc_bwd_params:
        /* <DEDUP_REMOVED lines=37> */
[----:B------:R-:W-:Y:S01]  /*0250*/  IADD3 R40, R25, 0x80, RZ ;  /* 0x0000008019287810 */ /* 0x000fe20007ffe0ff */
[----:B------:R-:W-:Y:S01]  /*0260*/  ULDC.U8 UR16, c[0x0][0x1f4] ;  /* 0x00007d0000107ab9 */ /* 0x000fe20000000000 */
[----:B------:R-:W-:Y:S02]  /*0270*/  ISETP.GE.AND.EX P1, PT, R45, c[0x0][0x1e4], PT, P1 ;  /* 0x000079002d007a0c */ /* 0x000fe40003f26310 */
[----:B------:R-:W-:-:S02]  /*0280*/  IADD3 R39, R25, 0x100, RZ ;  /* 0x0000010019277810 */ /* 0x000fc40007ffe0ff */
[----:B------:R-:W-:Y:S02]  /*0290*/  ISETP.LT.U32.AND P1, PT, R0, 0x280, !P1 ;  /* 0x000002800000780c */ /* 0x000fe40004f21070 */
[----:B------:R-:W-:Y:S02]  /*02a0*/  IADD3 R38, R25, 0x180, RZ ;  /* 0x0000018019267810 */ /* 0x000fe40007ffe0ff */
.L_x_274:
[----:B------:R-:W-:Y:S01]  /*02b0*/  IABS R7, c[0x0][0x1f0] ;  /* 0x00007c0000077a13 */ /* 0x000fe20000000000 */
[----:B------:R-:W-:Y:S01]  /*02c0*/  UMOV UR8, 0x8 ;  /* 0x0000000800087882 */ /* 0x000fe20000000000 */
[----:B------:R-:W-:Y:S01]  /*02d0*/  ISETP.LE.AND P3, PT, RZ, UR7, PT ;  /* 0x00000007ff007c0c */ /* 0x000fe2000bf63270 */
[----:B------:R-:W-:Y:S01]  /*02e0*/  ULDC.64 UR4, c[0x0][0x198] ;  /* 0x0000660000047ab9 */ /* 0x000fe20000000a00 */
[----:B0-----:R-:W0:Y:S01]  /*02f0*/  I2F.RP R4, R7 ;  /* 0x0000000700047306 */ /* 0x001e220000209400 */
[----:B------:R-:W-:-:S03]  /*0300*/  UIMAD.WIDE UR4, UR7, UR8, UR4 ;  /* 0x00000008070472a5 */ /* 0x000fc6000f8e0204 */
[----:B------:R-:W-:Y:S02]  /*0310*/  ULDC UR8, c[0x0][0x1f0] ;  /* 0x00007c0000087ab9 */ /* 0x000fe40000000800 */
[----:B------:R-:W-:-:S06]  /*0320*/  ULOP3.LUT UR8, UR7, UR8, URZ, 0x3c, !UPT ;  /* 0x0000000807087292 */ /* 0x000fcc000f8e3c3f */
[----:B------:R-:W-:Y:S01]  /*0330*/  ISETP.LE.AND P4, PT, RZ, UR8, PT ;  /* 0x00000008ff007c0c */ /* 0x000fe2000bf83270 */
        /* <DEDUP_REMOVED lines=8> */
[----:B------:R-:W-:-:S05]  /*03c0*/  MOV R2, UR4 ;  /* 0x0000000400027c02 */ /* 0x000fca0008000f00 */
        /* <DEDUP_REMOVED lines=8> */
[----:B------:R-:W-:Y:S02]  /*0450*/  @!P2 IADD3 R5, R5, 0x1, RZ ;  /* 0x000000010505a810 */ /* 0x000fe40007ffe0ff */
[----:B------:R-:W-:Y:S02]  /*0460*/  ISETP.GT.U32.AND P2, PT, R7, R4, PT ;  /* 0x000000040700720c */ /* 0x000fe40003f44070 */
[----:B------:R-:W-:-:S04]  /*0470*/  IADD3 R7, R4, -R7, RZ ;  /* 0x8000000704077210 */ /* 0x000fc80007ffe0ff */
[----:B------:R-:W-:-:S03]  /*0480*/  SEL R4, R7, R4, !P2 ;  /* 0x0000000407047207 */ /* 0x000fc60005000000 */
[----:B------:R-:W-:-:S04]  /*0490*/  @P0 IADD3 R5, R5, 0x1, RZ ;  /* 0x0000000105050810 */ /* 0x000fc80007ffe0ff */
[----:B------:R-:W-:Y:S02]  /*04a0*/  MOV R6, R5 ;  /* 0x0000000500067202 */ /* 0x000fe40000000f00 */
[----:B------:R-:W-:Y:S02]  /*04b0*/  ISETP.NE.AND P0, PT, RZ, c[0x0][0x1f0], PT ;  /* 0x00007c00ff007a0c */ /* 0x000fe40003f05270 */
[----:B------:R-:W-:Y:S02]  /*04c0*/  LOP3.LUT R5, RZ, c[0x0][0x1f0], RZ, 0x33, !PT ;  /* 0x00007c00ff057a12 */ /* 0x000fe400078e33ff */
[----:B------:R-:W-:Y:S02]  /*04d0*/  @!P3 IADD3 R4, -R4, RZ, RZ ;  /* 0x000000ff0404b210 */ /* 0x000fe40007ffe1ff */
[----:B------:R-:W-:Y:S02]  /*04e0*/  @!P4 IADD3 R6, -R6, RZ, RZ ;  /* 0x000000ff0606c210 */ /* 0x000fe40007ffe1ff */
[----:B------:R-:W-:-:S02]  /*04f0*/  SEL R34, R5, R4, !P0 ;  /* 0x0000000405227207 */ /* 0x000fc40004000000 */
[----:B------:R-:W-:Y:S02]  /*0500*/  SEL R5, R5, R6, !P0 ;  /* 0x0000000605057207 */ /* 0x000fe40004000000 */
[----:B------:R-:W-:Y:S02]  /*0510*/  ISETP.GE.U32.AND P0, PT, R40, c[0x0][0x1e0], PT ;  /* 0x0000780028007a0c */ /* 0x000fe40003f06070 */
[----:B------:R-:W-:Y:S01]  /*0520*/  SHF.R.S32.HI R43, RZ, 0x1f, R40 ;  /* 0x0000001fff2b7819 */ /* 0x000fe20000011428 */
[----:B------:R-:W-:-:S03]  /*0530*/  IMAD R14, R34, 0xa, RZ ;  /* 0x0000000a220e7824 */ /* 0x000fc600078e02ff */
[----:B------:R-:W-:Y:S02]  /*0540*/  ISETP.GE.AND.EX P0, PT, R43, c[0x0][0x1e4], PT, P0 ;  /* 0x000079002b007a0c */ /* 0x000fe40003f06300 */
[----:B------:R-:W-:Y:S02]  /*0550*/  SHF.R.S32.HI R7, RZ, 0x1f, R36 ;  /* 0x0000001fff077819 */ /* 0x000fe40000011424 */
[----:B------:R-:W-:Y:S02]  /*0560*/  IADD3 R6, P4, R36, R14, RZ ;  /* 0x0000000e24067210 */ /* 0x000fe40007f9e0ff */
[----:B------:R-:W-:Y:S02]  /*0570*/  SHF.R.S32.HI R4, RZ, 0x1f, R5 ;  /* 0x0000001fff047819 */ /* 0x000fe40000011405 */
[----:B------:R-:W-:Y:S02]  /*0580*/  ISETP.GT.U32.OR P0, PT, R0, 0x27f, P0 ;  /* 0x0000027f0000780c */ /* 0x000fe40000704470 */
[----:B------:R-:W-:-:S02]  /*0590*/  ISETP.GE.U32.AND P2, PT, R39, c[0x0][0x1e0], PT ;  /* 0x0000780027007a0c */ /* 0x000fc40003f46070 */
[----:B------:R-:W-:Y:S01]  /*05a0*/  SHF.R.S32.HI R42, RZ, 0x1f, R39 ;  /* 0x0000001fff2a7819 */ /* 0x000fe20000011427 */
[----:B------:R-:W-:Y:S01]  /*05b0*/  IMAD R4, R4, c[0x0][0x1e8], RZ ;  /* 0x00007a0004047a24 */ /* 0x000fe200078e02ff */
[----:B------:R-:W-:Y:S02]  /*05c0*/  LEA.HI.X.SX32 R7, R14, R7, 0x1, P4 ;  /* 0x000000070e077211 */ /* 0x000fe400020f0eff */
[----:B------:R-:W-:Y:S01]  /*05d0*/  ISETP.GE.AND.EX P2, PT, R42, c[0x0][0x1e4], PT, P2 ;  /* 0x000079002a007a0c */ /* 0x000fe20003f46320 */
[C---:B------:R-:W-:Y:S01]  /*05e0*/  IMAD R9, R5.reuse, c[0x0][0x1ec], R4 ;  /* 0x00007b0005097a24 */ /* 0x040fe200078e0204 */
[----:B------:R-:W-:Y:S01]  /*05f0*/  ISETP.GE.U32.AND P3, PT, R38, c[0x0][0x1e0], PT ;  /* 0x0000780026007a0c */ /* 0x000fe20003f66070 */
[----:B------:R-:W-:Y:S01]  /*0600*/  IMAD.WIDE.U32 R6, R5, c[0x0][0x1e8], R6 ;  /* 0x00007a0005067a25 */ /* 0x000fe200078e0006 */
[----:B------:R-:W-:Y:S02]  /*0610*/  SHF.R.S32.HI R41, RZ, 0x1f, R38 ;  /* 0x0000001fff297819 */ /* 0x000fe40000011426 */
[C---:B------:R-:W-:Y:S01]  /*0620*/  ISETP.GT.U32.OR P2, PT, R0.reuse, 0x27f, P2 ;  /* 0x0000027f0000780c */ /* 0x040fe20001744470 */
[----:B------:R-:W-:Y:S01]  /*0630*/  @P1 IMAD R4, R45, c[0x0][0x1d8], RZ ;  /* 0x000076002d041a24 */ /* 0x000fe200078e02ff */
[----:B------:R-:W-:Y:S01]  /*0640*/  ISETP.GE.AND.EX P3, PT, R41, c[0x0][0x1e4], PT, P3 ;  /* 0x0000790029007a0c */ /* 0x000fe20003f66330 */
[----:B------:R-:W-:Y:S01]  /*0650*/  @!P0 IMAD R5, R43, c[0x0][0x1d8], RZ ;  /* 0x000076002b058a24 */ /* 0x000fe200078e02ff */
[----:B------:R-:W-:Y:S01]  /*0660*/  IADD3 R9, R7, R9, RZ ;  /* 0x0000000907097210 */ /* 0x000fe20007ffe0ff */
[----:B------:R-:W-:Y:S01]  /*0670*/  @P1 IMAD R13, R25, c[0x0][0x1dc], R4 ;  /* 0x00007700190d1a24 */ /* 0x000fe200078e0204 */
[----:B------:R-:W-:Y:S01]  /*0680*/  ISETP.GT.U32.OR P3, PT, R0, 0x27f, P3 ;  /* 0x0000027f0000780c */ /* 0x000fe20001f64470 */
[----:B------:R-:W-:Y:S01]  /*0690*/  @!P0 IMAD R19, R40, c[0x0][0x1dc], R5 ;  /* 0x0000770028138a24 */ /* 0x000fe200078e0205 */
[----:B------:R-:W-:-:S02]  /*06a0*/  @P1 MOV R8, R6 ;  /* 0x0000000600081202 */ /* 0x000fc40000000f00 */
[-C--:B------:R-:W-:Y:S02]  /*06b0*/  @!P0 MOV R4, R6.reuse ;  /* 0x0000000600048202 */ /* 0x080fe40000000f00 */
[-C--:B------:R-:W-:Y:S01]  /*06c0*/  @!P0 MOV R5, R9.reuse ;  /* 0x0000000900058202 */ /* 0x080fe20000000f00 */
[----:B------:R-:W-:Y:S01]  /*06d0*/  @P1 IMAD.WIDE.U32 R10, R25, c[0x0][0x1d8], R8 ;  /* 0x00007600190a1a25 */ /* 0x000fe200078e0008 */
[----:B------:R-:W-:Y:S02]  /*06e0*/  @!P2 MOV R16, R6 ;  /* 0x000000060010a202 */ /* 0x000fe40000000f00 */
[----:B------:R-:W-:Y:S01]  /*06f0*/  @!P2 MOV R17, R9 ;  /* 0x000000090011a202 */ /* 0x000fe20000000f00 */
[----:B------:R-:W-:-:S04]  /*0700*/  @!P0 IMAD.WIDE.U32 R4, R40, c[0x0][0x1d8], R4 ;  /* 0x0000760028048a25 */ /* 0x000fc800078e0004 */
[----:B------:R-:W-:Y:S01]  /*0710*/  @!P2 IMAD R12, R42, c[0x0][0x1d8], RZ ;  /* 0x000076002a0caa24 */ /* 0x000fe200078e02ff */
[----:B------:R-:W-:Y:S01]  /*0720*/  @P1 IADD3 R11, R11, R13, RZ ;  /* 0x0000000d0b0b1210 */ /* 0x000fe20007ffe0ff */
[----:B------:R-:W-:Y:S01]  /*0730*/  @!P2 IMAD.WIDE.U32 R16, R39, c[0x0][0x1d8], R16 ;  /* 0x000076002710aa25 */ /* 0x000fe200078e0010 */
[----:B------:R-:W-:Y:S02]  /*0740*/  @!P0 IADD3 R19, R5, R19, RZ ;  /* 0x0000001305138210 */ /* 0x000fe40007ffe0ff */
[----:B------:R-:W-:Y:S01]  /*0750*/  @P1 SHF.L.U32 R5, R10, 0x1, RZ ;  /* 0x000000010a051819 */ /* 0x000fe200000006ff */
[----:B------:R-:W-:Y:S01]  /*0760*/  @!P2 IMAD R15, R39, c[0x0][0x1dc], R12 ;  /* 0x00007700270faa24 */ /* 0x000fe200078e020c */
[----:B------:R-:W-:Y:S01]  /*0770*/  @!P3 MOV R12, R6 ;  /* 0x00000006000cb202 */ /* 0x000fe20000000f00 */
[----:B------:R-:W-:Y:S01]  /*0780*/  @!P3 IMAD R21, R41, c[0x0][0x1d8], RZ ;  /* 0x000076002915ba24 */ /* 0x000fe200078e02ff */
[----:B------:R-:W-:Y:S02]  /*0790*/  @!P3 MOV R13, R9 ;  /* 0x00000009000db202 */ /* 0x000fe40000000f00 */
[----:B------:R-:W-:-:S02]  /*07a0*/  @!P0 SHF.L.U32 R20, R4, 0x1, RZ ;  /* 0x0000000104148819 */ /* 0x000fc400000006ff */
[----:B------:R-:W-:Y:S01]  /*07b0*/  @!P0 SHF.L.U64.HI R19, R4, 0x1, R19 ;  /* 0x0000000104138819 */ /* 0x000fe20000010213 */
[----:B------:R-:W-:Y:S01]  /*07c0*/  @!P3 IMAD R21, R38, c[0x0][0x1dc], R21 ;  /* 0x000077002615ba24 */ /* 0x000fe200078e0215 */
[----:B------:R-:W-:Y:S01]  /*07d0*/  @P1 SHF.L.U64.HI R11, R10, 0x1, R11 ;  /* 0x000000010a0b1819 */ /* 0x000fe2000001020b */
[----:B------:R-:W-:Y:S01]  /*07e0*/  @!P3 IMAD.WIDE.U32 R12, R38, c[0x0][0x1d8], R12 ;  /* 0x00007600260cba25 */ /* 0x000fe200078e000c */
[----:B------:R-:W-:Y:S02]  /*07f0*/  @P1 IADD3 R4, P4, R5, c[0x0][0x180], RZ ;  /* 0x0000600005041a10 */ /* 0x000fe40007f9e0ff */
[----:B------:R-:W-:Y:S02]  /*0800*/  @!P2 IADD3 R15, R17, R15, RZ ;  /* 0x0000000f110fa210 */ /* 0x000fe40007ffe0ff */
[----:B------:R-:W-:Y:S01]  /*0810*/  @P1 IADD3 R10, P5, R5, c[0x0][0x178], RZ ;  /* 0x00005e00050a1a10 */ /* 0x000fe20007fbe0ff */
[----:B------:R-:W-:Y:S01]  /*0820*/  CS2R R32, SRZ ;  /* 0x0000000000207805 */ /* 0x000fe2000001ff00 */
[----:B------:R-:W-:-:S02]  /*0830*/  @!P2 SHF.L.U32 R18, R16, 0x1, RZ ;  /* 0x000000011012a819 */ /* 0x000fc400000006ff */
[C---:B------:R-:W-:Y:S02]  /*0840*/  @P1 IADD3.X R5, R11.reuse, c[0x0][0x184], RZ, P4, !PT ;  /* 0x000061000b051a10 */ /* 0x040fe400027fe4ff */
[----:B------:R-:W-:Y:S02]  /*0850*/  @!P2 SHF.L.U64.HI R16, R16, 0x1, R15 ;  /* 0x000000011010a819 */ /* 0x000fe4000001020f */
[----:B------:R-:W-:Y:S02]  /*0860*/  @P1 IADD3.X R11, R11, c[0x0][0x17c], RZ, P5, !PT ;  /* 0x00005f000b0b1a10 */ /* 0x000fe40002ffe4ff */
[----:B------:R-:W-:Y:S01]  /*0870*/  @!P3 IADD3 R15, R13, R21, RZ ;  /* 0x000000150d0fb210 */ /* 0x000fe20007ffe0ff */
[----:B------:R-:W-:Y:S01]  /*0880*/  CS2R R28, SRZ ;  /* 0x00000000001c7805 */ /* 0x000fe2000001ff00 */
[C---:B------:R-:W-:Y:S01]  /*0890*/  @!P3 SHF.L.U32 R17, R12.reuse, 0x1, RZ ;  /* 0x000000010c11b819 */ /* 0x040fe200000006ff */
[----:B------:R0:W5:Y:S01]  /*08a0*/  @P1 LDG.E R33, [R10.64] ;  /* 0x0000000e0a211981 */ /* 0x000162000c1e1900 */
[----:B------:R-:W-:-:S02]  /*08b0*/  @!P3 SHF.L.U64.HI R15, R12, 0x1, R15 ;  /* 0x000000010c0fb819 */ /* 0x000fc4000001020f */
[----:B------:R-:W-:Y:S01]  /*08c0*/  @!P2 IADD3 R12, P6, R18, c[0x0][0x180], RZ ;  /* 0x00006000120caa10 */ /* 0x000fe20007fde0ff */
[----:B------:R-:W-:Y:S01]  /*08d0*/  CS2R R26, SRZ ;  /* 0x00000000001a7805 */ /* 0x000fe2000001ff00 */
[----:B------:R1:W5:Y:S01]  /*08e0*/  @P1 LDG.E R28, [R4.64] ;  /* 0x0000000e041c1981 */ /* 0x000362000c1e1900 */
[----:B0-----:R-:W-:Y:S02]  /*08f0*/  @!P0 IADD3 R10, P5, R20, c[0x0][0x178], RZ ;  /* 0x00005e00140a8a10 */ /* 0x001fe40007fbe0ff */
        /* <DEDUP_REMOVED lines=17> */
[----:B------:R-:W-:Y:S01]  /*0a10*/  BSSY B0, `(.L_x_239) ;  /* 0x0000020000007945 */ /* 0x000fe20003800000 */
[----:B------:R-:W-:Y:S02]  /*0a20*/  MOV R24, RZ ;  /* 0x000000ff00187202 */ /* 0x000fe40000000f00 */
        /* <DEDUP_REMOVED lines=12> */
[----:B-1----:R-:W-:Y:S01]  /*0af0*/  MOV R4, RZ ;  /* 0x000000ff00047202 */ /* 0x002fe20000000f00 */
[----:B--2---:R-:W-:-:S10]  /*0b00*/  @UP0 UMOV UR8, UR4 ;  /* 0x0000000400080c82 */ /* 0x004fd40008000000 */
[----:B------:R-:W-:Y:S05]  /*0b10*/  @P0 BRA `(.L_x_240) ;  /* 0x000000f000000947 */ /* 0x000fea0003800000 */
[----:B0-----:R-:W-:Y:S01]  /*0b20*/  ISETP.NE.AND P0, PT, RZ, UR16, PT ;  /* 0x00000010ff007c0c */ /* 0x001fe2000bf05270 */
        /* <DEDUP_REMOVED lines=9> */
[----:B------:R-:W4:Y:S01]  /*0bc0*/  LDG.E.U16 R12, [R10.64+0x2] ;  /* 0x0000020e0a0c7981 */ /* 0x000f22000c1e1500 */
[----:B--2---:R-:W-:-:S02]  /*0bd0*/  @P0 PRMT R24, RZ, 0x5410, R14 ;  /* 0x00005410ff180816 */ /* 0x004fc4000000000e */
[----:B---3--:R-:W-:Y:S02]  /*0be0*/  @P0 PRMT R3, RZ, 0x5410, R13 ;  /* 0x00005410ff030816 */ /* 0x008fe4000000000d */
[----:B----4-:R-:W-:Y:S02]  /*0bf0*/  PRMT R2, RZ, 0x5410, R2 ;  /* 0x00005410ff027816 */ /* 0x010fe40000000002 */
[----:B------:R-:W-:Y:S02]  /*0c00*/  PRMT R4, RZ, 0x5410, R12 ;  /* 0x00005410ff047816 */ /* 0x000fe4000000000c */
.L_x_240:
[----:B0-----:R-:W-:Y:S05]  /*0c10*/  BSYNC B0 ;  /* 0x0000000000007941 */ /* 0x001fea0003800000 */
.L_x_239:
        /* <DEDUP_REMOVED lines=27> */
[----:B------:R-:W-:-:S04]  /*0dd0*/  FMUL.FTZ R5, R5, R16 ;  /* 0x0000001005057220 */ /* 0x000fc80000410000 */
.L_x_241:
[----:B------:R-:W-:Y:S01]  /*0de0*/  FMUL.FTZ R10, R5, R2 ;  /* 0x00000002050a7220 */ /* 0x000fe20000410000 */
[--C-:B------:R-:W-:Y:S01]  /*0df0*/  PRMT R15, RZ, 0x5410, R29.reuse ;  /* 0x00005410ff0f7816 */ /* 0x100fe2000000001d */
[----:B------:R-:W-:Y:S01]  /*0e00*/  FMUL.FTZ R13, R12, R4 ;  /* 0x000000040c0d7220 */ /* 0x000fe20000410000 */
[----:B------:R-:W-:Y:S01]  /*0e10*/  PRMT R16, RZ, 0x7610, R29 ;  /* 0x00007610ff107816 */ /* 0x000fe2000000001d */
[----:B------:R-:W-:Y:S02]  /*0e20*/  FFMA.FTZ R14, R17, R10, RZ ;  /* 0x0000000a110e7223 */ /* 0x000fe400000100ff */
[----:B------:R-:W-:Y:S02]  /*0e30*/  FADD.FTZ R10, RZ, R10 ;  /* 0x0000000aff0a7221 */ /* 0x000fe40000010000 */
[----:B------:R-:W-:Y:S02]  /*0e40*/  FADD.FTZ R19, R15, -UR17 ;  /* 0x800000110f137e21 */ /* 0x000fe40008010000 */
[----:B------:R-:W-:-:S02]  /*0e50*/  FADD.FTZ R16, R16, -UR17 ;  /* 0x8000001110107e21 */ /* 0x000fc40008010000 */
[----:B------:R-:W-:Y:S02]  /*0e60*/  FFMA.FTZ R15, R11, R13, R14 ;  /* 0x0000000d0b0f7223 */ /* 0x000fe4000001000e */
[----:B------:R-:W-:Y:S01]  /*0e70*/  FADD.FTZ R13, R13, R10 ;  /* 0x0000000a0d0d7221 */ /* 0x000fe20000010000 */
[--C-:B------:R-:W-:Y:S01]  /*0e80*/  PRMT R10, RZ, 0x5410, R32.reuse ;  /* 0x00005410ff0a7816 */ /* 0x100fe20000000020 */
[----:B------:R-:W-:Y:S01]  /*0e90*/  FFMA.FTZ R18, R17, R5, RZ ;  /* 0x0000000511127223 */ /* 0x000fe200000100ff */
[----:B------:R-:W-:Y:S01]  /*0ea0*/  PRMT R17, RZ, 0x7610, R32 ;  /* 0x00007610ff117816 */ /* 0x000fe20000000020 */
[----:B------:R-:W-:Y:S02]  /*0eb0*/  FMUL.FTZ R19, R19, UR8 ;  /* 0x0000000813137c20 */ /* 0x000fe40008410000 */
        /* <DEDUP_REMOVED lines=20> */
.L_x_242:
[----:B------:R-:W-:Y:S02]  /*1000*/  FMUL.FTZ R16, R10, R2 ;  /* 0x000000020a107220 */ /* 0x000fe40000410000 */
[----:B------:R-:W-:Y:S02]  /*1010*/  FADD.FTZ R21, RZ, R5 ;  /* 0x00000005ff157221 */ /* 0x000fe40000010000 */
[C---:B------:R-:W-:Y:S01]  /*1020*/  FFMA.FTZ R5, R19.reuse, R10, R18 ;  /* 0x0000000a13057223 */ /* 0x040fe20000010012 */
[----:B------:R-:W-:Y:S01]  /*1030*/  PRMT R18, RZ, 0x5410, R31 ;  /* 0x00005410ff127816 */ /* 0x000fe2000000001f */
[----:B------:R-:W-:Y:S02]  /*1040*/  FFMA.FTZ R15, R19, R16, R15 ;  /* 0x00000010130f7223 */ /* 0x000fe4000001000f */
[----:B------:R-:W-:Y:S02]  /*1050*/  FFMA.FTZ R11, R11, R12, RZ ;  /* 0x0000000c0b0b7223 */ /* 0x000fe400000100ff */
[----:B------:R-:W-:-:S02]  /*1060*/  FMUL.FTZ R19, R17, R4 ;  /* 0x0000000411137220 */ /* 0x000fc40000410000 */
[----:B------:R-:W-:Y:S01]  /*1070*/  FADD.FTZ R16, R13, R16 ;  /* 0x000000100d107221 */ /* 0x000fe20000010000 */
[----:B------:R-:W-:Y:S01]  /*1080*/  PRMT R13, RZ, 0x5410, R26 ;  /* 0x00005410ff0d7816 */ /* 0x000fe2000000001a */
[----:B------:R-:W-:Y:S02]  /*1090*/  FADD.FTZ R12, RZ, R12 ;  /* 0x0000000cff0c7221 */ /* 0x000fe40000010000 */
[C---:B------:R-:W-:Y:S02]  /*10a0*/  FFMA.FTZ R11, R14.reuse, R17, R11 ;  /* 0x000000110e0b7223 */ /* 0x040fe4000001000b */
[----:B------:R-:W-:Y:S01]  /*10b0*/  FFMA.FTZ R15, R14, R19, R15 ;  /* 0x000000130e0f7223 */ /* 0x000fe2000001000f */
[----:B------:R-:W-:Y:S01]  /*10c0*/  PRMT R14, RZ, 0x7610, R26 ;  /* 0x00007610ff0e7816 */ /* 0x000fe2000000001a */
[----:B------:R-:W-:Y:S02]  /*10d0*/  FADD.FTZ R12, R12, R17 ;  /* 0x000000110c0c7221 */ /* 0x000fe40000010000 */
[----:B------:R-:W-:-:S02]  /*10e0*/  FADD.FTZ R17, R13, -UR17 ;  /* 0x800000110d117e21 */ /* 0x000fc40008010000 */
[----:B------:R-:W-:Y:S02]  /*10f0*/  FADD.FTZ R14, R14, -UR17 ;  /* 0x800000110e0e7e21 */ /* 0x000fe40008010000 */
[----:B------:R-:W-:Y:S02]  /*1100*/  FADD.FTZ R13, R19, R16 ;  /* 0x00000010130d7221 */ /* 0x000fe40000010000 */
[----:B------:R-:W-:Y:S01]  /*1110*/  FMUL.FTZ R19, R17, UR8 ;  /* 0x0000000811137c20 */ /* 0x000fe20008410000 */
[----:B------:R-:W-:Y:S01]  /*1120*/  PRMT R17, RZ, 0x7610, R31 ;  /* 0x00007610ff117816 */ /* 0x000fe2000000001f */
[----:B------:R-:W-:Y:S02]  /*1130*/  FADD.FTZ R10, R21, R10 ;  /* 0x0000000a150a7221 */ /* 0x000fe40000010000 */
        /* <DEDUP_REMOVED lines=20> */
.L_x_243:
[----:B------:R-:W-:Y:S02]  /*1280*/  FMUL.FTZ R16, R18, R2 ;  /* 0x0000000212107220 */ /* 0x000fe40000410000 */
[----:B------:R-:W-:Y:S02]  /*1290*/  FADD.FTZ R10, R10, R18 ;  /* 0x000000120a0a7221 */ /* 0x000fe40000010000 */
[C---:B------:R-:W-:Y:S02]  /*12a0*/  FFMA.FTZ R5, R19.reuse, R18, R5 ;  /* 0x0000001213057223 */ /* 0x040fe40000010005 */
[----:B------:R-:W-:Y:S02]  /*12b0*/  FFMA.FTZ R18, R19, R16, R15 ;  /* 0x0000001013127223 */ /* 0x000fe4000001000f */
[----:B------:R-:W-:Y:S02]  /*12c0*/  FADD.FTZ R15, R12, R17 ;  /* 0x000000110c0f7221 */ /* 0x000fe40000010000 */
[----:B------:R-:W-:Y:S01]  /*12d0*/  FADD.FTZ R12, R13, R16 ;  /* 0x000000100d0c7221 */ /* 0x000fe20000010000 */
[--C-:B------:R-:W-:Y:S01]  /*12e0*/  PRMT R13, RZ, 0x5410, R27.reuse ;  /* 0x00005410ff0d7816 */ /* 0x100fe2000000001b */
[----:B------:R-:W-:Y:S01]  /*12f0*/  FMUL.FTZ R19, R17, R4 ;  /* 0x0000000411137220 */ /* 0x000fe20000410000 */
[----:B------:R-:W-:Y:S01]  /*1300*/  PRMT R16, RZ, 0x7610, R27 ;  /* 0x00007610ff107816 */ /* 0x000fe2000000001b */
[----:B------:R-:W-:Y:S01]  /*1310*/  FFMA.FTZ R11, R14, R17, R11 ;  /* 0x000000110e0b7223 */ /* 0x000fe2000001000b */
[----:B------:R-:W-:Y:S01]  /*1320*/  PRMT R17, RZ, 0x5410, R30 ;  /* 0x00005410ff117816 */ /* 0x000fe2000000001e */
[----:B------:R-:W-:-:S02]  /*1330*/  FADD.FTZ R13, R13, -UR17 ;  /* 0x800000110d0d7e21 */ /* 0x000fc40008010000 */
[----:B------:R-:W-:Y:S02]  /*1340*/  FADD.FTZ R16, R16, -UR17 ;  /* 0x8000001110107e21 */ /* 0x000fe40008010000 */
[----:B------:R-:W-:Y:S02]  /*1350*/  FFMA.FTZ R14, R14, R19, R18 ;  /* 0x000000130e0e7223 */ /* 0x000fe40000010012 */
[----:B------:R-:W-:Y:S02]  /*1360*/  FADD.FTZ R12, R19, R12 ;  /* 0x0000000c130c7221 */ /* 0x000fe40000010000 */
[----:B------:R-:W-:Y:S02]  /*1370*/  FMUL.FTZ R19, R13, UR8 ;  /* 0x000000080d137c20 */ /* 0x000fe40008410000 */
[----:B------:R-:W-:Y:S01]  /*1380*/  FMUL.FTZ R13, R16, UR8 ;  /* 0x00000008100d7c20 */ /* 0x000fe20008410000 */
[----:B------:R-:W-:Y:S01]  /*1390*/  PRMT R16, RZ, 0x7610, R30 ;  /* 0x00007610ff107816 */ /* 0x000fe2000000001e */
        /* <DEDUP_REMOVED lines=19> */
.L_x_244:
        /* <DEDUP_REMOVED lines=12> */
[----:B------:R-:W-:Y:S01]  /*1590*/  FFMA.FTZ R13, R13, R16, R11 ;  /* 0x000000100d0d7223 */ /* 0x000fe2000001000b */
[----:B------:R-:W-:Y:S01]  /*15a0*/  SHF.L.U32 R5, R0, 0x4, RZ ;  /* 0x0000000400057819 */ /* 0x000fe200000006ff */
[----:B------:R-:W-:Y:S01]  /*15b0*/  FADD.FTZ R14, R10, R17 ;  /* 0x000000110a0e7221 */ /* 0x000fe20000010000 */
[----:B------:R-:W2:Y:S01]  /*15c0*/  SHFL.DOWN PT, R23, R18, 0x1, 0x1f ;  /* 0x08201f0012177f89 */ /* 0x000ea200000e0000 */
[----:B------:R-:W-:-:S05]  /*15d0*/  FADD.FTZ R15, R15, R16 ;  /* 0x000000100f0f7221 */ /* 0x000fca0000010000 */
        /* <DEDUP_REMOVED lines=31> */
[----:B------:R-:W1:Y:S02]  /*17d0*/  LDS.128 R16, [0x20] ;  /* 0x00002000ff107984 */ /* 0x000e640000000c00 */
[----:B-1----:R-:W-:-:S02]  /*17e0*/  FADD.FTZ R21, R10, R16 ;  /* 0x000000100a157221 */ /* 0x002fc40000010000 */
[----:B0-----:R-:W-:Y:S02]  /*17f0*/  FADD.FTZ R10, R11, R17 ;  /* 0x000000110b0a7221 */ /* 0x001fe40000010000 */
[----:B------:R-:W-:Y:S02]  /*1800*/  FADD.FTZ R11, R21, R18 ;  /* 0x00000012150b7221 */ /* 0x000fe40000010000 */
[----:B------:R-:W0:Y:S01]  /*1810*/  LDS.128 R20, [0x30] ;  /* 0x00003000ff147984 */ /* 0x000e220000000c00 */
[----:B------:R-:W-:-:S03]  /*1820*/  FADD.FTZ R10, R10, R19 ;  /* 0x000000130a0a7221 */ /* 0x000fc60000010000 */
[----:B------:R-:W1:Y:S01]  /*1830*/  LDS.128 R16, [0x40] ;  /* 0x00004000ff107984 */ /* 0x000e620000000c00 */
[----:B0-----:R-:W-:Y:S02]  /*1840*/  FADD.FTZ R11, R11, R20 ;  /* 0x000000140b0b7221 */ /* 0x001fe40000010000 */
[----:B------:R-:W-:Y:S02]  /*1850*/  FADD.FTZ R10, R10, R21 ;  /* 0x000000150a0a7221 */ /* 0x000fe40000010000 */
[----:B------:R-:W-:Y:S02]  /*1860*/  FADD.FTZ R11, R11, R22 ;  /* 0x000000160b0b7221 */ /* 0x000fe40000010000 */
[----:B------:R-:W-:Y:S02]  /*1870*/  FADD.FTZ R10, R10, R23 ;  /* 0x000000170a0a7221 */ /* 0x000fe40000010000 */
[----:B------:R-:W0:Y:S01]  /*1880*/  LDS.128 R20, [0x50] ;  /* 0x00005000ff147984 */ /* 0x000e220000000c00 */
[----:B-1----:R-:W-:-:S02]  /*1890*/  FADD.FTZ R11, R11, R16 ;  /* 0x000000100b0b7221 */ /* 0x002fc40000010000 */
[----:B------:R-:W-:Y:S02]  /*18a0*/  FADD.FTZ R10, R10, R17 ;  /* 0x000000110a0a7221 */ /* 0x000fe40000010000 */
[----:B------:R-:W-:Y:S02]  /*18b0*/  FADD.FTZ R11, R11, R18 ;  /* 0x000000120b0b7221 */ /* 0x000fe40000010000 */
[----:B------:R-:W-:Y:S02]  /*18c0*/  FADD.FTZ R10, R10, R19 ;  /* 0x000000130a0a7221 */ /* 0x000fe40000010000 */
[----:B------:R-:W1:Y:S01]  /*18d0*/  LDS.128 R16, [0x60] ;  /* 0x00006000ff107984 */ /* 0x000e620000000c00 */
[----:B0-----:R-:W-:Y:S02]  /*18e0*/  FADD.FTZ R11, R11, R20 ;  /* 0x000000140b0b7221 */ /* 0x001fe40000010000 */
[----:B------:R-:W-:Y:S02]  /*18f0*/  FADD.FTZ R10, R10, R21 ;  /* 0x000000150a0a7221 */ /* 0x000fe40000010000 */
[----:B------:R-:W-:-:S02]  /*1900*/  FADD.FTZ R11, R11, R22 ;  /* 0x000000160b0b7221 */ /* 0x000fc40000010000 */
[----:B------:R-:W-:Y:S02]  /*1910*/  FADD.FTZ R10, R10, R23 ;  /* 0x000000170a0a7221 */ /* 0x000fe40000010000 */
[----:B------:R-:W0:Y:S01]  /*1920*/  LDS.128 R20, [0x70] ;  /* 0x00007000ff147984 */ /* 0x000e220000000c00 */
[----:B-1----:R-:W-:Y:S02]  /*1930*/  FADD.FTZ R11, R11, R16 ;  /* 0x000000100b0b7221 */ /* 0x002fe40000010000 */
[----:B------:R-:W-:Y:S02]  /*1940*/  FADD.FTZ R10, R10, R17 ;  /* 0x000000110a0a7221 */ /* 0x000fe40000010000 */
[----:B------:R-:W-:Y:S02]  /*1950*/  FADD.FTZ R11, R11, R18 ;  /* 0x000000120b0b7221 */ /* 0x000fe40000010000 */
[----:B------:R-:W-:Y:S02]  /*1960*/  FADD.FTZ R10, R10, R19 ;  /* 0x000000130a0a7221 */ /* 0x000fe40000010000 */
[----:B------:R-:W1:Y:S01]  /*1970*/  LDS.128 R16, [0x80] ;  /* 0x00008000ff107984 */ /* 0x000e620000000c00 */
[----:B0-----:R-:W-:-:S02]  /*1980*/  FADD.FTZ R11, R11, R20 ;  /* 0x000000140b0b7221 */ /* 0x001fc40000010000 */
[----:B------:R-:W-:Y:S02]  /*1990*/  FADD.FTZ R10, R10, R21 ;  /* 0x000000150a0a7221 */ /* 0x000fe40000010000 */
[----:B------:R-:W-:Y:S02]  /*19a0*/  FADD.FTZ R11, R11, R22 ;  /* 0x000000160b0b7221 */ /* 0x000fe40000010000 */
[----:B------:R-:W-:Y:S02]  /*19b0*/  FADD.FTZ R10, R10, R23 ;  /* 0x000000170a0a7221 */ /* 0x000fe40000010000 */
[----:B------:R-:W0:Y:S01]  /*19c0*/  LDS.128 R20, [0x90] ;  /* 0x00009000ff147984 */ /* 0x000e220000000c00 */
[----:B-1----:R-:W-:Y:S02]  /*19d0*/  FADD.FTZ R11, R11, R16 ;  /* 0x000000100b0b7221 */ /* 0x002fe40000010000 */
[----:B------:R-:W-:Y:S02]  /*19e0*/  FADD.FTZ R10, R10, R17 ;  /* 0x000000110a0a7221 */ /* 0x000fe40000010000 */
[----:B------:R-:W-:-:S02]  /*19f0*/  FADD.FTZ R11, R11, R18 ;  /* 0x000000120b0b7221 */ /* 0x000fc40000010000 */
[----:B------:R-:W-:Y:S02]  /*1a00*/  FADD.FTZ R10, R10, R19 ;  /* 0x000000130a0a7221 */ /* 0x000fe40000010000 */
[----:B------:R-:W1:Y:S01]  /*1a10*/  LDS.128 R16, [0xa0] ;  /* 0x0000a000ff107984 */ /* 0x000e620000000c00 */
[----:B0-----:R-:W-:Y:S02]  /*1a20*/  FADD.FTZ R11, R11, R20 ;  /* 0x000000140b0b7221 */ /* 0x001fe40000010000 */
[----:B------:R-:W-:Y:S02]  /*1a30*/  FADD.FTZ R10, R10, R21 ;  /* 0x000000150a0a7221 */ /* 0x000fe40000010000 */
[----:B------:R-:W-:Y:S02]  /*1a40*/  FADD.FTZ R11, R11, R22 ;  /* 0x000000160b0b7221 */ /* 0x000fe40000010000 */
[----:B------:R-:W-:Y:S02]  /*1a50*/  FADD.FTZ R20, R10, R23 ;  /* 0x000000170a147221 */ /* 0x000fe40000010000 */
[----:B-1----:R-:W-:-:S02]  /*1a60*/  FADD.FTZ R21, R11, R16 ;  /* 0x000000100b157221 */ /* 0x002fc40000010000 */
[----:B------:R-:W0:Y:S01]  /*1a70*/  LDS.64 R10, [0xb0] ;  /* 0x0000b000ff0a7984 */ /* 0x000e220000000a00 */
[----:B------:R-:W-:Y:S02]  /*1a80*/  FADD.FTZ R20, R20, R17 ;  /* 0x0000001114147221 */ /* 0x000fe40000010000 */
[----:B------:R-:W-:Y:S02]  /*1a90*/  FADD.FTZ R21, R21, R18 ;  /* 0x0000001215157221 */ /* 0x000fe40000010000 */
[----:B------:R-:W-:Y:S02]  /*1aa0*/  FADD.FTZ R20, R20, R19 ;  /* 0x0000001314147221 */ /* 0x000fe40000010000 */
[----:B0-----:R-:W-:Y:S02]  /*1ab0*/  FADD.FTZ R10, R21, R10 ;  /* 0x0000000a150a7221 */ /* 0x001fe40000010000 */
[----:B------:R-:W-:Y:S02]  /*1ac0*/  FADD.FTZ R11, R20, R11 ;  /* 0x0000000b140b7221 */ /* 0x000fe40000010000 */
.L_x_246:
[----:B------:R-:W-:Y:S05]  /*1ad0*/  BSYNC B0 ;  /* 0x0000000000007941 */ /* 0x000fea0003800000 */
.L_x_245:
        /* <DEDUP_REMOVED lines=41> */
.L_x_249:
        /* <DEDUP_REMOVED lines=210> */
.L_x_248:
[----:B------:R-:W-:Y:S05]  /*2a90*/  BSYNC B0 ;  /* 0x0000000000007941 */ /* 0x000fea0003800000 */
.L_x_247:
        /* <DEDUP_REMOVED lines=19> */
.L_x_251:
[----:B------:R-:W-:Y:S05]  /*2bd0*/  BSYNC B0 ;  /* 0x0000000000007941 */ /* 0x000fea0003800000 */
.L_x_250:
        /* <DEDUP_REMOVED lines=30> */
.L_x_254:
[----:B------:R-:W2:Y:S01]  /*2dc0*/  LDG.E.STRONG.GPU R16, [R14.64] ;  /* 0x0000000e0e107981 */ /* 0x000ea2000c1ef900 */
[----:B------:R-:W-:Y:S01]  /*2dd0*/  YIELD ;  /* 0x0000000000007946 */ /* 0x000fe20003800000 */
[----:B--2---:R-:W-:Y:S01]  /*2de0*/  ISETP.NE.AND P0, PT, R16, R19, PT ;  /* 0x000000131000720c */ /* 0x004fe20003f05270 */
[----:B------:R-:W-:-:S12]  /*2df0*/  CCTL.IVALL ;  /* 0x00000000ff00798f */ /* 0x000fd80002000000 */
[----:B------:R-:W-:Y:S05]  /*2e00*/  @P0 BRA `(.L_x_254) ;  /* 0xffffffb000000947 */ /* 0x000fea000383ffff */
.L_x_253:
        /* <DEDUP_REMOVED lines=20> */
.L_x_258:
        /* <DEDUP_REMOVED lines=116> */
.L_x_257:
        /* <DEDUP_REMOVED lines=62> */
.L_x_259:
[----:B------:R-:W-:-:S13]  /*3a70*/  ISETP.NE.OR P0, PT, RZ, UR4, P0 ;  /* 0x00000004ff007c0c */ /* 0x000fda0008705670 */
[----:B------:R-:W-:Y:S05]  /*3a80*/  @!P0 BRA `(.L_x_255) ;  /* 0x000001f000008947 */ /* 0x000fea0003800000 */
.L_x_256:
[CC--:B------:R-:W-:Y:S02]  /*3a90*/  ISETP.EQ.OR P5, PT, R22.reuse, R37.reuse, P2 ;  /* 0x000000251600720c */ /* 0x0c0fe400017a2670 */
[C---:B------:R-:W-:Y:S02]  /*3aa0*/  IADD3 R16, R22.reuse, 0x1, RZ ;  /* 0x0000000116107810 */ /* 0x040fe40007ffe0ff */
[----:B------:R-:W-:Y:S02]  /*3ab0*/  IADD3 R34, R22, 0x2, RZ ;  /* 0x0000000216227810 */ /* 0x000fe40007ffe0ff */
[-C--:B------:R-:W-:Y:S02]  /*3ac0*/  ISETP.EQ.OR P6, PT, R16, R37.reuse, P2 ;  /* 0x000000251000720c */ /* 0x080fe400017c2670 */
[----:B------:R-:W-:Y:S02]  /*3ad0*/  ISETP.EQ.OR P4, PT, R34, R37, P2 ;  /* 0x000000252200720c */ /* 0x000fe40001782670 */
[----:B------:R-:W-:-:S03]  /*3ae0*/  IADD3 R20, R22, 0x3, RZ ;  /* 0x0000000316147810 */ /* 0x000fc60007ffe0ff */
[----:B-1----:R-:W-:Y:S01]  /*3af0*/  @!P5 IMAD R15, R22, c[0x0][0x10], R5 ;  /* 0x00000400160fda24 */ /* 0x002fe200078e0205 */
        /* <DEDUP_REMOVED lines=24> */
.L_x_255:
        /* <DEDUP_REMOVED lines=12> */
.L_x_261:
[----:B------:R-:W-:Y:S05]  /*3d40*/  BSYNC B0 ;  /* 0x0000000000007941 */ /* 0x000fea0003800000 */
.L_x_260:
        /* <DEDUP_REMOVED lines=16> */
.L_x_252:
[----:B------:R-:W-:Y:S01]  /*3e50*/  @!P2 STS.64 [0xc0], R10 ;  /* 0x0000c00aff00a388 */ /* 0x000fe20000000a00 */
[----:B-1----:R-:W-:-:S03]  /*3e60*/  PRMT R15, RZ, 0x5410, R33 ;  /* 0x00005410ff0f7816 */ /* 0x002fc60000000021 */
[----:B------:R-:W-:Y:S01]  /*3e70*/  BAR.SYNC.DEFER_BLOCKING 0x0 ;  /* 0x0000000000007b1d */ /* 0x000fe20000010000 */
[----:B------:R-:W-:Y:S02]  /*3e80*/  ISETP.GE.U32.AND P0, PT, R40, c[0x0][0x1e0], PT ;  /* 0x0000780028007a0c */ /* 0x000fe40003f06070 */
[----:B------:R-:W-:Y:S02]  /*3e90*/  ISETP.GE.U32.AND P2, PT, R39, c[0x0][0x1e0], PT ;  /* 0x0000780027007a0c */ /* 0x000fe40003f46070 */
[----:B------:R-:W-:Y:S01]  /*3ea0*/  PRMT R33, RZ, 0x7610, R33 ;  /* 0x00007610ff217816 */ /* 0x000fe20000000021 */
[----:B0-----:R-:W0:Y:S02]  /*3eb0*/  LDS.64 R10, [0xc0] ;  /* 0x0000c000ff0a7984 */ /* 0x001e240000000a00 */
[----:B0-----:R-:W-:Y:S01]  /*3ec0*/  FMUL.FTZ R5, R10, c[0x0][0x20c] ;  /* 0x000083000a057a20 */ /* 0x001fe20000410000 */
        /* <DEDUP_REMOVED lines=26> */
.L_x_262:
        /* <DEDUP_REMOVED lines=11> */
[----:B------:R-:W-:Y:S01]  /*4120*/  IMAD R13, R25, c[0x0][0x1dc], R12 ;  /* 0x00007700190d7a24 */ /* 0x000fe200078e020c */
[----:B------:R-:W-:Y:S01]  /*4130*/  LEA R12, P4, R10, c[0x0][0x160], 0x1 ;  /* 0x000058000a0c7a11 */ /* 0x000fe200078808ff */
[----:B------:R-:W-:-:S03]  /*4140*/  FMUL.FTZ R15, R33, UR8 ;  /* 0x00000008210f7c20 */ /* 0x000fc60008410000 */
[----:B------:R-:W-:Y:S02]  /*4150*/  IADD3 R13, R11, R13, RZ ;  /* 0x0000000d0b0d7210 */ /* 0x000fe40007ffe0ff */
[----:B------:R-:W-:Y:S02]  /*4160*/  F2FP.BF16.PACK_AB R15, R15, R16 ;  /* 0x000000100f0f723e */ /* 0x000fe400000010ff */
[----:B------:R-:W-:-:S05]  /*4170*/  LEA.HI.X R13, R10, c[0x0][0x164], R13, 0x1, P4 ;  /* 0x000059000a0d7a11 */ /* 0x000fca00020f0c0d */
[----:B------:R0:W-:Y:S02]  /*4180*/  STG.E [R12.64], R15 ;  /* 0x0000000f0c007986 */ /* 0x0001e4000c10190e */
.L_x_264:
[----:B------:R-:W-:Y:S05]  /*4190*/  BSYNC B0 ;  /* 0x0000000000007941 */ /* 0x000fea0003800000 */
.L_x_263:
        /* <DEDUP_REMOVED lines=8> */
[----:B------:R-:W-:Y:S01]  /*4220*/  ISETP.GE.AND.EX P2, PT, R41, c[0x0][0x1e4], PT, P5 ;  /* 0x0000790029007a0c */ /* 0x000fe20003f46350 */
[----:B------:R-:W-:Y:S01]  /*4230*/  FMUL.FTZ R10, R29, UR8 ;  /* 0x000000081d0a7c20 */ /* 0x000fe20008410000 */
[----:B------:R-:W-:-:S02]  /*4240*/  ISETP.GT.U32.OR P4, PT, R0, 0x27f, P4 ;  /* 0x0000027f0000780c */ /* 0x000fc40002784470 */
[--C-:B0-----:R-:W-:Y:S02]  /*4250*/  PRMT R15, RZ, 0x5410, R32.reuse ;  /* 0x00005410ff0f7816 */ /* 0x101fe40000000020 */
[----:B------:R-:W-:Y:S01]  /*4260*/  PRMT R17, RZ, 0x7610, R32 ;  /* 0x00007610ff117816 */ /* 0x000fe20000000020 */
[----:B------:R-:W-:Y:S07]  /*4270*/  @!P3 BRA `(.L_x_265) ;  /* 0x000001200000b947 */ /* 0x000fee0003800000 */
        /* <DEDUP_REMOVED lines=18> */
.L_x_265:
        /* <DEDUP_REMOVED lines=18> */
.L_x_267:
[----:B------:R-:W-:Y:S05]  /*44c0*/  BSYNC B0 ;  /* 0x0000000000007941 */ /* 0x000fea0003800000 */
.L_x_266:
[--C-:B------:R-:W-:Y:S02]  /*44d0*/  PRMT R10, RZ, 0x5410, R26.reuse ;  /* 0x00005410ff0a7816 */ /* 0x100fe4000000001a */
[----:B------:R-:W-:Y:S02]  /*44e0*/  PRMT R26, RZ, 0x7610, R26 ;  /* 0x00007610ff1a7816 */ /* 0x000fe4000000001a */
[--C-:B0-----:R-:W-:Y:S01]  /*44f0*/  PRMT R13, RZ, 0x5410, R31.reuse ;  /* 0x00005410ff0d7816 */ /* 0x101fe2000000001f */
[----:B------:R-:W-:Y:S01]  /*4500*/  FADD.FTZ R10, R10, -UR17 ;  /* 0x800000110a0a7e21 */ /* 0x000fe20008010000 */
[----:B------:R-:W-:Y:S01]  /*4510*/  ISETP.GT.U32.OR P0, PT, R0, 0x27f, P0 ;  /* 0x0000027f0000780c */ /* 0x000fe20000704470 */
[----:B------:R-:W-:Y:S01]  /*4520*/  FADD.FTZ R26, R26, -UR17 ;  /* 0x800000111a1a7e21 */ /* 0x000fe20008010000 */
[----:B------:R-:W-:Y:S01]  /*4530*/  ISETP.GT.U32.OR P2, PT, R0, 0x27f, P2 ;  /* 0x0000027f0000780c */ /* 0x000fe20001744470 */
        /* <DEDUP_REMOVED lines=23> */
.L_x_268:
        /* <DEDUP_REMOVED lines=18> */
.L_x_270:
[----:B------:R-:W-:Y:S05]  /*47d0*/  BSYNC B0 ;  /* 0x0000000000007941 */ /* 0x000fea0003800000 */
.L_x_269:
        /* <DEDUP_REMOVED lines=26> */
.L_x_271:
        /* <DEDUP_REMOVED lines=17> */
.L_x_273:
[----:B------:R-:W-:Y:S05]  /*4a90*/  BSYNC B0 ;  /* 0x0000000000007941 */ /* 0x000fea0003800000 */
.L_x_272:
[----:B------:R-:W-:Y:S01]  /*4aa0*/  ULDC UR4, c[0x0][0x10] ;  /* 0x0000040000047ab9 */ /* 0x000fe20000000800 */
[----:B------:R-:W-:Y:S01]  /*4ab0*/  IADD3 R35, R35, 0x1, RZ ;  /* 0x0000000123237810 */ /* 0x000fe20007ffe0ff */
[----:B------:R-:W-:-:S04]  /*4ac0*/  UIADD3 UR7, UR7, UR4, URZ ;  /* 0x0000000407077290 */ /* 0x000fc8000fffe03f */
[----:B------:R-:W-:-:S06]  /*4ad0*/  UISETP.GE.AND UP0, UPT, UR7, UR6, UPT ;  /* 0x000000060700728c */ /* 0x000fcc000bf06270 */
[----:B------:R-:W-:-:S13]  /*4ae0*/  PLOP3.LUT P0, PT, PT, PT, UP0, 0x80, 0x0 ;  /* 0x000000000000781c */ /* 0x000fda0003f0f008 */
[----:B------:R-:W-:Y:S01]  /*4af0*/  @P0 CALL.REL.NOINC `(.L_x_238) ;  /* 0x0000001000000944 */ /* 0x000fe20003c00000 */
[----:B------:R-:W-:Y:S05]  /*4b00*/  BRA `(.L_x_274) ;  /* 0xffffb7a000007947 */ /* 0x000fea000383ffff */
.L_x_238:
        /* <DEDUP_REMOVED lines=18> */
.L_x_276:
[----:B------:R-:W-:Y:S05]  /*4c30*/  BSYNC B0 ;  /* 0x0000000000007941 */ /* 0x000fea0003800000 */
.L_x_275:
        /* <DEDUP_REMOVED lines=11> */
.L_x_278:
[----:B------:R-:W2:Y:S01]  /*4cf0*/  LDG.E.STRONG.GPU R5, [R2.64] ;  /* 0x0000000e02057981 */ /* 0x000ea2000c1ef900 */
[----:B------:R-:W-:Y:S01]  /*4d00*/  YIELD ;  /* 0x0000000000007946 */ /* 0x000fe20003800000 */
[----:B--2---:R-:W-:Y:S01]  /*4d10*/  ISETP.NE.AND P0, PT, R5, R4, PT ;  /* 0x000000040500720c */ /* 0x004fe20003f05270 */
[----:B------:R-:W-:-:S12]  /*4d20*/  CCTL.IVALL ;  /* 0x00000000ff00798f */ /* 0x000fd80002000000 */
[----:B------:R-:W-:Y:S05]  /*4d30*/  @P0 BRA `(.L_x_278) ;  /* 0xffffffb000000947 */ /* 0x000fea000383ffff */
.L_x_277:
        /* <DEDUP_REMOVED lines=25> */
.L_x_279:
        /* <DEDUP_REMOVED lines=26> */
.L_x_280:
        /* <DEDUP_REMOVED lines=9> */
.L_x_1917:


//--------------------- .text._Z35group_norm_nhwc_bwd_one_pass_kernelI11Bf16IOFp16WLi64ELi10ELi640EEv26Group_norm_nhwc_bwd_params --------------------------
	.section	.text._Z35group_norm_nhwc_bwd_one_pass_kernelI11Bf16IOFp16WLi64ELi10ELi640EEv26Group_norm_nhwc_bwd_params,"ax",@progbits
	.sectioninfo	@"SHI_REGISTERS=48"
	.align	128
        .global         _Z35group_norm_nhwc_bwd_one_pass_kernelI11Bf16IOFp16WLi64ELi10ELi640EEv26Group_norm_nhwc_bwd_params
        .type           _Z35group_norm_nhwc_bwd_one_pass_kernelI11Bf16IOFp16WLi64ELi10ELi640EEv26Group_norm_nhwc_bwd_params,@function
        .size           _Z35group_norm_nhwc_bwd_one_pass_kernelI11Bf16IOFp16WLi64ELi10ELi640EEv26Group_norm_nhwc_bwd_params,(.L_x_1918 - _Z35group_norm_nhwc_bwd_one_pass_kernelI11Bf16IOFp16WLi64ELi10ELi640EEv26Group_norm_nhwc_bwd_params)
        .other          _Z35group_norm_nhwc_bwd_one_pass_kernelI11Bf16IOFp16WLi64ELi10ELi640EEv26Group_norm_nhwc_bwd_params,@"STO_CUDA_ENTRY STV_DEFAULT"
_Z35group_norm_nhwc_bwd_one_pass_kernelI11Bf16IOFp16WLi64ELi10ELi640EEv26Group_norm_nhwc_bwd_params:
.text._Z35group_norm_nhwc_bwd_one_pass_kernelI11Bf16IOFp16WLi64ELi10ELi640EEv26Group_norm_nhwc_bwd_params:
        /* <DEDUP_REMOVED lines=41> */
.L_x_305:
        /* <DEDUP_REMOVED lines=92> */
[----:B--2---:R-:W-:-:S02]  /*0850*/  @P0 HADD2.F32 R34, -RZ, R11.H0_H0 ;  /* 0x2000000bff220230 */ /* 0x004fc40000004100 */
[----:B---3--:R-:W-:Y:S02]  /*0860*/  @P0 HADD2.F32 R33, -RZ, R10.H0_H0 ;  /* 0x2000000aff210230 */ /* 0x008fe40000004100 */
[----:B----4-:R-:W-:Y:S02]  /*0870*/  HADD2.F32 R35, -RZ, R35.H0_H0 ;  /* 0x20000023ff237230 */ /* 0x010fe40000004100 */
[----:B-----5:R-:W-:Y:S02]  /*0880*/  HADD2.F32 R5, -RZ, R5.H0_H0 ;  /* 0x20000005ff057230 */ /* 0x020fe40000004100 */
.L_x_283:
[----:B------:R-:W-:Y:S05]  /*0890*/  BSYNC B0 ;  /* 0x0000000000007941 */ /* 0x000fea0003800000 */
.L_x_282:
        /* <DEDUP_REMOVED lines=28> */
.L_x_284:
        /* <DEDUP_REMOVED lines=95> */
.L_x_286:
[----:B------:R-:W-:Y:S05]  /*1050*/  BSYNC B0 ;  /* 0x0000000000007941 */ /* 0x000fea0003800000 */
.L_x_285:
        /* <DEDUP_REMOVED lines=41> */
.L_x_289:
        /* <DEDUP_REMOVED lines=210> */
.L_x_288:
[----:B------:R-:W-:Y:S05]  /*2010*/  BSYNC B0 ;  /* 0x0000000000007941 */ /* 0x000fea0003800000 */
.L_x_287:
        /* <DEDUP_REMOVED lines=19> */
.L_x_291:
[----:B------:R-:W-:Y:S05]  /*2150*/  BSYNC B0 ;  /* 0x0000000000007941 */ /* 0x000fea0003800000 */
.L_x_290:
        /* <DEDUP_REMOVED lines=30> */
.L_x_294:
[----:B------:R-:W2:Y:S01]  /*2340*/  LDG.E.STRONG.GPU R10, [R8.64] ;  /* 0x0000000e080a7981 */ /* 0x000ea2000c1ef900 */
[----:B------:R-:W-:Y:S01]  /*2350*/  YIELD ;  /* 0x0000000000007946 */ /* 0x000fe20003800000 */
[----:B--2---:R-:W-:Y:S01]  /*2360*/  ISETP.NE.AND P0, PT, R10, R13, PT ;  /* 0x0000000d0a00720c */ /* 0x004fe20003f05270 */
[----:B------:R-:W-:-:S12]  /*2370*/  CCTL.IVALL ;  /* 0x00000000ff00798f */ /* 0x000fd80002000000 */
[----:B------:R-:W-:Y:S05]  /*2380*/  @P0 BRA `(.L_x_294) ;  /* 0xffffffb000000947 */ /* 0x000fea000383ffff */
.L_x_293:
        /* <DEDUP_REMOVED lines=20> */
.L_x_298:
        /* <DEDUP_REMOVED lines=116> */
.L_x_297:
        /* <DEDUP_REMOVED lines=62> */
.L_x_299:
[----:B------:R-:W-:-:S13]  /*2ff0*/  ISETP.NE.OR P0, PT, RZ, UR4, P0 ;  /* 0x00000004ff007c0c */ /* 0x000fda0008705670 */
[----:B------:R-:W-:Y:S05]  /*3000*/  @!P0 BRA `(.L_x_295) ;  /* 0x000001f000008947 */ /* 0x000fea0003800000 */
.L_x_296:
        /* <DEDUP_REMOVED lines=31> */
.L_x_295:
        /* <DEDUP_REMOVED lines=12> */
.L_x_301:
[----:B------:R-:W-:Y:S05]  /*32c0*/  BSYNC B0 ;  /* 0x0000000000007941 */ /* 0x000fea0003800000 */
.L_x_300:
        /* <DEDUP_REMOVED lines=16> */
.L_x_292:
        /* <DEDUP_REMOVED lines=31> */
.L_x_302:
        /* <DEDUP_REMOVED lines=20> */
.L_x_304:
[----:B------:R-:W-:Y:S05]  /*3700*/  BSYNC B0 ;  /* 0x0000000000007941 */ /* 0x000fea0003800000 */
.L_x_303:
[----:B------:R-:W-:Y:S01]  /*3710*/  ULDC UR4, c[0x0][0x10] ;  /* 0x0000040000047ab9 */ /* 0x000fe20000000800 */
[----:B------:R-:W-:Y:S01]  /*3720*/  IADD3 R29, R29, 0x1, RZ ;  /* 0x000000011d1d7810 */ /* 0x000fe20007ffe0ff */
[----:B------:R-:W-:-:S04]  /*3730*/  UIADD3 UR7, UR7, UR4, URZ ;  /* 0x0000000407077290 */ /* 0x000fc8000fffe03f */
[----:B------:R-:W-:-:S06]  /*3740*/  UISETP.GE.AND UP0, UPT, UR7, UR6, UPT ;  /* 0x000000060700728c */ /* 0x000fcc000bf06270 */
[----:B------:R-:W-:-:S13]  /*3750*/  PLOP3.LUT P0, PT, PT, PT, UP0, 0x80, 0x0 ;  /* 0x000000000000781c */ /* 0x000fda0003f0f008 */
[----:B------:R-:W-:Y:S01]  /*3760*/  @P0 CALL.REL.NOINC `(.L_x_281) ;  /* 0x0000001000000944 */ /* 0x000fe20003c00000 */
[----:B------:R-:W-:Y:S05]  /*3770*/  BRA `(.L_x_305) ;  /* 0xffffcb1000007947 */ /* 0x000fea000383ffff */
.L_x_281:
        /* <DEDUP_REMOVED lines=18> */
.L_x_307:
[----:B------:R-:W-:Y:S05]  /*38a0*/  BSYNC B0 ;  /* 0x0000000000007941 */ /* 0x000fea0003800000 */
.L_x_306:
        /* <DEDUP_REMOVED lines=11> */
.L_x_309:
[----:B------:R-:W2:Y:S01]  /*3960*/  LDG.E.STRONG.GPU R5, [R2.64] ;  /* 0x0000000e02057981 */ /* 0x000ea2000c1ef900 */
[----:B------:R-:W-:Y:S01]  /*3970*/  YIELD ;  /* 0x0000000000007946 */ /* 0x000fe20003800000 */
[----:B--2---:R-:W-:Y:S01]  /*3980*/  ISETP.NE.AND P0, PT, R5, R0, PT ;  /* 0x000000000500720c */ /* 0x004fe20003f05270 */
[----:B------:R-:W-:-:S12]  /*3990*/  CCTL.IVALL ;  /* 0x00000000ff00798f */ /* 0x000fd80002000000 */
[----:B------:R-:W-:Y:S05]  /*39a0*/  @P0 BRA `(.L_x_309) ;  /* 0xffffffb000000947 */ /* 0x000fea000383ffff */
.L_x_308:
        /* <DEDUP_REMOVED lines=25> */
.L_x_310:
        /* <DEDUP_REMOVED lines=20> */
[----:B--2---:R-:W-:Y:S02]  /*3c80*/  F2FP.PACK_AB R15, R9, R0 ;  /* 0x00000000090f723e */ /* 0x004fe400000000ff */
[----:B---3--:R-:W-:-:S03]  /*3c90*/  F2FP.PACK_AB R17, R13, R10 ;  /* 0x0000000a0d11723e */ /* 0x008fc600000000ff */
[----:B------:R0:W-:Y:S04]  /*3ca0*/  STG.E [R2.64], R15 ;  /* 0x0000000f02007986 */ /* 0x0001e8000c10190e */
[----:B------:R0:W-:Y:S02]  /*3cb0*/  STG.E [R4.64], R17 ;  /* 0x0000001104007986 */ /* 0x0001e4000c10190e */
[----:B------:R-:W-:Y:S05]  /*3cc0*/  @P0 BRA `(.L_x_310) ;  /* 0xfffffe7000000947 */ /* 0x000fea000383ffff */
[----:B------:R-:W-:Y:S05]  /*3cd0*/  EXIT ;  /* 0x000000000000794d */ /* 0x000fea0003800000 */
.L_x_311:
        /* <DEDUP_REMOVED lines=10> */
.L_x_1918:


//--------------------- .text._Z35group_norm_nhwc_bwd_one_pass_kernelI11Bf16IOFp16WLi128ELi10ELi640EEv26Group_norm_nhwc_bwd_params --------------------------
	.section	.text._Z35group_norm_nhwc_bwd_one_pass_kernelI11Bf16IOFp16WLi128ELi10ELi640EEv26Group_norm_nhwc_bwd_params,"ax",@progbits
	.sectioninfo	@"SHI_REGISTERS=48"
	.align	128
        .global         _Z35group_norm_nhwc_bwd_one_pass_kernelI11Bf16IOFp16WLi128ELi10ELi640EEv26Group_norm_nhwc_bwd_params
        .type           _Z35group_norm_nhwc_bwd_one_pass_kernelI11Bf16IOFp16WLi128ELi10ELi640EEv26Group_norm_nhwc_bwd_params,@function
        .size           _Z35group_norm_nhwc_bwd_one_pass_kernelI11Bf16IOFp16WLi128ELi10ELi640EEv26Group_norm_nhwc_bwd_params,(.L_x_1919 - _Z35group_norm_nhwc_bwd_one_pass_kernelI11Bf16IOFp16WLi128ELi10ELi640EEv26Group_norm_nhwc_bwd_params)
        .other          _Z35group_norm_nhwc_bwd_one_pass_kernelI11Bf16IOFp16WLi128ELi10ELi640EEv26Group_norm_nhwc_bwd_params,@"STO_CUDA_ENTRY STV_DEFAULT"
_Z35group_norm_nhwc_bwd_one_pass_kernelI11Bf16IOFp16WLi128ELi10ELi640EEv26Group_norm_nhwc_bwd_params:
.text._Z35group_norm_nhwc_bwd_one_pass_kernelI11Bf16IOFp16WLi128ELi10ELi640EEv26Group_norm_nhwc_bwd_params:
        /* <DEDUP_REMOVED lines=41> */
.L_x_336:
        /* <DEDUP_REMOVED lines=96> */
.L_x_314:
[----:B------:R-:W-:Y:S05]  /*0890*/  BSYNC B0 ;  /* 0x0000000000007941 */ /* 0x000fea0003800000 */
.L_x_313:
        /* <DEDUP_REMOVED lines=28> */
.L_x_315:
        /* <DEDUP_REMOVED lines=95> */
.L_x_317:
[----:B------:R-:W-:Y:S05]  /*1050*/  BSYNC B0 ;  /* 0x0000000000007941 */ /* 0x000fea0003800000 */
.L_x_316:
        /* <DEDUP_REMOVED lines=41> */
.L_x_320:
        /* <DEDUP_REMOVED lines=210> */
.L_x_319:
[----:B------:R-:W-:Y:S05]  /*2010*/  BSYNC B0 ;  /* 0x0000000000007941 */ /* 0x000fea0003800000 */
.L_x_318:
        /* <DEDUP_REMOVED lines=19> */
.L_x_322:
[----:B------:R-:W-:Y:S05]  /*2150*/  BSYNC B0 ;  /* 0x0000000000007941 */ /* 0x000fea0003800000 */
.L_x_321:
        /* <DEDUP_REMOVED lines=30> */
.L_x_325:
[----:B------:R-:W2:Y:S01]  /*2340*/  LDG.E.STRONG.GPU R10, [R8.64] ;  /* 0x0000000e080a7981 */ /* 0x000ea2000c1ef900 */
[----:B------:R-:W-:Y:S01]  /*2350*/  YIELD ;  /* 0x0000000000007946 */ /* 0x000fe20003800000 */
[----:B--2---:R-:W-:Y:S01]  /*2360*/  ISETP.NE.AND P0, PT, R10, R13, PT ;  /* 0x0000000d0a00720c */ /* 0x004fe20003f05270 */
[----:B------:R-:W-:-:S12]  /*2370*/  CCTL.IVALL ;  /* 0x00000000ff00798f */ /* 0x000fd80002000000 */
[----:B------:R-:W-:Y:S05]  /*2380*/  @P0 BRA `(.L_x_325) ;  /* 0xffffffb000000947 */ /* 0x000fea000383ffff */
.L_x_324:
        /* <DEDUP_REMOVED lines=20> */
.L_x_329:
        /* <DEDUP_REMOVED lines=116> */
.L_x_328:
        /* <DEDUP_REMOVED lines=62> */
.L_x_330:
[----:B------:R-:W-:-:S13]  /*2ff0*/  ISETP.NE.OR P0, PT, RZ, UR4, P0 ;  /* 0x00000004ff007c0c */ /* 0x000fda0008705670 */
[----:B------:R-:W-:Y:S05]  /*3000*/  @!P0 BRA `(.L_x_326) ;  /* 0x000001f000008947 */ /* 0x000fea0003800000 */
.L_x_327:
        /* <DEDUP_REMOVED lines=31> */
.L_x_326:
        /* <DEDUP_REMOVED lines=12> */
.L_x_332:
[----:B------:R-:W-:Y:S05]  /*32c0*/  BSYNC B0 ;  /* 0x0000000000007941 */ /* 0x000fea0003800000 */
.L_x_331:
        /* <DEDUP_REMOVED lines=16> */
.L_x_323:
        /* <DEDUP_REMOVED lines=31> */
.L_x_333:
        /* <DEDUP_REMOVED lines=20> */
.L_x_335:
[----:B------:R-:W-:Y:S05]  /*3700*/  BSYNC B0 ;  /* 0x0000000000007941 */ /* 0x000fea0003800000 */
.L_x_334:
[----:B------:R-:W-:Y:S01]  /*3710*/  ULDC UR4, c[0x0][0x10] ;  /* 0x0000040000047ab9 */ /* 0x000fe20000000800 */
[----:B------:R-:W-:Y:S01]  /*3720*/  IADD3 R29, R29, 0x1, RZ ;  /* 0x000000011d1d7810 */ /* 0x000fe20007ffe0ff */
[----:B------:R-:W-:-:S04]  /*3730*/  UIADD3 UR7, UR7, UR4, URZ ;  /* 0x0000000407077290 */ /* 0x000fc8000fffe03f */
[----:B------:R-:W-:-:S06]  /*3740*/  UISETP.GE.AND UP0, UPT, UR7, UR6, UPT ;  /* 0x000000060700728c */ /* 0x000fcc000bf06270 */
[----:B------:R-:W-:-:S13]  /*3750*/  PLOP3.LUT P0, PT, PT, PT, UP0, 0x80, 0x0 ;  /* 0x000000000000781c */ /* 0x000fda0003f0f008 */
[----:B------:R-:W-:Y:S01]  /*3760*/  @P0 CALL.REL.NOINC `(.L_x_312) ;  /* 0x0000001000000944 */ /* 0x000fe20003c00000 */
[----:B------:R-:W-:Y:S05]  /*3770*/  BRA `(.L_x_336) ;  /* 0xffffcb1000007947 */ /* 0x000fea000383ffff */
.L_x_312:
        /* <DEDUP_REMOVED lines=18> */
.L_x_338:
[----:B------:R-:W-:Y:S05]  /*38a0*/  BSYNC B0 ;  /* 0x0000000000007941 */ /* 0x000fea0003800000 */
.L_x_337:
        /* <DEDUP_REMOVED lines=11> */
.L_x_340:
[----:B------:R-:W2:Y:S01]  /*3960*/  LDG.E.STRONG.GPU R5, [R2.64] ;  /* 0x0000000e02057981 */ /* 0x000ea2000c1ef900 */
[----:B------:R-:W-:Y:S01]  /*3970*/  YIELD ;  /* 0x0000000000007946 */ /* 0x000fe20003800000 */
[----:B--2---:R-:W-:Y:S01]  /*3980*/  ISETP.NE.AND P0, PT, R5, R0, PT ;  /* 0x000000000500720c */ /* 0x004fe20003f05270 */
[----:B------:R-:W-:-:S12]  /*3990*/  CCTL.IVALL ;  /* 0x00000000ff00798f */ /* 0x000fd80002000000 */
[----:B------:R-:W-:Y:S05]  /*39a0*/  @P0 BRA `(.L_x_340) ;  /* 0xffffffb000000947 */ /* 0x000fea000383ffff */
.L_x_339:
        /* <DEDUP_REMOVED lines=25> */
.L_x_341:
        /* <DEDUP_REMOVED lines=26> */
.L_x_342:
        /* <DEDUP_REMOVED lines=10> */
.L_x_1919:


//--------------------- .text._Z35group_norm_nhwc_bwd_one_pass_kernelI11Bf16IOFp16WLi256ELi10ELi640EEv26Group_norm_nhwc_bwd_params --------------------------
	.section	.text._Z35group_norm_nhwc_bwd_one_pass_kernelI11Bf16IOFp16WLi256ELi10ELi640EEv26Group_norm_nhwc_bwd_params,"ax",@progbits
	.sectioninfo	@"SHI_REGISTERS=48"
	.align	128
        .global         _Z35group_norm_nhwc_bwd_one_pass_kernelI11Bf16IOFp16WLi256ELi10ELi640EEv26Group_norm_nhwc_bwd_params
        .type           _Z35group_norm_nhwc_bwd_one_pass_kernelI11Bf16IOFp16WLi256ELi10ELi640EEv26Group_norm_nhwc_bwd_params,@function
        .size           _Z35group_norm_nhwc_bwd_one_pass_kernelI11Bf16IOFp16WLi256ELi10ELi640EEv26Group_norm_nhwc_bwd_params,(.L_x_1920 - _Z35group_norm_nhwc_bwd_one_pass_kernelI11Bf16IOFp16WLi256ELi10ELi640EEv26Group_norm_nhwc_bwd_params)
        .other          _Z35group_norm_nhwc_bwd_one_pass_kernelI11Bf16IOFp16WLi256ELi10ELi640EEv26Group_norm_nhwc_bwd_params,@"STO_CUDA_ENTRY STV_DEFAULT"
_Z35group_norm_nhwc_bwd_one_pass_kernelI11Bf16IOFp16WLi256ELi10ELi640EEv26Group_norm_nhwc_bwd_params:
.text._Z35group_norm_nhwc_bwd_one_pass_kernelI11Bf16IOFp16WLi256ELi10ELi640EEv26Group_norm_nhwc_bwd_params:
        /* <DEDUP_REMOVED lines=41> */
.L_x_371:
        /* <DEDUP_REMOVED lines=97> */
[----:B-1----:R-:W-:Y:S02]  /*08a0*/  ISETP.NE.AND P0, PT, RZ, UR16, PT ;  /* 0x00000010ff007c0c */ /* 0x002fe4000bf05270 */
[----:B------:R-:W-:Y:S01]  /*08b0*/  IADD3 R9, R39, R8, RZ ;  /* 0x0000000827097210 */ /* 0x000fe20007ffe0ff */
[----:B------:R-:W-:-:S03]  /*08c0*/  HFMA2.MMA R8, -RZ, RZ, 0, 1.1920928955078125e-07 ;  /* 0x00000002ff087435 */ /* 0x000fc600000001ff */
        /* <DEDUP_REMOVED lines=8> */
[----:B--2---:R-:W-:-:S02]  /*0950*/  @P0 HADD2.F32 R33, -RZ, R12.H0_H0 ;  /* 0x2000000cff210230 */ /* 0x004fc40000004100 */
[----:B---3--:R-:W-:Y:S02]  /*0960*/  @P0 HADD2.F32 R32, -RZ, R3.H0_H0 ;  /* 0x20000003ff200230 */ /* 0x008fe40000004100 */
[----:B----4-:R-:W-:Y:S02]  /*0970*/  HADD2.F32 R2, -RZ, R2.H0_H0 ;  /* 0x20000002ff027230 */ /* 0x010fe40000004100 */
[----:B------:R-:W-:Y:S02]  /*0980*/  HADD2.F32 R30, -RZ, R30.H0_H0 ;  /* 0x2000001eff1e7230 */ /* 0x000fe40000004100 */
.L_x_345:
[----:B-1----:R-:W-:Y:S05]  /*0990*/  BSYNC B0 ;  /* 0x0000000000007941 */ /* 0x002fea0003800000 */
.L_x_344:
        /* <DEDUP_REMOVED lines=33> */
.L_x_346:
        /* <DEDUP_REMOVED lines=26> */
.L_x_347:
        /* <DEDUP_REMOVED lines=100> */
.L_x_349:
[----:B------:R-:W-:Y:S05]  /*1390*/  BSYNC B0 ;  /* 0x0000000000007941 */ /* 0x000fea0003800000 */
.L_x_348:
        /* <DEDUP_REMOVED lines=41> */
.L_x_352:
        /* <DEDUP_REMOVED lines=210> */
.L_x_351:
[----:B------:R-:W-:Y:S05]  /*2350*/  BSYNC B0 ;  /* 0x0000000000007941 */ /* 0x000fea0003800000 */
.L_x_350:
        /* <DEDUP_REMOVED lines=19> */
.L_x_354:
[----:B------:R-:W-:Y:S05]  /*2490*/  BSYNC B0 ;  /* 0x0000000000007941 */ /* 0x000fea0003800000 */
.L_x_353:
        /* <DEDUP_REMOVED lines=30> */
.L_x_357:
[----:B------:R-:W2:Y:S01]  /*2680*/  LDG.E.STRONG.GPU R12, [R10.64] ;  /* 0x0000000e0a0c7981 */ /* 0x000ea2000c1ef900 */
[----:B------:R-:W-:Y:S01]  /*2690*/  YIELD ;  /* 0x0000000000007946 */ /* 0x000fe20003800000 */
[----:B--2---:R-:W-:Y:S01]  /*26a0*/  ISETP.NE.AND P0, PT, R12, R15, PT ;  /* 0x0000000f0c00720c */ /* 0x004fe20003f05270 */
[----:B------:R-:W-:-:S12]  /*26b0*/  CCTL.IVALL ;  /* 0x00000000ff00798f */ /* 0x000fd80002000000 */
[----:B------:R-:W-:Y:S05]  /*26c0*/  @P0 BRA `(.L_x_357) ;  /* 0xffffffb000000947 */ /* 0x000fea000383ffff */
.L_x_356:
        /* <DEDUP_REMOVED lines=20> */
.L_x_361:
        /* <DEDUP_REMOVED lines=116> */
.L_x_360:
        /* <DEDUP_REMOVED lines=62> */
.L_x_362:
[----:B------:R-:W-:-:S13]  /*3330*/  ISETP.NE.OR P0, PT, RZ, UR4, P0 ;  /* 0x00000004ff007c0c */ /* 0x000fda0008705670 */
[----:B------:R-:W-:Y:S05]  /*3340*/  @!P0 BRA `(.L_x_358) ;  /* 0x000001f000008947 */ /* 0x000fea0003800000 */
.L_x_359:
        /* <DEDUP_REMOVED lines=31> */
.L_x_358:
        /* <DEDUP_REMOVED lines=12> */
.L_x_364:
[----:B------:R-:W-:Y:S05]  /*3600*/  BSYNC B0 ;  /* 0x0000000000007941 */ /* 0x000fea0003800000 */
.L_x_363:
        /* <DEDUP_REMOVED lines=16> */
.L_x_355:
        /* <DEDUP_REMOVED lines=36> */
.L_x_365:
        /* <DEDUP_REMOVED lines=18> */
.L_x_367:
[----:B------:R-:W-:Y:S05]  /*3a70*/  BSYNC B0 ;  /* 0x0000000000007941 */ /* 0x000fea0003800000 */
.L_x_366:
        /* <DEDUP_REMOVED lines=26> */
.L_x_368:
        /* <DEDUP_REMOVED lines=17> */
.L_x_370:
[----:B------:R-:W-:Y:S05]  /*3d30*/  BSYNC B0 ;  /* 0x0000000000007941 */ /* 0x000fea0003800000 */
.L_x_369:
[----:B------:R-:W-:Y:S01]  /*3d40*/  ULDC UR4, c[0x0][0x10] ;  /* 0x0000040000047ab9 */ /* 0x000fe20000000800 */
[----:B------:R-:W-:Y:S01]  /*3d50*/  IADD3 R38, R38, 0x1, RZ ;  /* 0x0000000126267810 */ /* 0x000fe20007ffe0ff */
[----:B------:R-:W-:-:S04]  /*3d60*/  UIADD3 UR7, UR7, UR4, URZ ;  /* 0x0000000407077290 */ /* 0x000fc8000fffe03f */
[----:B------:R-:W-:-:S06]  /*3d70*/  UISETP.GE.AND UP0, UPT, UR7, UR6, UPT ;  /* 0x000000060700728c */ /* 0x000fcc000bf06270 */
[----:B------:R-:W-:-:S13]  /*3d80*/  PLOP3.LUT P0, PT, PT, PT, UP0, 0x80, 0x0 ;  /* 0x000000000000781c */ /* 0x000fda0003f0f008 */
[----:B------:R-:W-:Y:S01]  /*3d90*/  @P0 CALL.REL.NOINC `(.L_x_343) ;  /* 0x0000001000000944 */ /* 0x000fe20003c00000 */
[----:B------:R-:W-:Y:S05]  /*3da0*/  BRA `(.L_x_371) ;  /* 0xffffc4e000007947 */ /* 0x000fea000383ffff */
.L_x_343:
        /* <DEDUP_REMOVED lines=18> */
.L_x_373:
[----:B------:R-:W-:Y:S05]  /*3ed0*/  BSYNC B0 ;  /* 0x0000000000007941 */ /* 0x000fea0003800000 */
.L_x_372:
        /* <DEDUP_REMOVED lines=11> */
.L_x_375:
[----:B------:R-:W2:Y:S01]  /*3f90*/  LDG.E.STRONG.GPU R5, [R2.64] ;  /* 0x0000000e02057981 */ /* 0x000ea2000c1ef900 */
[----:B------:R-:W-:Y:S01]  /*3fa0*/  YIELD ;  /* 0x0000000000007946 */ /* 0x000fe20003800000 */
[----:B--2---:R-:W-:Y:S01]  /*3fb0*/  ISETP.NE.AND P0, PT, R5, R4, PT ;  /* 0x000000040500720c */ /* 0x004fe20003f05270 */
[----:B------:R-:W-:-:S12]  /*3fc0*/  CCTL.IVALL ;  /* 0x00000000ff00798f */ /* 0x000fd80002000000 */
[----:B------:R-:W-:Y:S05]  /*3fd0*/  @P0 BRA `(.L_x_375) ;  /* 0xffffffb000000947 */ /* 0x000fea000383ffff */
.L_x_374:
        /* <DEDUP_REMOVED lines=25> */
.L_x_376:
        /* <DEDUP_REMOVED lines=18> */
[----:B--2---:R-:W-:Y:S01]  /*4290*/  F2FP.PACK_AB R15, R9, R2 ;  /* 0x00000002090f723e */ /* 0x004fe200000000ff */
[----:B------:R-:W-:-:S04]  /*42a0*/  IMAD.WIDE R2, R4, R5, c[0x0][0x168] ;  /* 0x00005a0004027625 */ /* 0x000fc800078e0205 */
[----:B------:R-:W-:Y:S01]  /*42b0*/  IMAD.WIDE R4, R4, R5, c[0x0][0x170] ;  /* 0x00005c0004047625 */ /* 0x000fe200078e0205 */
[----:B---3--:R-:W-:Y:S01]  /*42c0*/  F2FP.PACK_AB R17, R13, R10 ;  /* 0x0000000a0d11723e */ /* 0x008fe200000000ff */
[----:B------:R0:W-:Y:S04]  /*42d0*/  STG.E [R2.64], R15 ;  /* 0x0000000f02007986 */ /* 0x0001e8000c10190e */
[----:B------:R0:W-:Y:S01]  /*42e0*/  STG.E [R4.64], R17 ;  /* 0x0000001104007986 */ /* 0x0001e2000c10190e */
[----:B------:R-:W-:Y:S05]  /*42f0*/  @P0 BRA `(.L_x_376) ;  /* 0xfffffe7000000947 */ /* 0x000fea000383ffff */
[----:B------:R-:W-:Y:S05]  /*4300*/  EXIT ;  /* 0x000000000000794d */ /* 0x000fea0003800000 */
.L_x_377:
        /* <DEDUP_REMOVED lines=15> */
.L_x_1920:


//--------------------- .text._Z35group_norm_nhwc_bwd_one_pass_kernelI11Bf16IOFp16WLi512ELi10ELi640EEv26Group_norm_nhwc_bwd_params --------------------------
	.section	.text._Z35group_norm_nhwc_bwd_one_pass_kernelI11Bf16IOFp16WLi512ELi10ELi640EEv26Group_norm_nhwc_bwd_params,"ax",@progbits
	.sectioninfo	@"SHI_REGISTERS=48"
	.align	128
        .global         _Z35group_norm_nhwc_bwd_one_pass_kernelI11Bf16IOFp16WLi512ELi10ELi640EEv26Group_norm_nhwc_bwd_params
        .type           _Z35group_norm_nhwc_bwd_one_pass_kernelI11Bf16IOFp16WLi512ELi10ELi640EEv26Group_norm_nhwc_bwd_params,@function
        .size           _Z35group_norm_nhwc_bwd_one_pass_kernelI11Bf16IOFp16WLi512ELi10ELi640EEv26Group_norm_nhwc_bwd_params,(.L_x_1921 - _Z35group_norm_nhwc_bwd_one_pass_kernelI11Bf16IOFp16WLi512ELi10ELi640EEv26Group_norm_nhwc_bwd_params)
        .other          _Z35group_norm_nhwc_bwd_one_pass_kernelI11Bf16IOFp16WLi512ELi10ELi640EEv26Group_norm_nhwc_bwd_params,@"STO_CUDA_ENTRY STV_DEFAULT"
_Z35group_norm_nhwc_bwd_one_pass_kernelI11Bf16IOFp16WLi512ELi10ELi640EEv26Group_norm_nhwc_bwd_params:
.text._Z35group_norm_nhwc_bwd_one_pass_kernelI11Bf16IOFp16WLi512ELi10ELi640EEv26Group_norm_nhwc_bwd_params:
        /* <DEDUP_REMOVED lines=43> */
.L_x_414:
        /* <DEDUP_REMOVED lines=150> */
.L_x_380:
[----:B0-----:R-:W-:Y:S05]  /*0c10*/  BSYNC B0 ;  /* 0x0000000000007941 */ /* 0x001fea0003800000 */
.L_x_379:
        /* <DEDUP_REMOVED lines=28> */
.L_x_381:
        /* <DEDUP_REMOVED lines=34> */
.L_x_382:
        /* <DEDUP_REMOVED lines=40> */
.L_x_383:
        /* <DEDUP_REMOVED lines=37> */
.L_x_384:
        /* <DEDUP_REMOVED lines=96> */
.L_x_386:
[----:B------:R-:W-:Y:S05]  /*1ad0*/  BSYNC B0 ;  /* 0x0000000000007941 */ /* 0x000fea0003800000 */
.L_x_385:
        /* <DEDUP_REMOVED lines=41> */
.L_x_389:
        /* <DEDUP_REMOVED lines=210> */
.L_x_388:
[----:B------:R-:W-:Y:S05]  /*2a90*/  BSYNC B0 ;  /* 0x0000000000007941 */ /* 0x000fea0003800000 */
.L_x_387:
        /* <DEDUP_REMOVED lines=19> */
.L_x_391:
[----:B------:R-:W-:Y:S05]  /*2bd0*/  BSYNC B0 ;  /* 0x0000000000007941 */ /* 0x000fea0003800000 */
.L_x_390:
        /* <DEDUP_REMOVED lines=30> */
.L_x_394:
[----:B------:R-:W2:Y:S01]  /*2dc0*/  LDG.E.STRONG.GPU R16, [R14.64] ;  /* 0x0000000e0e107981 */ /* 0x000ea2000c1ef900 */
[----:B------:R-:W-:Y:S01]  /*2dd0*/  YIELD ;  /* 0x0000000000007946 */ /* 0x000fe20003800000 */
[----:B--2---:R-:W-:Y:S01]  /*2de0*/  ISETP.NE.AND P0, PT, R16, R19, PT ;  /* 0x000000131000720c */ /* 0x004fe20003f05270 */
[----:B------:R-:W-:-:S12]  /*2df0*/  CCTL.IVALL ;  /* 0x00000000ff00798f */ /* 0x000fd80002000000 */
[----:B------:R-:W-:Y:S05]  /*2e00*/  @P0 BRA `(.L_x_394) ;  /* 0xffffffb000000947 */ /* 0x000fea000383ffff */
.L_x_393:
        /* <DEDUP_REMOVED lines=20> */
.L_x_398:
        /* <DEDUP_REMOVED lines=116> */
.L_x_397:
        /* <DEDUP_REMOVED lines=62> */
.L_x_399:
[----:B------:R-:W-:-:S13]  /*3a70*/  ISETP.NE.OR P0, PT, RZ, UR4, P0 ;  /* 0x00000004ff007c0c */ /* 0x000fda0008705670 */
[----:B------:R-:W-:Y:S05]  /*3a80*/  @!P0 BRA `(.L_x_395) ;  /* 0x000001f000008947 */ /* 0x000fea0003800000 */
.L_x_396:
        /* <DEDUP_REMOVED lines=31> */
.L_x_395:
        /* <DEDUP_REMOVED lines=12> */
.L_x_401:
[----:B------:R-:W-:Y:S05]  /*3d40*/  BSYNC B0 ;  /* 0x0000000000007941 */ /* 0x000fea0003800000 */
.L_x_400:
        /* <DEDUP_REMOVED lines=16> */
.L_x_392:
        /* <DEDUP_REMOVED lines=34> */
.L_x_402:
        /* <DEDUP_REMOVED lines=18> */
.L_x_404:
[----:B------:R-:W-:Y:S05]  /*4190*/  BSYNC B0 ;  /* 0x0000000000007941 */ /* 0x000fea0003800000 */
.L_x_403:
        /* <DEDUP_REMOVED lines=32> */
.L_x_405:
        /* <DEDUP_REMOVED lines=18> */
.L_x_407:
[----:B------:R-:W-:Y:S05]  /*44c0*/  BSYNC B0 ;  /* 0x0000000000007941 */ /* 0x000fea0003800000 */
.L_x_406:
        /* <DEDUP_REMOVED lines=30> */
.L_x_408:
        /* <DEDUP_REMOVED lines=18> */
.L_x_410:
[----:B------:R-:W-:Y:S05]  /*47d0*/  BSYNC B0 ;  /* 0x0000000000007941 */ /* 0x000fea0003800000 */
.L_x_409:
        /* <DEDUP_REMOVED lines=26> */
.L_x_411:
        /* <DEDUP_REMOVED lines=17> */
.L_x_413:
[----:B------:R-:W-:Y:S05]  /*4a90*/  BSYNC B0 ;  /* 0x0000000000007941 */ /* 0x000fea0003800000 */
.L_x_412:
[----:B------:R-:W-:Y:S01]  /*4aa0*/  ULDC UR4, c[0x0][0x10] ;  /* 0x0000040000047ab9 */ /* 0x000fe20000000800 */
[----:B------:R-:W-:Y:S01]  /*4ab0*/  IADD3 R35, R35, 0x1, RZ ;  /* 0x0000000123237810 */ /* 0x000fe20007ffe0ff */
[----:B------:R-:W-:-:S04]  /*4ac0*/  UIADD3 UR7, UR7, UR4, URZ ;  /* 0x0000000407077290 */ /* 0x000fc8000fffe03f */
[----:B------:R-:W-:-:S06]  /*4ad0*/  UISETP.GE.AND UP0, UPT, UR7, UR6, UPT ;  /* 0x000000060700728c */ /* 0x000fcc000bf06270 */
[----:B------:R-:W-:-:S13]  /*4ae0*/  PLOP3.LUT P0, PT, PT, PT, UP0, 0x80, 0x0 ;  /* 0x000000000000781c */ /* 0x000fda0003f0f008 */
[----:B------:R-:W-:Y:S01]  /*4af0*/  @P0 CALL.REL.NOINC `(.L_x_378) ;  /* 0x0000001000000944 */ /* 0x000fe20003c00000 */
[----:B------:R-:W-:Y:S05]  /*4b00*/  BRA `(.L_x_414) ;  /* 0xffffb7a000007947 */ /* 0x000fea000383ffff */
.L_x_378:
        /* <DEDUP_REMOVED lines=18> */
.L_x_416:
[----:B------:R-:W-:Y:S05]  /*4c30*/  BSYNC B0 ;  /* 0x0000000000007941 */ /* 0x000fea0003800000 */
.L_x_415:
        /* <DEDUP_REMOVED lines=11> */
.L_x_418:
[----:B------:R-:W2:Y:S01]  /*4cf0*/  LDG.E.STRONG.GPU R5, [R2.64] ;  /* 0x0000000e02057981 */ /* 0x000ea2000c1ef900 */
[----:B------:R-:W-:Y:S01]  /*4d00*/  YIELD ;  /* 0x0000000000007946 */ /* 0x000fe20003800000 */
[----:B--2---:R-:W-:Y:S01]  /*4d10*/  ISETP.NE.AND P0, PT, R5, R4, PT ;  /* 0x000000040500720c */ /* 0x004fe20003f05270 */
[----:B------:R-:W-:-:S12]  /*4d20*/  CCTL.IVALL ;  /* 0x00000000ff00798f */ /* 0x000fd80002000000 */
[----:B------:R-:W-:Y:S05]  /*4d30*/  @P0 BRA `(.L_x_418) ;  /* 0xffffffb000000947 */ /* 0x000fea000383ffff */
.L_x_417:
        /* <DEDUP_REMOVED lines=25> */
.L_x_419:
        /* <DEDUP_REMOVED lines=26> */
.L_x_420:
        /* <DEDUP_REMOVED lines=9> */
.L_x_1921:


//--------------------- .text._Z35group_norm_nhwc_bwd_one_pass_kernelI11Fp16IOFp32WLi64ELi10ELi640EEv26Group_norm_nhwc_bwd_params --------------------------
	.section	.text._Z35group_norm_nhwc_bwd_one_pass_kernelI11Fp16IOFp32WLi64ELi10ELi640EEv26Group_norm_nhwc_bwd_params,"ax",@progbits
	.sectioninfo	@"SHI_REGISTERS=48"
	.align	128
        .global         _Z35group_norm_nhwc_bwd_one_pass_kernelI11Fp16IOFp32WLi64ELi10ELi640EEv26Group_norm_nhwc_bwd_params
        .type           _Z35group_norm_nhwc_bwd_one_pass_kernelI11Fp16IOFp32WLi64ELi10ELi640EEv26Group_norm_nhwc_bwd_params,@function
        .size           _Z35group_norm_nhwc_bwd_one_pass_kernelI11Fp16IOFp32WLi64ELi10ELi640EEv26Group_norm_nhwc_bwd_params,(.L_x_1922 - _Z35group_norm_nhwc_bwd_one_pass_kernelI11Fp16IOFp32WLi64ELi10ELi640EEv26Group_norm_nhwc_bwd_params)
        .other          _Z35group_norm_nhwc_bwd_one_pass_kernelI11Fp16IOFp32WLi64ELi10ELi640EEv26Group_norm_nhwc_bwd_params,@"STO_CUDA_ENTRY STV_DEFAULT"
_Z35group_norm_nhwc_bwd_one_pass_kernelI11Fp16IOFp32WLi64ELi10ELi640EEv26Group_norm_nhwc_bwd_params:
.text._Z35group_norm_nhwc_bwd_one_pass_kernelI11Fp16IOFp32WLi64ELi10ELi640EEv26Group_norm_nhwc_bwd_params:
        /* <DEDUP_REMOVED lines=41> */
.L_x_445:
[----:B-1----:R-:W-:Y:S01]  /*0290*/  IABS R5, c[0x0][0x1f0] ;  /* 0x00007c0000057a13 */ /* 0x002fe20000000000 */
[----:B------:R-:W-:Y:S01]  /*02a0*/  UMOV UR8, 0x8 ;  /* 0x0000000800087882 */ /* 0x000fe20000000000 */
[----:B------:R-:W-:Y:S01]  /*02b0*/  IABS R6, UR7 ;  /* 0x0000000700067c13 */ /* 0x000fe20008000000 */
[----:B------:R-:W-:Y:S01]  /*02c0*/  ULDC.64 UR4, c[0x0][0x198] ;  /* 0x0000660000047ab9 */ /* 0x000fe20000000a00 */
[----:B0-----:R-:W0:Y:S01]  /*02d0*/  I2F.RP R0, R5 ;  /* 0x0000000500007306 */ /* 0x001e220000209400 */
[----:B------:R-:W-:Y:S01]  /*02e0*/  UIMAD.WIDE UR4, UR7, UR8, UR4 ;  /* 0x00000008070472a5 */ /* 0x000fe2000f8e0204 */
[----:B------:R-:W-:Y:S02]  /*02f0*/  ISETP.LE.AND P4, PT, RZ, UR7, PT ;  /* 0x00000007ff007c0c */ /* 0x000fe4000bf83270 */
[----:B------:R-:W-:Y:S02]  /*0300*/  ULDC UR8, c[0x0][0x1f0] ;  /* 0x00007c0000087ab9 */ /* 0x000fe40000000800 */
[----:B------:R-:W-:-:S02]  /*0310*/  ULOP3.LUT UR8, UR7, UR8, URZ, 0x3c, !UPT ;  /* 0x0000000807087292 */ /* 0x000fc4000f8e3c3f */
[----:B0-----:R-:W0:Y:S02]  /*0320*/  MUFU.RCP R0, R0 ;  /* 0x0000000000007308 */ /* 0x001e240000001000 */
[----:B0-----:R-:W-:-:S06]  /*0330*/  IADD3 R2, R0, 0xffffffe, RZ ;  /* 0x0ffffffe00027810 */ /* 0x001fcc0007ffe0ff */
[----:B------:R0:W1:Y:S02]  /*0340*/  F2I.FTZ.U32.TRUNC.NTZ R3, R2 ;  /* 0x0000000200037305 */ /* 0x000064000021f000 */
[----:B0-----:R-:W-:Y:S02]  /*0350*/  MOV R2, RZ ;  /* 0x000000ff00027202 */ /* 0x001fe40000000f00 */
[----:B-1----:R-:W-:-:S05]  /*0360*/  IADD3 R4, RZ, -R3, RZ ;  /* 0x80000003ff047210 */ /* 0x002fca0007ffe0ff */
[----:B------:R-:W-:-:S04]  /*0370*/  IMAD R7, R4, R5, RZ ;  /* 0x0000000504077224 */ /* 0x000fc800078e02ff */
[----:B------:R-:W-:Y:S01]  /*0380*/  IMAD.HI.U32 R3, R3, R7, R2 ;  /* 0x0000000703037227 */ /* 0x000fe200078e0002 */
[----:B------:R-:W-:-:S05]  /*0390*/  MOV R2, UR4 ;  /* 0x0000000400027c02 */ /* 0x000fca0008000f00 */
        /* <DEDUP_REMOVED lines=45> */
[----:B------:R-:W-:Y:S01]  /*0670*/  ISETP.NE.AND P3, PT, RZ, UR16, PT ;  /* 0x00000010ff007c0c */ /* 0x000fe2000bf65270 */
        /* <DEDUP_REMOVED lines=10> */
[----:B---3--:R-:W-:-:S04]  /*0720*/  @P1 PRMT R38, R4, 0x7610, R38 ;  /* 0x0000761004261816 */ /* 0x008fc80000000026 */
[----:B------:R-:W-:Y:S02]  /*0730*/  @P1 PRMT R38, R38, 0x7610, R4 ;  /* 0x0000761026261816 */ /* 0x000fe40000000004 */
[----:B----4-:R-:W-:Y:S01]  /*0740*/  @P1 PRMT R3, R6, 0x7610, R3 ;  /* 0x0000761006031816 */ /* 0x010fe20000000003 */
[----:B------:R-:W-:Y:S02]  /*0750*/  CS2R R4, SRZ ;  /* 0x0000000000047805 */ /* 0x000fe4000001ff00 */
[--C-:B------:R-:W-:Y:S01]  /*0760*/  HADD2.F32 R13, -RZ, R38.reuse.H0_H0 ;  /* 0x20000026ff0d7230 */ /* 0x100fe20000004100 */
[----:B------:R-:W-:Y:S01]  /*0770*/  @P1 PRMT R3, R3, 0x7610, R6 ;  /* 0x0000761003031816 */ /* 0x000fe20000000006 */
[----:B------:R-:W-:Y:S01]  /*0780*/  HADD2.F32 R15, -RZ, R38.H1_H1 ;  /* 0x30000026ff0f7230 */ /* 0x000fe20000004100 */
        /* <DEDUP_REMOVED lines=11> */
.L_x_423:
[----:B------:R-:W-:Y:S05]  /*0840*/  BSYNC B0 ;  /* 0x0000000000007941 */ /* 0x000fea0003800000 */
.L_x_422:
[C---:B------:R-:W-:Y:S01]  /*0850*/  FADD.FTZ R13, -R2.reuse, R13 ;  /* 0x0000000d020d7221 */ /* 0x040fe20000010100 */
[--C-:B0-----:R-:W-:Y:S01]  /*0860*/  HADD2.F32 R9, -RZ, R3.reuse.H0_H0 ;  /* 0x20000003ff097230 */ /* 0x101fe20000004100 */
[----:B------:R-:W-:Y:S01]  /*0870*/  FADD.FTZ R8, -R2, R15 ;  /* 0x0000000f02087221 */ /* 0x000fe20000010100 */
[----:B------:R-:W-:Y:S01]  /*0880*/  HADD2.F32 R31, -RZ, R3.H1_H1 ;  /* 0x30000003ff1f7230 */ /* 0x000fe20000004100 */
[----:B------:R-:W-:Y:S02]  /*0890*/  FMUL.FTZ R13, R13, UR8 ;  /* 0x000000080d0d7c20 */ /* 0x000fe40008410000 */
[----:B------:R-:W-:Y:S01]  /*08a0*/  FMUL.FTZ R8, R8, UR8 ;  /* 0x0000000808087c20 */ /* 0x000fe20008410000 */
[----:B------:R-:W-:Y:S05]  /*08b0*/  @!P3 BRA `(.L_x_424) ;  /* 0x000001200000b947 */ /* 0x000fea0003800000 */
[----:B-----5:R-:W-:Y:S02]  /*08c0*/  FFMA.FTZ R12, R13, R4, R6 ;  /* 0x000000040d0c7223 */ /* 0x020fe40000010006 */
        /* <DEDUP_REMOVED lines=17> */
.L_x_424:
[----:B-----5:R-:W-:Y:S01]  /*09e0*/  FMUL.FTZ R12, R9, R4 ;  /* 0x00000004090c7220 */ /* 0x020fe20000410000 */
        /* <DEDUP_REMOVED lines=13> */
[----:B------:R-:W-:-:S02]  /*0ac0*/  FFMA.FTZ R28, R13, R9, RZ ;  /* 0x000000090d1c7223 */ /* 0x000fc400000100ff */
[----:B------:R-:W-:Y:S01]  /*0ad0*/  FADD.FTZ R30, RZ, R9 ;  /* 0x00000009ff1e7221 */ /* 0x000fe20000010000 */
        /* <DEDUP_REMOVED lines=79> */
.L_x_426:
[----:B------:R-:W-:Y:S05]  /*0fd0*/  BSYNC B0 ;  /* 0x0000000000007941 */ /* 0x000fea0003800000 */
.L_x_425:
        /* <DEDUP_REMOVED lines=10> */
[----:B--2---:R-:W-:Y:S02]  /*1080*/  FADD.FTZ R45, R45, R24 ;  /* 0x000000182d2d7221 */ /* 0x004fe40000010000 */
[----:B------:R-:W-:Y:S02]  /*1090*/  FADD.FTZ R29, R30, R14 ;  /* 0x0000000e1e1d7221 */ /* 0x000fe40000010000 */
[----:B------:R-:W-:Y:S02]  /*10a0*/  FADD.FTZ R24, R12, R25 ;  /* 0x000000190c187221 */ /* 0x000fe40000010000 */
[----:B------:R-:W-:Y:S02]  /*10b0*/  FADD.FTZ R44, R31, R15 ;  /* 0x0000000f1f2c7221 */ /* 0x000fe40000010000 */
[----:B------:R-:W1:Y:S01]  /*10c0*/  LDS.128 R12, [R39+0x260] ;  /* 0x00026000270c7984 */ /* 0x000e620000000c00 */
[----:B------:R-:W-:Y:S02]  /*10d0*/  FADD.FTZ R29, R29, R26 ;  /* 0x0000001a1d1d7221 */ /* 0x000fe40000010000 */
[----:B---3--:R-:W-:-:S02]  /*10e0*/  FADD.FTZ R45, R45, R16 ;  /* 0x000000102d2d7221 */ /* 0x008fc40000010000 */
[----:B------:R-:W-:Y:S02]  /*10f0*/  FADD.FTZ R44, R44, R27 ;  /* 0x0000001b2c2c7221 */ /* 0x000fe40000010000 */
[----:B------:R-:W-:Y:S02]  /*1100*/  FADD.FTZ R16, R24, R17 ;  /* 0x0000001118107221 */ /* 0x000fe40000010000 */
[----:B------:R-:W2:Y:S01]  /*1110*/  LDS.128 R24, [R39+0x2b0] ;  /* 0x0002b00027187984 */ /* 0x000ea20000000c00 */
[----:B------:R-:W-:Y:S02]  /*1120*/  FADD.FTZ R17, R29, R18 ;  /* 0x000000121d117221 */ /* 0x000fe40000010000 */
[----:B------:R-:W-:Y:S01]  /*1130*/  FADD.FTZ R44, R44, R19 ;  /* 0x000000132c2c7221 */ /* 0x000fe20000010000 */
[----:B------:R-:W3:Y:S01]  /*1140*/  LDS.128 R28, [R39+0x300] ;  /* 0x00030000271c7984 */ /* 0x000ee20000000c00 */
        /* <DEDUP_REMOVED lines=18> */
.L_x_429:
        /* <DEDUP_REMOVED lines=24> */
[----:B------:R-:W-:Y:S02]  /*13f0*/  FADD.FTZ R31, R31, R22 ;  /* 0x000000161f1f7221 */ /* 0x000fe40000010000 */
[----:B------:R-:W-:Y:S02]  /*1400*/  FADD.FTZ R30, R30, R23 ;  /* 0x000000171e1e7221 */ /* 0x000fe40000010000 */
[----:B------:R-:W3:Y:S01]  /*1410*/  LDS.128 R20, [R39+0x190] ;  /* 0x0001900027147984 */ /* 0x000ee20000000c00 */
[----:B----4-:R-:W-:-:S02]  /*1420*/  FADD.FTZ R29, R29, R24 ;  /* 0x000000181d1d7221 */ /* 0x010fc40000010000 */
[----:B------:R-:W-:Y:S02]  /*1430*/  FADD.FTZ R28, R28, R25 ;  /* 0x000000191c1c7221 */ /* 0x000fe40000010000 */
[----:B------:R-:W-:Y:S02]  /*1440*/  FADD.FTZ R31, R31, R26 ;  /* 0x0000001a1f1f7221 */ /* 0x000fe40000010000 */
[----:B------:R-:W-:Y:S02]  /*1450*/  FADD.FTZ R30, R30, R27 ;  /* 0x0000001b1e1e7221 */ /* 0x000fe40000010000 */
[----:B------:R-:W4:Y:S01]  /*1460*/  LDS.128 R24, [R39+0x1e0] ;  /* 0x0001e00027187984 */ /* 0x000f220000000c00 */
        /* <DEDUP_REMOVED lines=8> */
[----:B------:R-:W-:Y:S02]  /*14f0*/  FADD.FTZ R30, R30, R19 ;  /* 0x000000131e1e7221 */ /* 0x000fe40000010000 */
[----:B------:R-:W2:Y:S01]  /*1500*/  LDS.128 R16, [R39+0x280] ;  /* 0x0002800027107984 */ /* 0x000ea20000000c00 */
[----:B---3--:R-:W-:-:S02]  /*1510*/  FADD.FTZ R29, R29, R20 ;  /* 0x000000141d1d7221 */ /* 0x008fc40000010000 */
[----:B------:R-:W-:Y:S02]  /*1520*/  FADD.FTZ R28, R28, R21 ;  /* 0x000000151c1c7221 */ /* 0x000fe40000010000 */
[----:B------:R-:W-:Y:S02]  /*1530*/  FADD.FTZ R31, R31, R22 ;  /* 0x000000161f1f7221 */ /* 0x000fe40000010000 */
[----:B------:R-:W-:Y:S02]  /*1540*/  FADD.FTZ R30, R30, R23 ;  /* 0x000000171e1e7221 */ /* 0x000fe40000010000 */
[----:B------:R-:W3:Y:S01]  /*1550*/  LDS.128 R20, [R39+0x2d0] ;  /* 0x0002d00027147984 */ /* 0x000ee20000000c00 */
[----:B----4-:R-:W-:Y:S02]  /*1560*/  FADD.FTZ R29, R29, R24 ;  /* 0x000000181d1d7221 */ /* 0x010fe40000010000 */
[----:B------:R-:W-:Y:S02]  /*1570*/  FADD.FTZ R28, R28, R25 ;  /* 0x000000191c1c7221 */ /* 0x000fe40000010000 */
[----:B------:R-:W-:-:S02]  /*1580*/  FADD.FTZ R31, R31, R26 ;  /* 0x0000001a1f1f7221 */ /* 0x000fc40000010000 */
[----:B------:R-:W-:Y:S02]  /*1590*/  FADD.FTZ R30, R30, R27 ;  /* 0x0000001b1e1e7221 */ /* 0x000fe40000010000 */
[----:B------:R-:W4:Y:S01]  /*15a0*/  LDS.128 R24, [R39+0x320] ;  /* 0x0003200027187984 */ /* 0x000f220000000c00 */
        /* <DEDUP_REMOVED lines=10> */
[----:B---3--:R-:W-:Y:S02]  /*1650*/  FADD.FTZ R29, R29, R20 ;  /* 0x000000141d1d7221 */ /* 0x008fe40000010000 */
[----:B------:R-:W-:Y:S02]  /*1660*/  FADD.FTZ R28, R28, R21 ;  /* 0x000000151c1c7221 */ /* 0x000fe40000010000 */
[----:B------:R-:W-:-:S02]  /*1670*/  FADD.FTZ R31, R31, R22 ;  /* 0x000000161f1f7221 */ /* 0x000fc40000010000 */
[----:B------:R-:W-:Y:S02]  /*1680*/  FADD.FTZ R30, R30, R23 ;  /* 0x000000171e1e7221 */ /* 0x000fe40000010000 */
[----:B------:R-:W3:Y:S01]  /*1690*/  LDS.128 R20, [R39+0x410] ;  /* 0x0004100027147984 */ /* 0x000ee20000000c00 */
[----:B----4-:R-:W-:Y:S02]  /*16a0*/  FADD.FTZ R29, R29, R24 ;  /* 0x000000181d1d7221 */ /* 0x010fe40000010000 */
        /* <DEDUP_REMOVED lines=8> */
[----:B------:R-:W1:Y:S01]  /*1730*/  LDS.128 R12, [R39+0x4b0] ;  /* 0x0004b000270c7984 */ /* 0x000e620000000c00 */
[----:B--2---:R-:W-:Y:S02]  /*1740*/  FADD.FTZ R29, R29, R16 ;  /* 0x000000101d1d7221 */ /* 0x004fe40000010000 */
[----:B------:R-:W-:Y:S02]  /*1750*/  FADD.FTZ R28, R28, R17 ;  /* 0x000000111c1c7221 */ /* 0x000fe40000010000 */
[----:B------:R-:W-:-:S02]  /*1760*/  FADD.FTZ R31, R31, R18 ;  /* 0x000000121f1f7221 */ /* 0x000fc40000010000 */
[----:B------:R-:W-:Y:S02]  /*1770*/  FADD.FTZ R30, R30, R19 ;  /* 0x000000131e1e7221 */ /* 0x000fe40000010000 */
[----:B------:R-:W2:Y:S01]  /*1780*/  LDS.128 R16, [R39+0x500] ;  /* 0x0005000027107984 */ /* 0x000ea20000000c00 */
[----:B---3--:R-:W-:Y:S02]  /*1790*/  FADD.FTZ R29, R29, R20 ;  /* 0x000000141d1d7221 */ /* 0x008fe40000010000 */
        /* <DEDUP_REMOVED lines=73> */
[----:B------:R-:W-:Y:S01]  /*1c30*/  LDS.128 R12, [R39+0xa00] ;  /* 0x000a0000270c7984 */ /* 0x000fe20000000c00 */
        /* <DEDUP_REMOVED lines=10> */
[----:B----4-:R-:W-:Y:S02]  /*1ce0*/  FADD.FTZ R29, R29, R24 ;  /* 0x000000181d1d7221 */ /* 0x010fe40000010000 */
[----:B------:R-:W-:Y:S02]  /*1cf0*/  FADD.FTZ R28, R28, R25 ;  /* 0x000000191c1c7221 */ /* 0x000fe40000010000 */
[----:B------:R-:W-:-:S02]  /*1d00*/  FADD.FTZ R31, R31, R26 ;  /* 0x0000001a1f1f7221 */ /* 0x000fc40000010000 */
[----:B------:R-:W-:Y:S02]  /*1d10*/  FADD.FTZ R30, R30, R27 ;  /* 0x0000001b1e1e7221 */ /* 0x000fe40000010000 */
[----:B------:R-:W3:Y:S01]  /*1d20*/  LDS.128 R24, [R39+0xaa0] ;  /* 0x000aa00027187984 */ /* 0x000ee20000000c00 */
[----:B-1----:R-:W-:Y:S02]  /*1d30*/  FADD.FTZ R29, R29, R16 ;  /* 0x000000101d1d7221 */ /* 0x002fe40000010000 */
[----:B------:R-:W-:Y:S02]  /*1d40*/  FADD.FTZ R28, R28, R17 ;  /* 0x000000111c1c7221 */ /* 0x000fe40000010000 */
[----:B------:R-:W-:Y:S02]  /*1d50*/  FADD.FTZ R29, R29, R12 ;  /* 0x0000000c1d1d7221 */ /* 0x000fe40000010000 */
[----:B------:R-:W-:Y:S02]  /*1d60*/  FADD.FTZ R31, R31, R18 ;  /* 0x000000121f1f7221 */ /* 0x000fe40000010000 */
[----:B------:R-:W-:-:S02]  /*1d70*/  FADD.FTZ R30, R30, R19 ;  /* 0x000000131e1e7221 */ /* 0x000fc40000010000 */
[----:B------:R-:W-:Y:S01]  /*1d80*/  FADD.FTZ R12, R28, R13 ;  /* 0x0000000d1c0c7221 */ /* 0x000fe20000010000 */
[----:B------:R-:W1:Y:S01]  /*1d90*/  LDS.128 R16, [R39+0xaf0] ;  /* 0x000af00027107984 */ /* 0x000e620000000c00 */
[----:B--2---:R-:W-:Y:S02]  /*1da0*/  FADD.FTZ R45, R29, R20 ;  /* 0x000000141d2d7221 */ /* 0x004fe40000010000 */
[----:B------:R-:W-:Y:S02]  /*1db0*/  FADD.FTZ R31, R31, R14 ;  /* 0x0000000e1f1f7221 */ /* 0x000fe40000010000 */
[----:B------:R-:W-:Y:S02]  /*1dc0*/  FADD.FTZ R28, R30, R15 ;  /* 0x0000000f1e1c7221 */ /* 0x000fe40000010000 */
[----:B------:R-:W-:Y:S02]  /*1dd0*/  FADD.FTZ R20, R12, R21 ;  /* 0x000000150c147221 */ /* 0x000fe40000010000 */
[----:B------:R-:W2:Y:S01]  /*1de0*/  LDS.128 R12, [R39+0xb40] ;  /* 0x000b4000270c7984 */ /* 0x000ea20000000c00 */
[----:B------:R-:W-:-:S02]  /*1df0*/  FADD.FTZ R29, R31, R22 ;  /* 0x000000161f1d7221 */ /* 0x000fc40000010000 */
[----:B------:R-:W-:Y:S02]  /*1e00*/  FADD.FTZ R28, R28, R23 ;  /* 0x000000171c1c7221 */ /* 0x000fe40000010000 */
[----:B---3--:R-:W-:Y:S02]  /*1e10*/  FADD.FTZ R45, R45, R24 ;  /* 0x000000182d2d7221 */ /* 0x008fe40000010000 */
        /* <DEDUP_REMOVED lines=23> */
.L_x_428:
[----:B------:R-:W-:Y:S05]  /*1f90*/  BSYNC B0 ;  /* 0x0000000000007941 */ /* 0x000fea0003800000 */
.L_x_427:
        /* <DEDUP_REMOVED lines=19> */
.L_x_431:
[----:B------:R-:W-:Y:S05]  /*20d0*/  BSYNC B0 ;  /* 0x0000000000007941 */ /* 0x000fea0003800000 */
.L_x_430:
        /* <DEDUP_REMOVED lines=30> */
.L_x_434:
[----:B------:R-:W2:Y:S01]  /*22c0*/  LDG.E.STRONG.GPU R14, [R12.64] ;  /* 0x0000000e0c0e7981 */ /* 0x000ea2000c1ef900 */
[----:B------:R-:W-:Y:S01]  /*22d0*/  YIELD ;  /* 0x0000000000007946 */ /* 0x000fe20003800000 */
[----:B--2---:R-:W-:Y:S01]  /*22e0*/  ISETP.NE.AND P0, PT, R14, R17, PT ;  /* 0x000000110e00720c */ /* 0x004fe20003f05270 */
[----:B------:R-:W-:-:S12]  /*22f0*/  CCTL.IVALL ;  /* 0x00000000ff00798f */ /* 0x000fd80002000000 */
[----:B------:R-:W-:Y:S05]  /*2300*/  @P0 BRA `(.L_x_434) ;  /* 0xffffffb000000947 */ /* 0x000fea000383ffff */
.L_x_433:
        /* <DEDUP_REMOVED lines=20> */
.L_x_438:
        /* <DEDUP_REMOVED lines=116> */
.L_x_437:
        /* <DEDUP_REMOVED lines=62> */
.L_x_439:
[----:B------:R-:W-:-:S13]  /*2f70*/  ISETP.NE.OR P0, PT, RZ, UR4, P0 ;  /* 0x00000004ff007c0c */ /* 0x000fda0008705670 */
[----:B------:R-:W-:Y:S05]  /*2f80*/  @!P0 BRA `(.L_x_435) ;  /* 0x000001f000008947 */ /* 0x000fea0003800000 */
.L_x_436:
        /* <DEDUP_REMOVED lines=31> */
.L_x_435:
        /* <DEDUP_REMOVED lines=12> */
.L_x_441:
[----:B------:R-:W-:Y:S05]  /*3240*/  BSYNC B0 ;  /* 0x0000000000007941 */ /* 0x000fea0003800000 */
.L_x_440:
        /* <DEDUP_REMOVED lines=16> */
.L_x_432:
[----:B------:R2:W-:Y:S04]  /*3350*/  @!P2 STS.64 [0xc0], R8 ;  /* 0x0000c008ff00a388 */ /* 0x0005e80000000a00 */
[----:B------:R-:W-:Y:S01]  /*3360*/  BAR.SYNC.DEFER_BLOCKING 0x0 ;  /* 0x0000000000007b1d */ /* 0x000fe20000010000 */
[----:B------:R-:W-:Y:S01]  /*3370*/  ISETP.NE.AND P0, PT, RZ, UR16, PT ;  /* 0x00000010ff007c0c */ /* 0x000fe2000bf05270 */
[--C-:B-1----:R-:W-:Y:S02]  /*3380*/  HADD2.F32 R15, -RZ, R38.reuse.H0_H0 ;  /* 0x20000026ff0f7230 */ /* 0x102fe40000004100 */
[----:B------:R-:W-:Y:S02]  /*3390*/  HADD2.F32 R17, -RZ, R38.H1_H1 ;  /* 0x30000026ff117230 */ /* 0x000fe40000004100 */
[--C-:B------:R-:W-:Y:S01]  /*33a0*/  HADD2.F32 R0, -RZ, R3.reuse.H1_H1 ;  /* 0x30000003ff007230 */ /* 0x100fe20000004100 */
[C---:B------:R-:W-:Y:S01]  /*33b0*/  FADD.FTZ R14, -R2.reuse, R15 ;  /* 0x0000000f020e7221 */ /* 0x040fe20000010100 */
[----:B------:R-:W-:Y:S01]  /*33c0*/  HADD2.F32 R15, -RZ, R3.H0_H0 ;  /* 0x20000003ff0f7230 */ /* 0x000fe20000004100 */
[----:B------:R-:W-:-:S02]  /*33d0*/  FADD.FTZ R17, -R2, R17 ;  /* 0x0000001102117221 */ /* 0x000fc40000010100 */
[----:B------:R-:W-:Y:S02]  /*33e0*/  FMUL.FTZ R21, R14, UR8 ;  /* 0x000000080e157c20 */ /* 0x000fe40008410000 */
[----:B------:R-:W-:Y:S01]  /*33f0*/  FMUL.FTZ R18, R17, UR8 ;  /* 0x0000000811127c20 */ /* 0x000fe20008410000 */
[----:B------:R-:W1:Y:S01]  /*3400*/  LDS.64 R12, [0xc0] ;  /* 0x0000c000ff0c7984 */ /* 0x000e620000000a00 */
[----:B------:R-:W-:Y:S05]  /*3410*/  @!P0 BRA `(.L_x_442) ;  /* 0x0000012000008947 */ /* 0x000fea0003800000 */
[----:B--2---:R-:W-:Y:S02]  /*3420*/  FFMA.FTZ R6, R21, R4, R6 ;  /* 0x0000000415067223 */ /* 0x004fe40000010006 */
[----:B------:R-:W-:Y:S02]  /*3430*/  FFMA.FTZ R7, R18, R5, R7 ;  /* 0x0000000512077223 */ /* 0x000fe40000010007 */
[----:B------:R-:W-:Y:S02]  /*3440*/  FMUL.FTZ R2, R6, -1.4426950216293334961 ;  /* 0xbfb8aa3b06027820 */ /* 0x000fe40000410000 */
[----:B0-----:R-:W-:-:S04]  /*3450*/  FMUL.FTZ R9, R7, -1.4426950216293334961 ;  /* 0xbfb8aa3b07097820 */ /* 0x001fc80000410000 */
[----:B------:R-:W0:Y:S08]  /*3460*/  MUFU.EX2 R2, R2 ;  /* 0x0000000200027308 */ /* 0x000e300000000800 */
[----:B------:R-:W2:Y:S01]  /*3470*/  MUFU.EX2 R9, R9 ;  /* 0x0000000900097308 */ /* 0x000ea20000000800 */
[----:B0-----:R-:W-:-:S07]  /*3480*/  FADD.FTZ R3, R2, 1 ;  /* 0x3f80000002037421 */ /* 0x001fce0000010000 */
[----:B------:R-:W0:Y:S01]  /*3490*/  MUFU.RCP R8, R3 ;  /* 0x0000000300087308 */ /* 0x000e220000001000 */
[----:B--2---:R-:W-:-:S07]  /*34a0*/  FADD.FTZ R14, R9, 1 ;  /* 0x3f800000090e7421 */ /* 0x004fce0000010000 */
[----:B------:R-:W2:Y:S01]  /*34b0*/  MUFU.RCP R17, R14 ;  /* 0x0000000e00117308 */ /* 0x000ea20000001000 */
[----:B0-----:R-:W-:Y:S02]  /*34c0*/  FADD.FTZ R19, -R8, 1 ;  /* 0x3f80000008137421 */ /* 0x001fe40000010100 */
[----:B------:R-:W-:Y:S02]  /*34d0*/  FMUL.FTZ R15, R15, R8 ;  /* 0x000000080f0f7220 */ /* 0x000fe40000410000 */
[----:B------:R-:W-:Y:S02]  /*34e0*/  FFMA.FTZ R6, R6, R19, 1 ;  /* 0x3f80000006067423 */ /* 0x000fe40000010013 */
[----:B--2---:R-:W-:Y:S02]  /*34f0*/  FADD.FTZ R16, -R17, 1 ;  /* 0x3f80000011107421 */ /* 0x004fe40000010100 */
[----:B------:R-:W-:Y:S02]  /*3500*/  FMUL.FTZ R0, R0, R17 ;  /* 0x0000001100007220 */ /* 0x000fe40000410000 */
[----:B------:R-:W-:-:S02]  /*3510*/  FFMA.FTZ R7, R7, R16, 1 ;  /* 0x3f80000007077423 */ /* 0x000fc40000010010 */
[----:B------:R-:W-:Y:S02]  /*3520*/  FMUL.FTZ R15, R15, R6 ;  /* 0x000000060f0f7220 */ /* 0x000fe40000410000 */
[----:B------:R-:W-:Y:S02]  /*3530*/  FMUL.FTZ R0, R0, R7 ;  /* 0x0000000700007220 */ /* 0x000fe40000410000 */
.L_x_442:
[----:B--2---:R-:W-:Y:S01]  /*3540*/  BSSY B0, `(.L_x_443) ;  /* 0x0000014000007945 */ /* 0x004fe20003800000 */
[----:B------:R-:W-:Y:S05]  /*3550*/  @!P1 BRA `(.L_x_444) ;  /* 0x0000012000009947 */ /* 0x000fea0003800000 */
[----:B-1----:R-:W-:Y:S01]  /*3560*/  FMUL.FTZ R12, R12, c[0x0][0x20c] ;  /* 0x000083000c0c7a20 */ /* 0x002fe20000410000 */
        /* <DEDUP_REMOVED lines=15> */
[----:B------:R-:W-:-:S05]  /*3660*/  F2FP.PACK_AB R5, R5, R4 ;  /* 0x000000040505723e */ /* 0x000fca00000000ff */
[----:B------:R1:W-:Y:S02]  /*3670*/  STG.E [R2.64], R5 ;  /* 0x0000000502007986 */ /* 0x0003e4000c10190e */
.L_x_444:
[----:B------:R-:W-:Y:S05]  /*3680*/  BSYNC B0 ;  /* 0x0000000000007941 */ /* 0x000fea0003800000 */
.L_x_443:
[----:B------:R-:W-:Y:S01]  /*3690*/  ULDC UR4, c[0x0][0x10] ;  /* 0x0000040000047ab9 */ /* 0x000fe20000000800 */
[----:B------:R-:W-:Y:S01]  /*36a0*/  IADD3 R34, R34, 0x1, RZ ;  /* 0x0000000122227810 */ /* 0x000fe20007ffe0ff */
[----:B------:R-:W-:-:S04]  /*36b0*/  UIADD3 UR7, UR7, UR4, URZ ;  /* 0x0000000407077290 */ /* 0x000fc8000fffe03f */
[----:B------:R-:W-:-:S06]  /*36c0*/  UISETP.GE.AND UP0, UPT, UR7, UR6, UPT ;  /* 0x000000060700728c */ /* 0x000fcc000bf06270 */
[----:B------:R-:W-:-:S13]  /*36d0*/  PLOP3.LUT P0, PT, PT, PT, UP0, 0x80, 0x0 ;  /* 0x000000000000781c */ /* 0x000fda0003f0f008 */
[----:B------:R-:W-:Y:S01]  /*36e0*/  @P0 CALL.REL.NOINC `(.L_x_421) ;  /* 0x0000001000000944 */ /* 0x000fe20003c00000 */
[----:B------:R-:W-:Y:S05]  /*36f0*/  BRA `(.L_x_445) ;  /* 0xffffcb9000007947 */ /* 0x000fea000383ffff */
.L_x_421:
        /* <DEDUP_REMOVED lines=18> */
.L_x_447:
[----:B------:R-:W-:Y:S05]  /*3820*/  BSYNC B0 ;  /* 0x0000000000007941 */ /* 0x000fea0003800000 */
.L_x_446:
[----:B------:R-:W2:Y:S01]  /*3830*/  S2UR UR4, SR_CTAID.X ;  /* 0x00000000000479c3 */ /* 0x000ea20000002500 */
[----:B-1----:R-:W-:Y:S02]  /*3840*/  IADD3 R5, R6, -0x1, RZ ;  /* 0xffffffff06057810 */ /* 0x002fe40007ffe0ff */
[----:B------:R-:W-:-:S05]  /*3850*/  IADD3 R4, R4, -0x1, RZ ;  /* 0xffffffff04047810 */ /* 0x000fca0007ffe0ff */
        /* <DEDUP_REMOVED lines=8> */
.L_x_449:
[----:B------:R-:W2:Y:S01]  /*38e0*/  LDG.E.STRONG.GPU R5, [R2.64] ;  /* 0x0000000e02057981 */ /* 0x000ea2000c1ef900 */
[----:B------:R-:W-:Y:S01]  /*38f0*/  YIELD ;  /* 0x0000000000007946 */ /* 0x000fe20003800000 */
[----:B--2---:R-:W-:Y:S01]  /*3900*/  ISETP.NE.AND P0, PT, R5, R4, PT ;  /* 0x000000040500720c */ /* 0x004fe20003f05270 */
[----:B------:R-:W-:-:S12]  /*3910*/  CCTL.IVALL ;  /* 0x00000000ff00798f */ /* 0x000fd80002000000 */
[----:B------:R-:W-:Y:S05]  /*3920*/  @P0 BRA `(.L_x_449) ;  /* 0xffffffb000000947 */ /* 0x000fea000383ffff */
.L_x_448:
        /* <DEDUP_REMOVED lines=25> */
.L_x_450:
[----:B------:R-:W-:-:S04]  /*3ac0*/  LEA R6, P0, R37, c[0x0][0x1b8], 0x2 ;  /* 0x00006e0025067a11 */ /* 0x000fc800078010ff */
[----:B------:R-:W-:Y:S02]  /*3ad0*/  LEA.HI.X R7, R37, c[0x0][0x1bc], R18, 0x2, P0 ;  /* 0x00006f0025077a11 */ /* 0x000fe400000f1412 */
[-C--:B0-----:R-:W-:Y:S02]  /*3ae0*/  LEA R8, P0, R20, R6.reuse, 0x2 ;  /* 0x0000000614087211 */ /* 0x081fe400078010ff */
[-C--:B------:R-:W-:Y:S01]  /*3af0*/  LEA R12, P1, R22, R6.reuse, 0x2 ;  /* 0x00000006160c7211 */ /* 0x080fe200078210ff */
[----:B------:R-:W2:Y:S01]  /*3b00*/  LDG.E R14, [R6.64] ;  /* 0x0000000e060e7981 */ /* 0x000ea2000c1e1900 */
        /* <DEDUP_REMOVED lines=12> */
[----:B------:R-:W-:-:S04]  /*3bd0*/  SHF.R.S32.HI R18, RZ, 0x1f, R37 ;  /* 0x0000001fff127819 */ /* 0x000fc80000011425 */
[----:B------:R-:W-:Y:S01]  /*3be0*/  ISETP.GT.AND.EX P0, PT, R25, R18, PT, P0 ;  /* 0x000000121900720c */ /* 0x000fe20003f04300 */
[----:B--2---:R0:W-:Y:S04]  /*3bf0*/  STG.E.64 [R2.64], R14 ;  /* 0x0000000e02007986 */ /* 0x0041e8000c101b0e */
[----:B---3--:R0:W-:Y:S08]  /*3c00*/  STG.E.64 [R4.64], R16 ;  /* 0x0000001004007986 */ /* 0x0081f0000c101b0e */
[----:B------:R-:W-:Y:S05]  /*3c10*/  @P0 BRA `(.L_x_450) ;  /* 0xfffffea000000947 */ /* 0x000fea000383ffff */
[----:B------:R-:W-:Y:S05]  /*3c20*/  EXIT ;  /* 0x000000000000794d */ /* 0x000fea0003800000 */
.L_x_451:
        /* <DEDUP_REMOVED lines=13> */
.L_x_1922:


//--------------------- .text._Z35group_norm_nhwc_bwd_one_pass_kernelI11Fp16IOFp32WLi128ELi10ELi640EEv26Group_norm_nhwc_bwd_params --------------------------
	.section	.text._Z35group_norm_nhwc_bwd_one_pass_kernelI11Fp16IOFp32WLi128ELi10ELi640EEv26Group_norm_nhwc_bwd_params,"ax",@progbits
	.sectioninfo	@"SHI_REGISTERS=48"
	.align	128
        .global         _Z35group_norm_nhwc_bwd_one_pass_kernelI11Fp16IOFp32WLi128ELi10ELi640EEv26Group_norm_nhwc_bwd_params
        .type           _Z35group_norm_nhwc_bwd_one_pass_kernelI11Fp16IOFp32WLi128ELi10ELi640EEv26Group_norm_nhwc_bwd_params,@function
        .size           _Z35group_norm_nhwc_bwd_one_pass_kernelI11Fp16IOFp32WLi128ELi10ELi640EEv26Group_norm_nhwc_bwd_params,(.L_x_1923 - _Z35group_norm_nhwc_bwd_one_pass_kernelI11Fp16IOFp32WLi128ELi10ELi640EEv26Group_norm_nhwc_bwd_params)
        .other          _Z35group_norm_nhwc_bwd_one_pass_kernelI11Fp16IOFp32WLi128ELi10ELi640EEv26Group_norm_nhwc_bwd_params,@"STO_CUDA_ENTRY STV_DEFAULT"
_Z35group_norm_nhwc_bwd_one_pass_kernelI11Fp16IOFp32WLi128ELi10ELi640EEv26Group_norm_nhwc_bwd_params:
.text._Z35group_norm_nhwc_bwd_one_pass_kernelI11Fp16IOFp32WLi128ELi10ELi640EEv26Group_norm_nhwc_bwd_params:
        /* <DEDUP_REMOVED lines=41> */
.L_x_476:
        /* <DEDUP_REMOVED lines=91> */
.L_x_454:
[----:B------:R-:W-:Y:S05]  /*0840*/  BSYNC B0 ;  /* 0x0000000000007941 */ /* 0x000fea0003800000 */
.L_x_453:
        /* <DEDUP_REMOVED lines=25> */
.L_x_455:
        /* <DEDUP_REMOVED lines=95> */
.L_x_457:
[----:B------:R-:W-:Y:S05]  /*0fd0*/  BSYNC B0 ;  /* 0x0000000000007941 */ /* 0x000fea0003800000 */
.L_x_456:
        /* <DEDUP_REMOVED lines=41> */
.L_x_460:
        /* <DEDUP_REMOVED lines=210> */
.L_x_459:
[----:B------:R-:W-:Y:S05]  /*1f90*/  BSYNC B0 ;  /* 0x0000000000007941 */ /* 0x000fea0003800000 */
.L_x_458:
        /* <DEDUP_REMOVED lines=19> */
.L_x_462:
[----:B------:R-:W-:Y:S05]  /*20d0*/  BSYNC B0 ;  /* 0x0000000000007941 */ /* 0x000fea0003800000 */
.L_x_461:
        /* <DEDUP_REMOVED lines=30> */
.L_x_465:
[----:B------:R-:W2:Y:S01]  /*22c0*/  LDG.E.STRONG.GPU R14, [R12.64] ;  /* 0x0000000e0c0e7981 */ /* 0x000ea2000c1ef900 */
[----:B------:R-:W-:Y:S01]  /*22d0*/  YIELD ;  /* 0x0000000000007946 */ /* 0x000fe20003800000 */
[----:B--2---:R-:W-:Y:S01]  /*22e0*/  ISETP.NE.AND P0, PT, R14, R17, PT ;  /* 0x000000110e00720c */ /* 0x004fe20003f05270 */
[----:B------:R-:W-:-:S12]  /*22f0*/  CCTL.IVALL ;  /* 0x00000000ff00798f */ /* 0x000fd80002000000 */
[----:B------:R-:W-:Y:S05]  /*2300*/  @P0 BRA `(.L_x_465) ;  /* 0xffffffb000000947 */ /* 0x000fea000383ffff */
.L_x_464:
        /* <DEDUP_REMOVED lines=20> */
.L_x_469:
        /* <DEDUP_REMOVED lines=116> */
.L_x_468:
        /* <DEDUP_REMOVED lines=62> */
.L_x_470:
[----:B------:R-:W-:-:S13]  /*2f70*/  ISETP.NE.OR P0, PT, RZ, UR4, P0 ;  /* 0x00000004ff007c0c */ /* 0x000fda0008705670 */
[----:B------:R-:W-:Y:S05]  /*2f80*/  @!P0 BRA `(.L_x_466) ;  /* 0x000001f000008947 */ /* 0x000fea0003800000 */
.L_x_467:
        /* <DEDUP_REMOVED lines=31> */
.L_x_466:
        /* <DEDUP_REMOVED lines=12> */
.L_x_472:
[----:B------:R-:W-:Y:S05]  /*3240*/  BSYNC B0 ;  /* 0x0000000000007941 */ /* 0x000fea0003800000 */
.L_x_471:
        /* <DEDUP_REMOVED lines=16> */
.L_x_463:
        /* <DEDUP_REMOVED lines=31> */
.L_x_473:
        /* <DEDUP_REMOVED lines=20> */
.L_x_475:
[----:B------:R-:W-:Y:S05]  /*3680*/  BSYNC B0 ;  /* 0x0000000000007941 */ /* 0x000fea0003800000 */
.L_x_474:
[----:B------:R-:W-:Y:S01]  /*3690*/  ULDC UR4, c[0x0][0x10] ;  /* 0x0000040000047ab9 */ /* 0x000fe20000000800 */
[----:B------:R-:W-:Y:S01]  /*36a0*/  IADD3 R34, R34, 0x1, RZ ;  /* 0x0000000122227810 */ /* 0x000fe20007ffe0ff */
[----:B------:R-:W-:-:S04]  /*36b0*/  UIADD3 UR7, UR7, UR4, URZ ;  /* 0x0000000407077290 */ /* 0x000fc8000fffe03f */
[----:B------:R-:W-:-:S06]  /*36c0*/  UISETP.GE.AND UP0, UPT, UR7, UR6, UPT ;  /* 0x000000060700728c */ /* 0x000fcc000bf06270 */
[----:B------:R-:W-:-:S13]  /*36d0*/  PLOP3.LUT P0, PT, PT, PT, UP0, 0x80, 0x0 ;  /* 0x000000000000781c */ /* 0x000fda0003f0f008 */
[----:B------:R-:W-:Y:S01]  /*36e0*/  @P0 CALL.REL.NOINC `(.L_x_452) ;  /* 0x0000001000000944 */ /* 0x000fe20003c00000 */
[----:B------:R-:W-:Y:S05]  /*36f0*/  BRA `(.L_x_476) ;  /* 0xffffcb9000007947 */ /* 0x000fea000383ffff */
.L_x_452:
        /* <DEDUP_REMOVED lines=18> */
.L_x_478:
[----:B------:R-:W-:Y:S05]  /*3820*/  BSYNC B0 ;  /* 0x0000000000007941 */ /* 0x000fea0003800000 */
.L_x_477:
        /* <DEDUP_REMOVED lines=11> */
.L_x_480:
[----:B------:R-:W2:Y:S01]  /*38e0*/  LDG.E.STRONG.GPU R5, [R2.64] ;  /* 0x0000000e02057981 */ /* 0x000ea2000c1ef900 */
[----:B------:R-:W-:Y:S01]  /*38f0*/  YIELD ;  /* 0x0000000000007946 */ /* 0x000fe20003800000 */
[----:B--2---:R-:W-:Y:S01]  /*3900*/  ISETP.NE.AND P0, PT, R5, R4, PT ;  /* 0x000000040500720c */ /* 0x004fe20003f05270 */
[----:B------:R-:W-:-:S12]  /*3910*/  CCTL.IVALL ;  /* 0x00000000ff00798f */ /* 0x000fd80002000000 */
[----:B------:R-:W-:Y:S05]  /*3920*/  @P0 BRA `(.L_x_480) ;  /* 0xffffffb000000947 */ /* 0x000fea000383ffff */
.L_x_479:
        /* <DEDUP_REMOVED lines=25> */
.L_x_481:
        /* <DEDUP_REMOVED lines=23> */
.L_x_482:
        /* <DEDUP_REMOVED lines=13> */
.L_x_1923:


//--------------------- .text._Z35group_norm_nhwc_bwd_one_pass_kernelI11Fp16IOFp32WLi256ELi10ELi640EEv26Group_norm_nhwc_bwd_params --------------------------
	.section	.text._Z35group_norm_nhwc_bwd_one_pass_kernelI11Fp16IOFp32WLi256ELi10ELi640EEv26Group_norm_nhwc_bwd_params,"ax",@progbits
	.sectioninfo	@"SHI_REGISTERS=48"
	.align	128
        .global         _Z35group_norm_nhwc_bwd_one_pass_kernelI11Fp16IOFp32WLi256ELi10ELi640EEv26Group_norm_nhwc_bwd_params
        .type           _Z35group_norm_nhwc_bwd_one_pass_kernelI11Fp16IOFp32WLi256ELi10ELi640EEv26Group_norm_nhwc_bwd_params,@function
        .size           _Z35group_norm_nhwc_bwd_one_pass_kernelI11Fp16IOFp32WLi256ELi10ELi640EEv26Group_norm_nhwc_bwd_params,(.L_x_1924 - _Z35group_norm_nhwc_bwd_one_pass_kernelI11Fp16IOFp32WLi256ELi10ELi640EEv26Group_norm_nhwc_bwd_params)
        .other          _Z35group_norm_nhwc_bwd_one_pass_kernelI11Fp16IOFp32WLi256ELi10ELi640EEv26Group_norm_nhwc_bwd_params,@"STO_CUDA_ENTRY STV_DEFAULT"
_Z35group_norm_nhwc_bwd_one_pass_kernelI11Fp16IOFp32WLi256ELi10ELi640EEv26Group_norm_nhwc_bwd_params:
.text._Z35group_norm_nhwc_bwd_one_pass_kernelI11Fp16IOFp32WLi256ELi10ELi640EEv26Group_norm_nhwc_bwd_params:
        /* <DEDUP_REMOVED lines=41> */
.L_x_511:
        /* <DEDUP_REMOVED lines=104> */
.L_x_485:
[----:B-1----:R-:W-:Y:S05]  /*0910*/  BSYNC B0 ;  /* 0x0000000000007941 */ /* 0x002fea0003800000 */
.L_x_484:
[----:B------:R-:W-:Y:S01]  /*0920*/  ISETP.NE.AND P2, PT, RZ, UR16, PT ;  /* 0x00000010ff007c0c */ /* 0x000fe2000bf45270 */
[--C-:B-----5:R-:W-:Y:S02]  /*0930*/  HADD2.F32 R2, -RZ, R34.reuse.H0_H0 ;  /* 0x20000022ff027230 */ /* 0x120fe40000004100 */
[----:B------:R-:W-:Y:S02]  /*0940*/  HADD2.F32 R12, -RZ, R34.H1_H1 ;  /* 0x30000022ff0c7230 */ /* 0x000fe40000004100 */
[----:B------:R-:W-:Y:S01]  /*0950*/  HADD2.F32 R16, -RZ, R35.H0_H0 ;  /* 0x20000023ff107230 */ /* 0x000fe20000004100 */
[----:B------:R-:W-:Y:S01]  /*0960*/  FADD.FTZ R15, R2, -UR17 ;  /* 0x80000011020f7e21 */ /* 0x000fe20008010000 */
[--C-:B------:R-:W-:Y:S01]  /*0970*/  HADD2.F32 R13, -RZ, R37.reuse.H0_H0 ;  /* 0x20000025ff0d7230 */ /* 0x100fe20000004100 */
[----:B------:R-:W-:Y:S01]  /*0980*/  FADD.FTZ R12, R12, -UR17 ;  /* 0x800000110c0c7e21 */ /* 0x000fe20008010000 */
[----:B0-----:R-:W-:Y:S01]  /*0990*/  HADD2.F32 R10, -RZ, R37.H1_H1 ;  /* 0x30000025ff0a7230 */ /* 0x001fe20000004100 */
[----:B------:R-:W-:Y:S01]  /*09a0*/  FADD.FTZ R16, R16, -UR17 ;  /* 0x8000001110107e21 */ /* 0x000fe20008010000 */
[----:B------:R-:W-:Y:S01]  /*09b0*/  HADD2.F32 R14, -RZ, R35.H1_H1 ;  /* 0x30000023ff0e7230 */ /* 0x000fe20000004100 */
[----:B------:R-:W-:Y:S01]  /*09c0*/  FMUL.FTZ R15, R15, UR12 ;  /* 0x0000000c0f0f7c20 */ /* 0x000fe20008410000 */
[--C-:B------:R-:W-:Y:S01]  /*09d0*/  HADD2.F32 R11, -RZ, R36.reuse.H0_H0 ;  /* 0x20000024ff0b7230 */ /* 0x100fe20000004100 */
[----:B------:R-:W-:Y:S01]  /*09e0*/  FMUL.FTZ R12, R12, UR12 ;  /* 0x0000000c0c0c7c20 */ /* 0x000fe20008410000 */
[----:B------:R-:W-:Y:S01]  /*09f0*/  HADD2.F32 R2, -RZ, R36.H1_H1 ;  /* 0x30000024ff027230 */ /* 0x000fe20000004100 */
        /* <DEDUP_REMOVED lines=19> */
.L_x_486:
        /* <DEDUP_REMOVED lines=26> */
.L_x_487:
        /* <DEDUP_REMOVED lines=102> */
.L_x_489:
[----:B------:R-:W-:Y:S05]  /*1330*/  BSYNC B0 ;  /* 0x0000000000007941 */ /* 0x000fea0003800000 */
.L_x_488:
        /* <DEDUP_REMOVED lines=41> */
.L_x_492:
        /* <DEDUP_REMOVED lines=210> */
.L_x_491:
[----:B------:R-:W-:Y:S05]  /*22f0*/  BSYNC B0 ;  /* 0x0000000000007941 */ /* 0x000fea0003800000 */
.L_x_490:
        /* <DEDUP_REMOVED lines=19> */
.L_x_494:
[----:B------:R-:W-:Y:S05]  /*2430*/  BSYNC B0 ;  /* 0x0000000000007941 */ /* 0x000fea0003800000 */
.L_x_493:
        /* <DEDUP_REMOVED lines=30> */
.L_x_497:
[----:B------:R-:W2:Y:S01]  /*2620*/  LDG.E.STRONG.GPU R16, [R12.64] ;  /* 0x0000000e0c107981 */ /* 0x000ea2000c1ef900 */
[----:B------:R-:W-:Y:S01]  /*2630*/  YIELD ;  /* 0x0000000000007946 */ /* 0x000fe20003800000 */
[----:B--2---:R-:W-:Y:S01]  /*2640*/  ISETP.NE.AND P0, PT, R16, R19, PT ;  /* 0x000000131000720c */ /* 0x004fe20003f05270 */
[----:B------:R-:W-:-:S12]  /*2650*/  CCTL.IVALL ;  /* 0x00000000ff00798f */ /* 0x000fd80002000000 */
[----:B------:R-:W-:Y:S05]  /*2660*/  @P0 BRA `(.L_x_497) ;  /* 0xffffffb000000947 */ /* 0x000fea000383ffff */
.L_x_496:
        /* <DEDUP_REMOVED lines=20> */
.L_x_501:
        /* <DEDUP_REMOVED lines=116> */
.L_x_500:
        /* <DEDUP_REMOVED lines=62> */
.L_x_502:
[----:B------:R-:W-:-:S13]  /*32d0*/  ISETP.NE.OR P0, PT, RZ, UR4, P0 ;  /* 0x00000004ff007c0c */ /* 0x000fda0008705670 */
[----:B------:R-:W-:Y:S05]  /*32e0*/  @!P0 BRA `(.L_x_498) ;  /* 0x000001f000008947 */ /* 0x000fea0003800000 */
.L_x_499:
        /* <DEDUP_REMOVED lines=31> */
.L_x_498:
        /* <DEDUP_REMOVED lines=12> */
.L_x_504:
[----:B------:R-:W-:Y:S05]  /*35a0*/  BSYNC B0 ;  /* 0x0000000000007941 */ /* 0x000fea0003800000 */
.L_x_503:
        /* <DEDUP_REMOVED lines=16> */
.L_x_495:
[----:B------:R2:W-:Y:S01]  /*36b0*/  @!P3 STS.64 [0xc0], R10 ;  /* 0x0000c00aff00b388 */ /* 0x0005e20000000a00 */
[----:B01----:R-:W-:-:S03]  /*36c0*/  HADD2.F32 R14, -RZ, R34.H0_H0 ;  /* 0x20000022ff0e7230 */ /* 0x003fc60000004100 */
[----:B------:R-:W-:Y:S01]  /*36d0*/  BAR.SYNC.DEFER_BLOCKING 0x0 ;  /* 0x0000000000007b1d */ /* 0x000fe20000010000 */
[----:B------:R-:W-:Y:S01]  /*36e0*/  HADD2.F32 R34, -RZ, R34.H1_H1 ;  /* 0x30000022ff227230 */ /* 0x000fe20000004100 */
[----:B------:R-:W-:Y:S01]  /*36f0*/  ISETP.GE.U32.AND P0, PT, R42, c[0x0][0x1e0], PT ;  /* 0x000078002a007a0c */ /* 0x000fe20003f06070 */
[----:B------:R-:W-:Y:S01]  /*3700*/  FADD.FTZ R14, R14, -UR17 ;  /* 0x800000110e0e7e21 */ /* 0x000fe20008010000 */
[----:B------:R-:W-:Y:S02]  /*3710*/  HADD2.F32 R15, -RZ, R37.H0_H0 ;  /* 0x20000025ff0f7230 */ /* 0x000fe40000004100 */
[----:B------:R-:W-:Y:S01]  /*3720*/  ISETP.GE.AND.EX P0, PT, R43, c[0x0][0x1e4], PT, P0 ;  /* 0x000079002b007a0c */ /* 0x000fe20003f06300 */
[----:B------:R-:W-:Y:S01]  /*3730*/  FADD.FTZ R34, R34, -UR17 ;  /* 0x8000001122227e21 */ /* 0x000fe20008010000 */
[--C-:B--2---:R-:W-:Y:S01]  /*3740*/  HADD2.F32 R10, -RZ, R35.reuse.H0_H0 ;  /* 0x20000023ff0a7230 */ /* 0x104fe20000004100 */
[----:B------:R-:W-:Y:S01]  /*3750*/  FMUL.FTZ R25, R14, UR12 ;  /* 0x0000000c0e197c20 */ /* 0x000fe20008410000 */
[----:B------:R-:W-:Y:S01]  /*3760*/  ISETP.GT.U32.OR P0, PT, R0, 0x27f, P0 ;  /* 0x0000027f0000780c */ /* 0x000fe20000704470 */
[----:B------:R-:W-:Y:S01]  /*3770*/  HADD2.F32 R35, -RZ, R35.H1_H1 ;  /* 0x30000023ff237230 */ /* 0x000fe20000004100 */
[----:B------:R-:W-:Y:S01]  /*3780*/  FMUL.FTZ R34, R34, UR12 ;  /* 0x0000000c22227c20 */ /* 0x000fe20008410000 */
[----:B------:R-:W0:Y:S02]  /*3790*/  LDS.64 R12, [0xc0] ;  /* 0x0000c000ff0c7984 */ /* 0x000e240000000a00 */
[----:B0-----:R-:W-:Y:S01]  /*37a0*/  FMUL.FTZ R2, R12, c[0x0][0x20c] ;  /* 0x000083000c027a20 */ /* 0x001fe20000410000 */
[----:B------:R-:W-:Y:S01]  /*37b0*/  HADD2.F32 R12, -RZ, R37.H1_H1 ;  /* 0x30000025ff0c7230 */ /* 0x000fe20000004100 */
[----:B------:R-:W-:Y:S01]  /*37c0*/  FMUL.FTZ R13, R13, c[0x0][0x20c] ;  /* 0x000083000d0d7a20 */ /* 0x000fe20000410000 */
        /* <DEDUP_REMOVED lines=19> */
.L_x_505:
        /* <DEDUP_REMOVED lines=15> */
[----:B------:R-:W-:Y:S02]  /*39f0*/  F2FP.PACK_AB R11, R11, R12 ;  /* 0x0000000c0b0b723e */ /* 0x000fe400000000ff */
[----:B------:R-:W-:-:S05]  /*3a00*/  LEA.HI.X R17, R14, c[0x0][0x164], R17, 0x1, P3 ;  /* 0x000059000e117a11 */ /* 0x000fca00018f0c11 */
[----:B------:R0:W-:Y:S02]  /*3a10*/  STG.E [R16.64], R11 ;  /* 0x0000000b10007986 */ /* 0x0001e4000c10190e */
.L_x_507:
[----:B------:R-:W-:Y:S05]  /*3a20*/  BSYNC B0 ;  /* 0x0000000000007941 */ /* 0x000fea0003800000 */
.L_x_506:
[----:B------:R-:W-:Y:S01]  /*3a30*/  FADD.FTZ R10, R10, -UR17 ;  /* 0x800000110a0a7e21 */ /* 0x000fe20008010000 */
[--C-:B0-----:R-:W-:Y:S01]  /*3a40*/  HADD2.F32 R11, -RZ, R36.reuse.H0_H0 ;  /* 0x20000024ff0b7230 */ /* 0x101fe20000004100 */
[----:B------:R-:W-:Y:S01]  /*3a50*/  FADD.FTZ R35, R35, -UR17 ;  /* 0x8000001123237e21 */ /* 0x000fe20008010000 */
[----:B------:R-:W-:Y:S01]  /*3a60*/  HADD2.F32 R36, -RZ, R36.H1_H1 ;  /* 0x30000024ff247230 */ /* 0x000fe20000004100 */
        /* <DEDUP_REMOVED lines=21> */
.L_x_508:
        /* <DEDUP_REMOVED lines=15> */
[----:B------:R-:W-:-:S05]  /*3cb0*/  F2FP.PACK_AB R7, R9, R8 ;  /* 0x000000080907723e */ /* 0x000fca00000000ff */
[----:B------:R0:W-:Y:S02]  /*3cc0*/  STG.E [R4.64], R7 ;  /* 0x0000000704007986 */ /* 0x0001e4000c10190e */
.L_x_510:
[----:B------:R-:W-:Y:S05]  /*3cd0*/  BSYNC B0 ;  /* 0x0000000000007941 */ /* 0x000fea0003800000 */
.L_x_509:
[----:B------:R-:W-:Y:S01]  /*3ce0*/  ULDC UR4, c[0x0][0x10] ;  /* 0x0000040000047ab9 */ /* 0x000fe20000000800 */
[----:B------:R-:W-:Y:S01]  /*3cf0*/  IADD3 R38, R38, 0x1, RZ ;  /* 0x0000000126267810 */ /* 0x000fe20007ffe0ff */
[----:B------:R-:W-:-:S04]  /*3d00*/  UIADD3 UR7, UR7, UR4, URZ ;  /* 0x0000000407077290 */ /* 0x000fc8000fffe03f */
[----:B------:R-:W-:-:S06]  /*3d10*/  UISETP.GE.AND UP0, UPT, UR7, UR6, UPT ;  /* 0x000000060700728c */ /* 0x000fcc000bf06270 */
[----:B------:R-:W-:-:S13]  /*3d20*/  PLOP3.LUT P0, PT, PT, PT, UP0, 0x80, 0x0 ;  /* 0x000000000000781c */ /* 0x000fda0003f0f008 */
[----:B------:R-:W-:Y:S01]  /*3d30*/  @P0 CALL.REL.NOINC `(.L_x_483) ;  /* 0x0000001000000944 */ /* 0x000fe20003c00000 */
[----:B------:R-:W-:Y:S05]  /*3d40*/  BRA `(.L_x_511) ;  /* 0xffffc54000007947 */ /* 0x000fea000383ffff */
.L_x_483:
        /* <DEDUP_REMOVED lines=18> */
.L_x_513:
[----:B------:R-:W-:Y:S05]  /*3e70*/  BSYNC B0 ;  /* 0x0000000000007941 */ /* 0x000fea0003800000 */
.L_x_512:
        /* <DEDUP_REMOVED lines=11> */
.L_x_515:
[----:B------:R-:W2:Y:S01]  /*3f30*/  LDG.E.STRONG.GPU R6, [R4.64] ;  /* 0x0000000e04067981 */ /* 0x000ea2000c1ef900 */
[----:B------:R-:W-:Y:S01]  /*3f40*/  YIELD ;  /* 0x0000000000007946 */ /* 0x000fe20003800000 */
[----:B--2---:R-:W-:Y:S01]  /*3f50*/  ISETP.NE.AND P0, PT, R6, R3, PT ;  /* 0x000000030600720c */ /* 0x004fe20003f05270 */
[----:B------:R-:W-:-:S12]  /*3f60*/  CCTL.IVALL ;  /* 0x00000000ff00798f */ /* 0x000fd80002000000 */
[----:B------:R-:W-:Y:S05]  /*3f70*/  @P0 BRA `(.L_x_515) ;  /* 0xffffffb000000947 */ /* 0x000fea000383ffff */
.L_x_514:
        /* <DEDUP_REMOVED lines=25> */
.L_x_516:
        /* <DEDUP_REMOVED lines=23> */
.L_x_517:
        /* <DEDUP_REMOVED lines=16> */
.L_x_1924:


//--------------------- .text._Z35group_norm_nhwc_bwd_one_pass_kernelI11Fp16IOFp32WLi512ELi10ELi640EEv26Group_norm_nhwc_bwd_params --------------------------
	.section	.text._Z35group_norm_nhwc_bwd_one_pass_kernelI11Fp16IOFp32WLi512ELi10ELi640EEv26Group_norm_nhwc_bwd_params,"ax",@progbits
	.sectioninfo	@"SHI_REGISTERS=48"
	.align	128
        .global         _Z35group_norm_nhwc_bwd_one_pass_kernelI11Fp16IOFp32WLi512ELi10ELi640EEv26Group_norm_nhwc_bwd_params
        .type           _Z35group_norm_nhwc_bwd_one_pass_kernelI11Fp16IOFp32WLi512ELi10ELi640EEv26Group_norm_nhwc_bwd_params,@function
        .size           _Z35group_norm_nhwc_bwd_one_pass_kernelI11Fp16IOFp32WLi512ELi10ELi640EEv26Group_norm_nhwc_bwd_params,(.L_x_1925 - _Z35group_norm_nhwc_bwd_one_pass_kernelI11Fp16IOFp32WLi512ELi10ELi640EEv26Group_norm_nhwc_bwd_params)
        .other          _Z35group_norm_nhwc_bwd_one_pass_kernelI11Fp16IOFp32WLi512ELi10ELi640EEv26Group_norm_nhwc_bwd_params,@"STO_CUDA_ENTRY STV_DEFAULT"
_Z35group_norm_nhwc_bwd_one_pass_kernelI11Fp16IOFp32WLi512ELi10ELi640EEv26Group_norm_nhwc_bwd_params:
.text._Z35group_norm_nhwc_bwd_one_pass_kernelI11Fp16IOFp32WLi512ELi10ELi640EEv26Group_norm_nhwc_bwd_params:
        /* <DEDUP_REMOVED lines=43> */
.L_x_554:
[----:B------:R-:W-:Y:S01]  /*02b0*/  IABS R6, c[0x0][0x1f0] ;  /* 0x00007c0000067a13 */ /* 0x000fe20000000000 */
[----:B------:R-:W-:Y:S01]  /*02c0*/  UMOV UR8, 0x8 ;  /* 0x0000000800087882 */ /* 0x000fe20000000000 */
[----:B------:R-:W-:Y:S01]  /*02d0*/  IABS R8, UR7 ;  /* 0x0000000700087c13 */ /* 0x000fe20008000000 */
[----:B------:R-:W-:Y:S01]  /*02e0*/  ULDC.64 UR4, c[0x0][0x198] ;  /* 0x0000660000047ab9 */ /* 0x000fe20000000a00 */
[----:B0-----:R-:W0:Y:S01]  /*02f0*/  I2F.RP R3, R6 ;  /* 0x0000000600037306 */ /* 0x001e220000209400 */
        /* <DEDUP_REMOVED lines=32> */
[----:B------:R-:W-:Y:S02]  /*0500*/  ISETP.GE.U32.AND P2, PT, R39, c[0x0][0x1e0], PT ;  /* 0x0000780027007a0c */ /* 0x000fe40003f46070 */
[----:B------:R-:W-:Y:S01]  /*0510*/  SHF.R.S32.HI R42, RZ, 0x1f, R39 ;  /* 0x0000001fff2a7819 */ /* 0x000fe20000011427 */
[----:B------:R-:W-:Y:S01]  /*0520*/  IMAD R3, R35, 0xa, RZ ;  /* 0x0000000a23037824 */ /* 0x000fe200078e02ff */
[----:B------:R-:W-:Y:S02]  /*0530*/  SEL R7, R4, R5, !P0 ;  /* 0x0000000504077207 */ /* 0x000fe40004000000 */
[----:B------:R-:W-:Y:S02]  /*0540*/  ISETP.GE.U32.AND P0, PT, R40, c[0x0][0x1e0], PT ;  /* 0x0000780028007a0c */ /* 0x000fe40003f06070 */
[----:B------:R-:W-:-:S02]  /*0550*/  SHF.R.S32.HI R43, RZ, 0x1f, R40 ;  /* 0x0000001fff2b7819 */ /* 0x000fc40000011428 */
[----:B------:R-:W-:Y:S02]  /*0560*/  ISETP.GE.AND.EX P2, PT, R42, c[0x0][0x1e4], PT, P2 ;  /* 0x000079002a007a0c */ /* 0x000fe40003f46320 */
[----:B------:R-:W-:Y:S02]  /*0570*/  SHF.R.S32.HI R10, RZ, 0x1f, R36 ;  /* 0x0000001fff0a7819 */ /* 0x000fe40000011424 */
        /* <DEDUP_REMOVED lines=8> */
[----:B------:R-:W-:-:S05]  /*0600*/  IMAD.WIDE.U32 R4, R7, c[0x0][0x1e8], R4 ;  /* 0x00007a0007047a25 */ /* 0x000fca00078e0004 */
[----:B------:R-:W-:Y:S01]  /*0610*/  IADD3 R7, R5, R11, RZ ;  /* 0x0000000b05077210 */ /* 0x000fe20007ffe0ff */
[----:B------:R-:W-:Y:S01]  /*0620*/  @!P2 IMAD R10, R42, c[0x0][0x1d8], RZ ;  /* 0x000076002a0aaa24 */ /* 0x000fe200078e02ff */
[-C--:B------:R-:W-:Y:S01]  /*0630*/  @P1 MOV R6, R4.reuse ;  /* 0x0000000400061202 */ /* 0x080fe20000000f00 */
[----:B------:R-:W-:Y:S01]  /*0640*/  @P1 IMAD R13, R45, c[0x0][0x1d8], RZ ;  /* 0x000076002d0d1a24 */ /* 0x000fe200078e02ff */
[-C--:B------:R-:W-:Y:S01]  /*0650*/  @!P2 MOV R11, R7.reuse ;  /* 0x00000007000ba202 */ /* 0x080fe20000000f00 */
[----:B------:R-:W-:Y:S01]  /*0660*/  @!P2 IMAD R19, R39, c[0x0][0x1dc], R10 ;  /* 0x000077002713aa24 */ /* 0x000fe200078e020a */
[-C--:B------:R-:W-:Y:S01]  /*0670*/  @!P0 MOV R20, R4.reuse ;  /* 0x0000000400148202 */ /* 0x080fe20000000f00 */
[----:B------:R-:W-:Y:S01]  /*0680*/  @!P0 IMAD R17, R43, c[0x0][0x1d8], RZ ;  /* 0x000076002b118a24 */ /* 0x000fe200078e02ff */
[----:B------:R-:W-:Y:S02]  /*0690*/  @!P0 MOV R21, R7 ;  /* 0x0000000700158202 */ /* 0x000fe40000000f00 */
[----:B------:R-:W-:Y:S01]  /*06a0*/  @!P2 MOV R10, R4 ;  /* 0x00000004000aa202 */ /* 0x000fe20000000f00 */
[----:B------:R-:W-:-:S02]  /*06b0*/  @P1 IMAD R15, R2, c[0x0][0x1dc], R13 ;  /* 0x00007700020f1a24 */ /* 0x000fc400078e020d */
[----:B------:R-:W-:-:S04]  /*06c0*/  @P1 IMAD.WIDE.U32 R12, R2, c[0x0][0x1d8], R6 ;  /* 0x00007600020c1a25 */ /* 0x000fc800078e0006 */
[C---:B------:R-:W-:Y:S02]  /*06d0*/  @!P0 IMAD R17, R40.reuse, c[0x0][0x1dc], R17 ;  /* 0x0000770028118a24 */ /* 0x040fe400078e0211 */
[----:B------:R-:W-:Y:S01]  /*06e0*/  @!P0 IMAD.WIDE.U32 R20, R40, c[0x0][0x1d8], R20 ;  /* 0x0000760028148a25 */ /* 0x000fe200078e0014 */
[----:B------:R-:W-:-:S03]  /*06f0*/  @P1 IADD3 R13, R13, R15, RZ ;  /* 0x0000000f0d0d1210 */ /* 0x000fc60007ffe0ff */
[----:B------:R-:W-:Y:S01]  /*0700*/  @!P2 IMAD.WIDE.U32 R10, R39, c[0x0][0x1d8], R10 ;  /* 0x00007600270aaa25 */ /* 0x000fe200078e000a */
[----:B------:R-:W-:Y:S02]  /*0710*/  @!P0 IADD3 R15, R21, R17, RZ ;  /* 0x00000011150f8210 */ /* 0x000fe40007ffe0ff */
[----:B------:R-:W-:Y:S02]  /*0720*/  @P1 SHF.L.U32 R16, R12, 0x1, RZ ;  /* 0x000000010c101819 */ /* 0x000fe400000006ff */
[----:B------:R-:W-:Y:S02]  /*0730*/  @!P2 IADD3 R17, R11, R19, RZ ;  /* 0x000000130b11a210 */ /* 0x000fe40007ffe0ff */
[C---:B------:R-:W-:Y:S02]  /*0740*/  @!P2 SHF.L.U32 R19, R10.reuse, 0x1, RZ ;  /* 0x000000010a13a819 */ /* 0x040fe400000006ff */
[----:B------:R-:W-:Y:S02]  /*0750*/  @!P2 SHF.L.U64.HI R17, R10, 0x1, R17 ;  /* 0x000000010a11a819 */ /* 0x000fe40000010211 */
[----:B------:R-:W-:-:S02]  /*0760*/  @P1 SHF.L.U64.HI R13, R12, 0x1, R13 ;  /* 0x000000010c0d1819 */ /* 0x000fc4000001020d */
[----:B------:R-:W-:Y:S01]  /*0770*/  @P1 IADD3 R10, P4, R16, c[0x0][0x180], RZ ;  /* 0x00006000100a1a10 */ /* 0x000fe20007f9e0ff */
[----:B------:R-:W-:-:S03]  /*0780*/  CS2R R32, SRZ ;  /* 0x0000000000207805 */ /* 0x000fc6000001ff00 */
[----:B------:R-:W-:-:S05]  /*0790*/  @P1 IADD3.X R11, R13, c[0x0][0x184], RZ, P4, !PT ;  /* 0x000061000d0b1a10 */ /* 0x000fca00027fe4ff */
[----:B------:R0:W3:Y:S01]  /*07a0*/  @P1 LDG.E R33, [R10.64] ;  /* 0x0000000e0a211981 */ /* 0x0000e2000c1e1900 */
[----:B------:R-:W-:Y:S02]  /*07b0*/  ISETP.GE.U32.AND P3, PT, R38, c[0x0][0x1e0], PT ;  /* 0x0000780026007a0c */ /* 0x000fe40003f66070 */
[----:B------:R-:W-:-:S04]  /*07c0*/  SHF.R.S32.HI R41, RZ, 0x1f, R38 ;  /* 0x0000001fff297819 */ /* 0x000fc80000011426 */
[----:B------:R-:W-:-:S04]  /*07d0*/  ISETP.GE.AND.EX P3, PT, R41, c[0x0][0x1e4], PT, P3 ;  /* 0x0000790029007a0c */ /* 0x000fc80003f66330 */
[----:B------:R-:W-:Y:S02]  /*07e0*/  ISETP.GT.U32.OR P3, PT, R0, 0x27f, P3 ;  /* 0x0000027f0000780c */ /* 0x000fe40001f64470 */
[C---:B------:R-:W-:Y:S02]  /*07f0*/  @!P0 SHF.L.U32 R21, R20.reuse, 0x1, RZ ;  /* 0x0000000114158819 */ /* 0x040fe400000006ff */
[----:B------:R-:W-:Y:S02]  /*0800*/  @!P0 SHF.L.U64.HI R20, R20, 0x1, R15 ;  /* 0x0000000114148819 */ /* 0x000fe4000001020f */
[----:B------:R-:W-:-:S07]  /*0810*/  @P1 IADD3 R12, P5, R16, c[0x0][0x178], RZ ;  /* 0x00005e00100c1a10 */ /* 0x000fce0007fbe0ff */
[----:B------:R-:W-:Y:S01]  /*0820*/  @!P3 MOV R14, R4 ;  /* 0x00000004000eb202 */ /* 0x000fe20000000f00 */
[----:B------:R-:W-:Y:S01]  /*0830*/  @!P3 IMAD R23, R41, c[0x0][0x1d8], RZ ;  /* 0x000076002917ba24 */ /* 0x000fe200078e02ff */
[----:B------:R-:W-:-:S03]  /*0840*/  @!P3 MOV R15, R7 ;  /* 0x00000007000fb202 */ /* 0x000fc60000000f00 */
[C---:B------:R-:W-:Y:S02]  /*0850*/  @!P3 IMAD R23, R38.reuse, c[0x0][0x1dc], R23 ;  /* 0x000077002617ba24 */ /* 0x040fe400078e0217 */
[----:B------:R-:W-:Y:S01]  /*0860*/  @!P3 IMAD.WIDE.U32 R14, R38, c[0x0][0x1d8], R14 ;  /* 0x00007600260eba25 */ /* 0x000fe200078e000e */
[----:B------:R-:W-:-:S04]  /*0870*/  @P1 IADD3.X R13, R13, c[0x0][0x17c], RZ, P5, !PT ;  /* 0x00005f000d0d1a10 */ /* 0x000fc80002ffe4ff */
[----:B------:R-:W-:Y:S01]  /*0880*/  @!P3 IADD3 R15, R15, R23, RZ ;  /* 0x000000170f0fb210 */ /* 0x000fe20007ffe0ff */
[----:B------:R1:W5:Y:S01]  /*0890*/  @P1 LDG.E R32, [R12.64] ;  /* 0x0000000e0c201981 */ /* 0x000362000c1e1900 */
[C---:B------:R-:W-:Y:S02]  /*08a0*/  @!P3 SHF.L.U32 R18, R14.reuse, 0x1, RZ ;  /* 0x000000010e12b819 */ /* 0x040fe400000006ff */
[----:B------:R-:W-:Y:S02]  /*08b0*/  @!P3 SHF.L.U64.HI R16, R14, 0x1, R15 ;  /* 0x000000010e10b819 */ /* 0x000fe4000001020f */
[----:B------:R-:W-:Y:S01]  /*08c0*/  @!P2 IADD3 R14, P6, R19, c[0x0][0x180], RZ ;  /* 0x00006000130eaa10 */ /* 0x000fe20007fde0ff */
[----:B------:R-:W-:Y:S01]  /*08d0*/  CS2R R30, SRZ ;  /* 0x00000000001e7805 */ /* 0x000fe2000001ff00 */
[----:B------:R-:W-:Y:S01]  /*08e0*/  CS2R R26, SRZ ;  /* 0x00000000001a7805 */ /* 0x000fe2000001ff00 */
[----:B-1----:R-:W-:Y:S02]  /*08f0*/  @!P0 IADD3 R12, P5, R21, c[0x0][0x178], RZ ;  /* 0x00005e00150c8a10 */ /* 0x002fe40007fbe0ff */
[----:B------:R-:W-:-:S02]  /*0900*/  @!P2 IADD3.X R15, R17, c[0x0][0x184], RZ, P6, !PT ;  /* 0x00006100110faa10 */ /* 0x000fc400037fe4ff */
[C---:B------:R-:W-:Y:S02]  /*0910*/  @!P0 IADD3.X R13, R20.reuse, c[0x0][0x17c], RZ, P5, !PT ;  /* 0x00005f00140d8a10 */ /* 0x040fe40002ffe4ff */
[----:B0-----:R-:W-:Y:S01]  /*0920*/  @!P0 IADD3 R10, P4, R21, c[0x0][0x180], RZ ;  /* 0x00006000150a8a10 */ /* 0x001fe20007f9e0ff */
[----:B------:R0:W5:Y:S03]  /*0930*/  @!P2 LDG.E R26, [R14.64] ;  /* 0x0000000e0e1aa981 */ /* 0x000166000c1e1900 */
[----:B------:R-:W-:Y:S01]  /*0940*/  @!P0 IADD3.X R11, R20, c[0x0][0x184], RZ, P4, !PT ;  /* 0x00006100140b8a10 */ /* 0x000fe200027fe4ff */
[----:B------:R1:W5:Y:S01]  /*0950*/  @!P0 LDG.E R31, [R12.64] ;  /* 0x0000000e0c1f8981 */ /* 0x000362000c1e1900 */
[----:B------:R-:W-:Y:S01]  /*0960*/  CS2R R28, SRZ ;  /* 0x00000000001c7805 */ /* 0x000fe2000001ff00 */
[----:B0-----:R-:W-:-:S05]  /*0970*/  @!P3 IADD3 R14, P5, R18, c[0x0][0x178], RZ ;  /* 0x00005e00120eba10 */ /* 0x001fca0007fbe0ff */
[----:B------:R0:W5:Y:S01]  /*0980*/  @!P0 LDG.E R28, [R10.64] ;  /* 0x0000000e0a1c8981 */ /* 0x000162000c1e1900 */
[----:B-1----:R-:W-:Y:S02]  /*0990*/  @!P3 IADD3 R12, P4, R18, c[0x0][0x180], RZ ;  /* 0x00006000120cba10 */ /* 0x002fe40007f9e0ff */
[C---:B------:R-:W-:Y:S02]  /*09a0*/  @!P3 IADD3.X R15, R16.reuse, c[0x0][0x17c], RZ, P5, !PT ;  /* 0x00005f00100fba10 */ /* 0x040fe40002ffe4ff */
[----:B------:R-:W-:Y:S02]  /*09b0*/  @!P3 IADD3.X R13, R16, c[0x0][0x184], RZ, P4, !PT ;  /* 0x00006100100dba10 */ /* 0x000fe400027fe4ff */
[----:B0-----:R-:W-:Y:S01]  /*09c0*/  @!P2 IADD3 R10, P0, R19, c[0x0][0x178], RZ ;  /* 0x00005e00130aaa10 */ /* 0x001fe20007f1e0ff */
[----:B------:R-:W-:Y:S01]  /*09d0*/  UMOV UR8, 0x3f800000 ;  /* 0x3f80000000087882 */ /* 0x000fe20000000000 */
[----:B------:R-:W-:Y:S01]  /*09e0*/  BSSY B0, `(.L_x_519) ;  /* 0x000001f000007945 */ /* 0x000fe20003800000 */
[----:B------:R0:W5:Y:S01]  /*09f0*/  @!P3 LDG.E R27, [R12.64] ;  /* 0x0000000e0c1bb981 */ /* 0x000162000c1e1900 */
[----:B------:R-:W-:-:S03]  /*0a00*/  @!P2 IADD3.X R11, R17, c[0x0][0x17c], RZ, P0, !PT ;  /* 0x00005f00110baa10 */ /* 0x000fc600007fe4ff */
[----:B------:R3:W5:Y:S01]  /*0a10*/  @!P3 LDG.E R29, [R14.64] ;  /* 0x0000000e0e1db981 */ /* 0x000762000c1e1900 */
[----:B--2---:R-:W1:Y:S03]  /*0a20*/  R2UR UR17, R8 ;  /* 0x00000000081173c2 */ /* 0x004e6600000e0000 */
[----:B------:R2:W5:Y:S01]  /*0a30*/  @!P2 LDG.E R30, [R10.64] ;  /* 0x0000000e0a1ea981 */ /* 0x000562000c1e1900 */
[----:B-1----:R-:W-:-:S05]  /*0a40*/  MOV R16, UR17 ;  /* 0x0000001100107c02 */ /* 0x002fca0008000f00 */
[----:B------:R-:W-:-:S05]  /*0a50*/  FFMA.FTZ R9, -R16, UR17, R9 ;  /* 0x0000001110097c23 */ /* 0x000fca0008010109 */
[----:B------:R-:W-:-:S13]  /*0a60*/  FSETP.GTU.FTZ.AND P0, PT, R9, RZ, PT ;  /* 0x000000ff0900720b */ /* 0x000fda0003f1c000 */
[----:B------:R-:W-:Y:S01]  /*0a70*/  VOTEU.ANY UP0, P0 ;  /* 0x00000000003f7886 */ /* 0x000fe20000000100 */
[----:B------:R-:W-:-:S13]  /*0a80*/  PLOP3.LUT P0, PT, PT, PT, UP0, 0x80, 0x0 ;  /* 0x000000000000781c */ /* 0x000fda0003f0f008 */
[----:B------:R-:W-:-:S06]  /*0a90*/  @P0 FADD.FTZ R16, R9, c[0x0][0x1a0] ;  /* 0x0000680009100621 */ /* 0x000fcc0000010000 */
[----:B------:R-:W1:Y:S02]  /*0aa0*/  @P0 MUFU.RSQ R16, R16 ;  /* 0x0000001000100308 */ /* 0x000e640000001400 */
[----:B-1----:R-:W1:Y:S01]  /*0ab0*/  @P0 R2UR UR4, R16 ;  /* 0x00000000100403c2 */ /* 0x002e6200000e0000 */
[----:B------:R-:W-:Y:S01]  /*0ac0*/  ISETP.GT.U32.AND P0, PT, R0, 0x27f, PT ;  /* 0x0000027f0000780c */ /* 0x000fe20003f04070 */
[----:B------:R-:W-:Y:S01]  /*0ad0*/  CS2R R8, SRZ ;  /* 0x0000000000087805 */ /* 0x000fe2000001ff00 */
[----:B------:R-:W-:Y:S01]  /*0ae0*/  ISETP.NE.AND P3, PT, RZ, UR16, PT ;  /* 0x00000010ff007c0c */ /* 0x000fe2000bf65270 */
[----:B--2---:R-:W-:Y:S01]  /*0af0*/  CS2R R10, SRZ ;  /* 0x00000000000a7805 */ /* 0x004fe2000001ff00 */
[----:B-1----:R-:W-:Y:S01]  /*0b00*/  @UP0 UMOV UR8, UR4 ;  /* 0x0000000400080c82 */ /* 0x002fe20008000000 */
[--C-:B---3--:R-:W-:Y:S02]  /*0b10*/  HADD2.F32 R14, -RZ, R33.reuse.H0_H0 ;  /* 0x20000021ff0e7230 */ /* 0x108fe40000004100 */
[----:B------:R-:W-:-:S06]  /*0b20*/  HADD2.F32 R15, -RZ, R33.H1_H1 ;  /* 0x30000021ff0f7230 */ /* 0x000fcc0000004100 */
        /* <DEDUP_REMOVED lines=10> */
.L_x_520:
[----:B0-----:R-:W-:Y:S05]  /*0bd0*/  BSYNC B0 ;  /* 0x0000000000007941 */ /* 0x001fea0003800000 */
.L_x_519:
[----:B------:R-:W-:Y:S01]  /*0be0*/  FADD.FTZ R14, R14, -UR17 ;  /* 0x800000110e0e7e21 */ /* 0x000fe20008010000 */
[--C-:B-----5:R-:W-:Y:S01]  /*0bf0*/  HADD2.F32 R3, -RZ, R32.reuse.H0_H0 ;  /* 0x20000020ff037230 */ /* 0x120fe20000004100 */
[----:B------:R-:W-:Y:S01]  /*0c00*/  FADD.FTZ R16, R15, -UR17 ;  /* 0x800000110f107e21 */ /* 0x000fe20008010000 */
[----:B------:R-:W-:Y:S01]  /*0c10*/  HADD2.F32 R13, -RZ, R32.H1_H1 ;  /* 0x30000020ff0d7230 */ /* 0x000fe20000004100 */
        /* <DEDUP_REMOVED lines=21> */
.L_x_521:
[----:B------:R-:W-:Y:S01]  /*0d70*/  FMUL.FTZ R12, R3, R8 ;  /* 0x00000008030c7220 */ /* 0x000fe20000410000 */
[--C-:B------:R-:W-:Y:S01]  /*0d80*/  HADD2.F32 R14, -RZ, R28.reuse.H0_H0 ;  /* 0x2000001cff0e7230 */ /* 0x100fe20000004100 */
[----:B------:R-:W-:Y:S01]  /*0d90*/  FMUL.FTZ R18, R13, R9 ;  /* 0x000000090d127220 */ /* 0x000fe20000410000 */
[----:B------:R-:W-:Y:S01]  /*0da0*/  HADD2.F32 R20, -RZ, R28.H1_H1 ;  /* 0x3000001cff147230 */ /* 0x000fe20000004100 */
[----:B------:R-:W-:Y:S02]  /*0db0*/  FFMA.FTZ R17, R15, R12, RZ ;  /* 0x0000000c0f117223 */ /* 0x000fe400000100ff */
[----:B------:R-:W-:Y:S01]  /*0dc0*/  FADD.FTZ R19, RZ, R12 ;  /* 0x0000000cff137221 */ /* 0x000fe20000010000 */
[----:B------:R-:W-:Y:S01]  /*0dd0*/  HADD2.F32 R12, -RZ, R31.H0_H0 ;  /* 0x2000001fff0c7230 */ /* 0x000fe20000004100 */
[----:B------:R-:W-:-:S02]  /*0de0*/  FADD.FTZ R14, R14, -UR17 ;  /* 0x800000110e0e7e21 */ /* 0x000fc40008010000 */
[----:B------:R-:W-:Y:S02]  /*0df0*/  FADD.FTZ R20, R20, -UR17 ;  /* 0x8000001114147e21 */ /* 0x000fe40008010000 */
[----:B------:R-:W-:Y:S02]  /*0e00*/  FFMA.FTZ R17, R16, R18, R17 ;  /* 0x0000001210117223 */ /* 0x000fe40000010011 */
[----:B------:R-:W-:Y:S02]  /*0e10*/  FADD.FTZ R18, R18, R19 ;  /* 0x0000001312127221 */ /* 0x000fe40000010000 */
[----:B------:R-:W-:Y:S02]  /*0e20*/  FMUL.FTZ R19, R14, UR8 ;  /* 0x000000080e137c20 */ /* 0x000fe40008410000 */
[----:B------:R-:W-:Y:S02]  /*0e30*/  FMUL.FTZ R14, R20, UR8 ;  /* 0x00000008140e7c20 */ /* 0x000fe40008410000 */
[----:B------:R-:W-:Y:S01]  /*0e40*/  FFMA.FTZ R20, R15, R3, RZ ;  /* 0x000000030f147223 */ /* 0x000fe200000100ff */
[----:B------:R-:W-:Y:S01]  /*0e50*/  HADD2.F32 R15, -RZ, R31.H1_H1 ;  /* 0x3000001fff0f7230 */ /* 0x000fe20000004100 */
        /* <DEDUP_REMOVED lines=15> */
[----:B0-----:R-:W-:Y:S02]  /*0f50*/  FMUL.FTZ R15, R15, R22 ;  /* 0x000000160f0f7220 */ /* 0x001fe40000410000 */
[----:B------:R-:W-:-:S04]  /*0f60*/  FADD.FTZ R22, -R22, 1 ;  /* 0x3f80000016167421 */ /* 0x000fc80000010100 */
[----:B------:R-:W-:-:S04]  /*0f70*/  FFMA.FTZ R22, R21, R22, 1 ;  /* 0x3f80000015167423 */ /* 0x000fc80000010016 */
[----:B------:R-:W-:Y:S02]  /*0f80*/  FMUL.FTZ R15, R15, R22 ;  /* 0x000000160f0f7220 */ /* 0x000fe40000410000 */
.L_x_522:
[----:B------:R-:W-:Y:S02]  /*0f90*/  FMUL.FTZ R22, R12, R8 ;  /* 0x000000080c167220 */ /* 0x000fe40000410000 */
[----:B------:R-:W-:Y:S02]  /*0fa0*/  FADD.FTZ R21, RZ, R3 ;  /* 0x00000003ff157221 */ /* 0x000fe40000010000 */
[C---:B------:R-:W-:Y:S01]  /*0fb0*/  FFMA.FTZ R3, R19.reuse, R12, R20 ;  /* 0x0000000c13037223 */ /* 0x040fe20000010014 */
[----:B------:R-:W-:Y:S01]  /*0fc0*/  HADD2.F32 R20, -RZ, R26.H0_H0 ;  /* 0x2000001aff147230 */ /* 0x000fe20000004100 */
[----:B------:R-:W-:Y:S02]  /*0fd0*/  FFMA.FTZ R17, R19, R22, R17 ;  /* 0x0000001613117223 */ /* 0x000fe40000010011 */
[----:B------:R-:W-:Y:S02]  /*0fe0*/  FFMA.FTZ R19, R16, R13, RZ ;  /* 0x0000000d10137223 */ /* 0x000fe400000100ff */
[----:B------:R-:W-:-:S02]  /*0ff0*/  FADD.FTZ R16, RZ, R13 ;  /* 0x0000000dff107221 */ /* 0x000fc40000010000 */
[----:B------:R-:W-:Y:S01]  /*1000*/  FADD.FTZ R12, R21, R12 ;  /* 0x0000000c150c7221 */ /* 0x000fe20000010000 */
[----:B------:R-:W-:Y:S01]  /*1010*/  HADD2.F32 R21, -RZ, R26.H1_H1 ;  /* 0x3000001aff157230 */ /* 0x000fe20000004100 */
[----:B------:R-:W-:Y:S02]  /*1020*/  FFMA.FTZ R13, R14, R15, R19 ;  /* 0x0000000f0e0d7223 */ /* 0x000fe40000010013 */
[----:B------:R-:W-:Y:S02]  /*1030*/  FMUL.FTZ R19, R15, R9 ;  /* 0x000000090f137220 */ /* 0x000fe40000410000 */
[----:B------:R-:W-:Y:S02]  /*1040*/  FADD.FTZ R18, R18, R22 ;  /* 0x0000001612127221 */ /* 0x000fe40000010000 */
[----:B------:R-:W-:Y:S02]  /*1050*/  FADD.FTZ R16, R16, R15 ;  /* 0x0000000f10107221 */ /* 0x000fe40000010000 */
[----:B------:R-:W-:-:S02]  /*1060*/  FFMA.FTZ R15, R14, R19, R17 ;  /* 0x000000130e0f7223 */ /* 0x000fc40000010011 */
[----:B------:R-:W-:Y:S02]  /*1070*/  FADD.FTZ R20, R20, -UR17 ;  /* 0x8000001114147e21 */ /* 0x000fe40008010000 */
[----:B------:R-:W-:Y:S01]  /*1080*/  FADD.FTZ R14, R21, -UR17 ;  /* 0x80000011150e7e21 */ /* 0x000fe20008010000 */
[--C-:B------:R-:W-:Y:S01]  /*1090*/  HADD2.F32 R21, -RZ, R30.reuse.H0_H0 ;  /* 0x2000001eff157230 */ /* 0x100fe20000004100 */
[----:B------:R-:W-:Y:S01]  /*10a0*/  FADD.FTZ R17, R19, R18 ;  /* 0x0000001213117221 */ /* 0x000fe20000010000 */
[----:B------:R-:W-:Y:S01]  /*10b0*/  HADD2.F32 R18, -RZ, R30.H1_H1 ;  /* 0x3000001eff127230 */ /* 0x000fe20000004100 */
        /* <DEDUP_REMOVED lines=21> */
.L_x_523:
[----:B------:R-:W-:Y:S02]  /*1210*/  FMUL.FTZ R22, R21, R8 ;  /* 0x0000000815167220 */ /* 0x000fe40000410000 */
[C---:B------:R-:W-:Y:S02]  /*1220*/  FFMA.FTZ R3, R19.reuse, R21, R3 ;  /* 0x0000001513037223 */ /* 0x040fe40000010003 */
[----:B------:R-:W-:Y:S01]  /*1230*/  FFMA.FTZ R15, R19, R22, R15 ;  /* 0x00000016130f7223 */ /* 0x000fe2000001000f */
[--C-:B------:R-:W-:Y:S01]  /*1240*/  HADD2.F32 R19, -RZ, R27.reuse.H0_H0 ;  /* 0x2000001bff137230 */ /* 0x100fe20000004100 */
[----:B------:R-:W-:Y:S02]  /*1250*/  FADD.FTZ R16, R16, R18 ;  /* 0x0000001210107221 */ /* 0x000fe40000010000 */
[----:B------:R-:W-:Y:S02]  /*1260*/  FFMA.FTZ R13, R20, R18, R13 ;  /* 0x00000012140d7223 */ /* 0x000fe4000001000d */
[----:B------:R-:W-:Y:S01]  /*1270*/  FADD.FTZ R14, R12, R21 ;  /* 0x000000150c0e7221 */ /* 0x000fe20000010000 */
[----:B------:R-:W-:Y:S01]  /*1280*/  HADD2.F32 R21, -RZ, R27.H1_H1 ;  /* 0x3000001bff157230 */ /* 0x000fe20000004100 */
[----:B------:R-:W-:-:S02]  /*1290*/  FMUL.FTZ R18, R18, R9 ;  /* 0x0000000912127220 */ /* 0x000fc40000410000 */
[----:B------:R-:W-:Y:S02]  /*12a0*/  FADD.FTZ R17, R17, R22 ;  /* 0x0000001611117221 */ /* 0x000fe40000010000 */
[----:B------:R-:W-:Y:S01]  /*12b0*/  FFMA.FTZ R12, R20, R18, R15 ;  /* 0x00000012140c7223 */ /* 0x000fe2000001000f */
[--C-:B------:R-:W-:Y:S01]  /*12c0*/  HADD2.F32 R15, -RZ, R29.reuse.H0_H0 ;  /* 0x2000001dff0f7230 */ /* 0x100fe20000004100 */
[----:B------:R-:W-:Y:S02]  /*12d0*/  FADD.FTZ R20, R19, -UR17 ;  /* 0x8000001113147e21 */ /* 0x000fe40008010000 */
[----:B------:R-:W-:Y:S02]  /*12e0*/  FADD.FTZ R21, R21, -UR17 ;  /* 0x8000001115157e21 */ /* 0x000fe40008010000 */
[----:B------:R-:W-:Y:S01]  /*12f0*/  FADD.FTZ R19, R18, R17 ;  /* 0x0000001112137221 */ /* 0x000fe20000010000 */
[----:B------:R-:W-:Y:S01]  /*1300*/  HADD2.F32 R18, -RZ, R29.H1_H1 ;  /* 0x3000001dff127230 */ /* 0x000fe20000004100 */
        /* <DEDUP_REMOVED lines=8> */
[----:B0-----:R-:W-:Y:S02]  /*1390*/  FMUL.FTZ R15, R15, R24 ;  /* 0x000000180f0f7220 */ /* 0x001fe40000410000 */
[----:B------:R-:W-:-:S04]  /*13a0*/  FADD.FTZ R24, -R24, 1 ;  /* 0x3f80000018187421 */ /* 0x000fc80000010100 */
[----:B------:R-:W-:Y:S02]  /*13b0*/  FFMA.FTZ R24, R21, R24, 1 ;  /* 0x3f80000015187423 */ /* 0x000fe40000010018 */
[----:B------:R-:W-:Y:S02]  /*13c0*/  FFMA.FTZ R21, R20, R9, R11 ;  /* 0x0000000914157223 */ /* 0x000fe4000001000b */
[----:B------:R-:W-:Y:S02]  /*13d0*/  FMUL.FTZ R15, R15, R24 ;  /* 0x000000180f0f7220 */ /* 0x000fe40000410000 */
        /* <DEDUP_REMOVED lines=8> */
.L_x_524:
        /* <DEDUP_REMOVED lines=10> */
[----:B------:R-:W-:Y:S01]  /*1500*/  FADD.FTZ R14, R14, R15 ;  /* 0x0000000f0e0e7221 */ /* 0x000fe20000010000 */
[----:B------:R-:W1:Y:S01]  /*1510*/  SHFL.DOWN PT, R19, R24, 0x1, 0x1f ;  /* 0x08201f0018137f89 */ /* 0x000e6200000e0000 */
[----:B------:R-:W-:-:S03]  /*1520*/  FFMA.FTZ R13, R20, R18, R13 ;  /* 0x00000012140d7223 */ /* 0x000fc6000001000d */
[----:B------:R-:W2:Y:S01]  /*1530*/  SHFL.DOWN PT, R12, R25, 0x1, 0x1f ;  /* 0x08201f00190c7f89 */ /* 0x000ea200000e0000 */
        /* <DEDUP_REMOVED lines=21> */
[----:B------:R-:W-:Y:S01]  /*1690*/  FFMA.FTZ R12, R17, R15, R3 ;  /* 0x0000000f110c7223 */ /* 0x000fe20000010003 */
[----:B------:R-:W-:Y:S01]  /*16a0*/  SHF.L.U32 R3, R0, 0x4, RZ ;  /* 0x0000000400037819 */ /* 0x000fe200000006ff */
[----:B------:R-:W1:Y:S01]  /*16b0*/  SHFL.DOWN PT, R22, R25, 0x10, 0x1f ;  /* 0x0a001f0019167f89 */ /* 0x000e6200000e0000 */
[----:B------:R-:W-:-:S05]  /*16c0*/  FADD.FTZ R15, R16, R18 ;  /* 0x00000012100f7221 */ /* 0x000fca0000010000 */
[----:B------:R2:W-:Y:S04]  /*16d0*/  STS.128 [R0.X16+0xd0], R12 ;  /* 0x0000d00c00007388 */ /* 0x0005e8000000cc00 */
[----:B0-----:R-:W-:Y:S02]  /*16e0*/  @!P0 FADD.FTZ R24, R24, R19 ;  /* 0x0000001318188221 */ /* 0x001fe40000010000 */
[----:B-1----:R-:W-:Y:S01]  /*16f0*/  @!P0 FADD.FTZ R25, R25, R22 ;  /* 0x0000001619198221 */ /* 0x002fe20000010000 */
[----:B------:R-:W-:-:S04]  /*1700*/  ISETP.GT.U32.AND P0, PT, R0, 0x4, PT ;  /* 0x000000040000780c */ /* 0x000fc80003f04070 */
[----:B------:R2:W-:Y:S04]  /*1710*/  @!P4 STS.64 [R44.X8+0x18], R24 ;  /* 0x000018182c00c388 */ /* 0x0005e80000008a00 */
[----:B------:R-:W-:Y:S06]  /*1720*/  BAR.SYNC.DEFER_BLOCKING 0x0 ;  /* 0x0000000000007b1d */ /* 0x000fec0000010000 */
[----:B------:R-:W-:Y:S05]  /*1730*/  @P2 BRA `(.L_x_526) ;  /* 0x0000030000002947 */ /* 0x000fea0003800000 */
[----:B------:R-:W0:Y:S02]  /*1740*/  LDS.128 R16, [0x20] ;  /* 0x00002000ff107984 */ /* 0x000e240000000c00 */
[----:B0-----:R-:W-:-:S02]  /*1750*/  FADD.FTZ R21, R24, R16 ;  /* 0x0000001018157221 */ /* 0x001fc40000010000 */
[----:B------:R-:W-:Y:S02]  /*1760*/  FADD.FTZ R16, R25, R17 ;  /* 0x0000001119107221 */ /* 0x000fe40000010000 */
[----:B------:R-:W-:Y:S01]  /*1770*/  FADD.FTZ R17, R21, R18 ;  /* 0x0000001215117221 */ /* 0x000fe20000010000 */
[----:B--2---:R-:W-:Y:S01]  /*1780*/  LDS.64 R24, [0xb0] ;  /* 0x0000b000ff187984 */ /* 0x004fe20000000a00 */
        /* <DEDUP_REMOVED lines=43> */
.L_x_526:
[----:B------:R-:W-:Y:S05]  /*1a40*/  BSYNC B0 ;  /* 0x0000000000007941 */ /* 0x000fea0003800000 */
.L_x_525:
[----:B------:R-:W-:Y:S06]  /*1a50*/  BAR.SYNC.DEFER_BLOCKING 0x0 ;  /* 0x0000000000007b1d */ /* 0x000fec0000010000 */
[----:B------:R-:W-:Y:S01]  /*1a60*/  BSSY B0, `(.L_x_527) ;  /* 0x00000fa000007945 */ /* 0x000fe20003800000 */
[----:B------:R-:W-:Y:S05]  /*1a70*/  @P0 BRA `(.L_x_528) ;  /* 0x00000f8000000947 */ /* 0x000fea0003800000 */
[----:B------:R-:W0:Y:S01]  /*1a80*/  LDS.128 R16, [R3+0x120] ;  /* 0x0001200003107984 */ /* 0x000e220000000c00 */
[----:B------:R-:W-:-:S03]  /*1a90*/  UMOV UR13, 0x5 ;  /* 0x00000005000d7882 */ /* 0x000fc60000000000 */
[----:B------:R-:W1:Y:S01]  /*1aa0*/  LDS.128 R20, [R3+0x170] ;  /* 0x0001700003147984 */ /* 0x000e620000000c00 */
[----:B0-----:R-:W-:Y:S02]  /*1ab0*/  FADD.FTZ R16, R12, R16 ;  /* 0x000000100c107221 */ /* 0x001fe40000010000 */
[----:B------:R-:W-:Y:S02]  /*1ac0*/  FADD.FTZ R17, R13, R17 ;  /* 0x000000110d117221 */ /* 0x000fe40000010000 */
[----:B------:R-:W-:Y:S02]  /*1ad0*/  FADD.FTZ R18, R14, R18 ;  /* 0x000000120e127221 */ /* 0x000fe40000010000 */
[----:B------:R-:W-:Y:S02]  /*1ae0*/  FADD.FTZ R19, R15, R19 ;  /* 0x000000130f137221 */ /* 0x000fe40000010000 */
[----:B--2---:R-:W0:Y:S01]  /*1af0*/  LDS.128 R12, [R3+0x1c0] ;  /* 0x0001c000030c7984 */ /* 0x004e220000000c00 */
[----:B-1----:R-:W-:-:S02]  /*1b00*/  FADD.FTZ R16, R16, R20 ;  /* 0x0000001410107221 */ /* 0x002fc40000010000 */
[----:B------:R-:W-:Y:S02]  /*1b10*/  FADD.FTZ R17, R17, R21 ;  /* 0x0000001511117221 */ /* 0x000fe40000010000 */
[----:B------:R-:W-:Y:S02]  /*1b20*/  FADD.FTZ R18, R18, R22 ;  /* 0x0000001612127221 */ /* 0x000fe40000010000 */
[----:B------:R-:W-:Y:S02]  /*1b30*/  FADD.FTZ R23, R19, R23 ;  /* 0x0000001713177221 */ /* 0x000fe40000010000 */
[----:B0-----:R-:W-:Y:S02]  /*1b40*/  FADD.FTZ R12, R16, R12 ;  /* 0x0000000c100c7221 */ /* 0x001fe40000010000 */
[----:B------:R-:W-:Y:S02]  /*1b50*/  FADD.FTZ R13, R17, R13 ;  /* 0x0000000d110d7221 */ /* 0x000fe40000010000 */
[----:B------:R-:W-:-:S02]  /*1b60*/  FADD.FTZ R14, R18, R14 ;  /* 0x0000000e120e7221 */ /* 0x000fc40000010000 */
[----:B------:R-:W0:Y:S01]  /*1b70*/  LDS.128 R16, [R3+0x210] ;  /* 0x0002100003107984 */ /* 0x000e220000000c00 */
[----:B------:R-:W-:Y:S02]  /*1b80*/  FADD.FTZ R23, R23, R15 ;  /* 0x0000000f17177221 */ /* 0x000fe40000010000 */
[----:B0-----:R-:W-:Y:S02]  /*1b90*/  FADD.FTZ R16, R12, R16 ;  /* 0x000000100c107221 */ /* 0x001fe40000010000 */
[----:B------:R-:W-:Y:S02]  /*1ba0*/  FADD.FTZ R17, R13, R17 ;  /* 0x000000110d117221 */ /* 0x000fe40000010000 */
[----:B------:R-:W-:Y:S02]  /*1bb0*/  FADD.FTZ R18, R14, R18 ;  /* 0x000000120e127221 */ /* 0x000fe40000010000 */
[----:B------:R-:W0:Y:S01]  /*1bc0*/  LDS.128 R12, [R3+0x260] ;  /* 0x00026000030c7984 */ /* 0x000e220000000c00 */
[----:B------:R-:W-:-:S02]  /*1bd0*/  FADD.FTZ R23, R23, R19 ;  /* 0x0000001317177221 */ /* 0x000fc40000010000 */
[----:B0-----:R-:W-:Y:S02]  /*1be0*/  FADD.FTZ R12, R16, R12 ;  /* 0x0000000c100c7221 */ /* 0x001fe40000010000 */
[----:B------:R-:W-:Y:S02]  /*1bf0*/  FADD.FTZ R13, R17, R13 ;  /* 0x0000000d110d7221 */ /* 0x000fe40000010000 */
[----:B------:R-:W-:Y:S02]  /*1c00*/  FADD.FTZ R20, R18, R14 ;  /* 0x0000000e12147221 */ /* 0x000fe40000010000 */
[----:B------:R-:W0:Y:S01]  /*1c10*/  LDS.128 R16, [R3+0x2b0] ;  /* 0x0002b00003107984 */ /* 0x000e220000000c00 */
[----:B------:R-:W-:Y:S02]  /*1c20*/  FADD.FTZ R23, R23, R15 ;  /* 0x0000000f17177221 */ /* 0x000fe40000010000 */
[----:B0-----:R-:W-:Y:S02]  /*1c30*/  FADD.FTZ R21, R12, R16 ;  /* 0x000000100c157221 */ /* 0x001fe40000010000 */
[----:B------:R-:W-:-:S02]  /*1c40*/  FADD.FTZ R16, R13, R17 ;  /* 0x000000110d107221 */ /* 0x000fc40000010000 */
[----:B------:R-:W0:Y:S01]  /*1c50*/  LDS.128 R12, [R3+0x300] ;  /* 0x00030000030c7984 */ /* 0x000e220000000c00 */
[----:B------:R-:W-:Y:S02]  /*1c60*/  FADD.FTZ R17, R20, R18 ;  /* 0x0000001214117221 */ /* 0x000fe40000010000 */
[----:B------:R-:W-:Y:S02]  /*1c70*/  FADD.FTZ R18, R23, R19 ;  /* 0x0000001317127221 */ /* 0x000fe40000010000 */
[----:B0-----:R-:W-:Y:S01]  /*1c80*/  FADD.FTZ R13, R16, R13 ;  /* 0x0000000d100d7221 */ /* 0x001fe20000010000 */
[----:B------:R-:W-:Y:S01]  /*1c90*/  LEA R16, R0, 0xd0, 0x4 ;  /* 0x000000d000107811 */ /* 0x000fe200078e20ff */
[----:B------:R-:W-:Y:S02]  /*1ca0*/  FADD.FTZ R14, R17, R14 ;  /* 0x0000000e110e7221 */ /* 0x000fe40000010000 */
[----:B------:R-:W-:Y:S01]  /*1cb0*/  FADD.FTZ R12, R21, R12 ;  /* 0x0000000c150c7221 */ /* 0x000fe20000010000 */
[----:B------:R-:W-:Y:S01]  /*1cc0*/  IADD3 R17, R16, 0x190, RZ ;  /* 0x0000019010117810 */ /* 0x000fe20007ffe0ff */
[----:B------:R-:W-:-:S02]  /*1cd0*/  FADD.FTZ R15, R18, R15 ;  /* 0x0000000f120f7221 */ /* 0x000fc40000010000 */
.L_x_529:
[----:B------:R-:W-:Y:S01]  /*1ce0*/  UMOV UR4, 0x5 ;  /* 0x0000000500047882 */ /* 0x000fe20000000000 */
[----:B------:R-:W-:Y:S01]  /*1cf0*/  LEA R3, R0, 0xd0, 0x4 ;  /* 0x000000d000037811 */ /* 0x000fe200078e20ff */
[----:B------:R-:W-:Y:S01]  /*1d00*/  UIMAD UR4, UR13, UR4, 0x14 ;  /* 0x000000140d0474a4 */ /* 0x000fe2000f8e0204 */
[----:B------:R-:W0:Y:S01]  /*1d10*/  LDS.128 R16, [R17+0xf0] ;  /* 0x0000f00011107984 */ /* 0x000e220000000c00 */
[----:B------:R-:W-:-:S04]  /*1d20*/  UIADD3 UR13, UR13, 0x28, URZ ;  /* 0x000000280d0d7890 */ /* 0x000fc8000fffe03f */
[----:B------:R-:W-:Y:S01]  /*1d30*/  MOV R20, UR4 ;  /* 0x0000000400147c02 */ /* 0x000fe20008000f00 */
[----:B------:R-:W-:-:S03]  /*1d40*/  UISETP.NE.AND UP0, UPT, UR13, 0x7d, UPT ;  /* 0x0000007d0d00788c */ /* 0x000fc6000bf05270 */
[----:B------:R-:W-:-:S03]  /*1d50*/  LEA R3, R20, R3, 0x4 ;  /* 0x0000000314037211 */ /* 0x000fc600078e20ff */
[----:B------:R-:W-:Y:S02]  /*1d60*/  PLOP3.LUT P4, PT, PT, PT, UP0, 0x80, 0x0 ;  /* 0x000000000000781c */ /* 0x000fe40003f8f008 */
[----:B------:R-:W1:Y:S01]  /*1d70*/  LDS.128 R20, [R3] ;  /* 0x0000000003147984 */ /* 0x000e620000000c00 */
[----:B0-----:R-:W-:Y:S02]  /*1d80*/  FADD.FTZ R16, R16, R12 ;  /* 0x0000000c10107221 */ /* 0x001fe40000010000 */
[----:B------:R-:W-:Y:S02]  /*1d90*/  FADD.FTZ R12, R17, R13 ;  /* 0x0000000d110c7221 */ /* 0x000fe40000010000 */
[----:B------:R-:W-:Y:S02]  /*1da0*/  FADD.FTZ R13, R18, R14 ;  /* 0x0000000e120d7221 */ /* 0x000fe40000010000 */
[----:B------:R-:W-:Y:S02]  /*1db0*/  FADD.FTZ R18, R19, R15 ;  /* 0x0000000f13127221 */ /* 0x000fe40000010000 */
[----:B-1----:R-:W-:-:S02]  /*1dc0*/  FADD.FTZ R17, R16, R20 ;  /* 0x0000001410117221 */ /* 0x002fc40000010000 */
[----:B------:R-:W-:Y:S02]  /*1dd0*/  FADD.FTZ R16, R12, R21 ;  /* 0x000000150c107221 */ /* 0x000fe40000010000 */
[----:B------:R-:W-:Y:S02]  /*1de0*/  FADD.FTZ R19, R13, R22 ;  /* 0x000000160d137221 */ /* 0x000fe40000010000 */
[----:B------:R-:W0:Y:S01]  /*1df0*/  LDS.128 R12, [R3+0x50] ;  /* 0x00005000030c7984 */ /* 0x000e220000000c00 */
        /* <DEDUP_REMOVED lines=18> */
[----:B------:R-:W-:Y:S02]  /*1f20*/  FADD.FTZ R17, R13, R18 ;  /* 0x000000120d117221 */ /* 0x000fe40000010000 */
        /* <DEDUP_REMOVED lines=173> */
.L_x_528:
[----:B------:R-:W-:Y:S05]  /*2a00*/  BSYNC B0 ;  /* 0x0000000000007941 */ /* 0x000fea0003800000 */
.L_x_527:
        /* <DEDUP_REMOVED lines=13> */
[-C--:B0-2---:R-:W-:Y:S02]  /*2ae0*/  LEA R12, P0, R3, R16.reuse, 0x2 ;  /* 0x00000010030c7211 */ /* 0x085fe400078010ff */
[----:B------:R-:W-:Y:S02]  /*2af0*/  LEA R16, P4, R23, R16, 0x2 ;  /* 0x0000001017107211 */ /* 0x000fe400078810ff */
[----:B-1----:R-:W-:Y:S02]  /*2b00*/  LEA.HI.X R13, R3, R17, R21, 0x2, P0 ;  /* 0x00000011030d7211 */ /* 0x002fe400000f1415 */
[----:B------:R-:W-:-:S03]  /*2b10*/  IADD3.X R17, R17, UR9, RZ, P4, !PT ;  /* 0x0000000911117c10 */ /* 0x000fc6000a7fe4ff */
[----:B------:R0:W-:Y:S04]  /*2b20*/  RED.E.ADD.F32.FTZ.RN.STRONG.GPU [R12.64], R14 ;  /* 0x0000000e0c00798e */ /* 0x0001e8000c10e78e */
[----:B------:R0:W-:Y:S02]  /*2b30*/  RED.E.ADD.F32.FTZ.RN.STRONG.GPU [R16.64], R15 ;  /* 0x0000000f1000798e */ /* 0x0001e4000c10e78e */
.L_x_531:
[----:B------:R-:W-:Y:S05]  /*2b40*/  BSYNC B0 ;  /* 0x0000000000007941 */ /* 0x000fea0003800000 */
.L_x_530:
[----:B------:R-:W-:-:S06]  /*2b50*/  UISETP.GE.U32.AND UP0, UPT, UR5, 0x2, UPT ;  /* 0x000000020500788c */ /* 0x000fcc000bf06070 */
[----:B------:R-:W-:-:S13]  /*2b60*/  PLOP3.LUT P0, PT, PT, PT, UP0, 0x80, 0x0 ;  /* 0x000000000000781c */ /* 0x000fda0003f0f008 */
[----:B------:R-:W-:Y:S05]  /*2b70*/  @!P0 BRA `(.L_x_532) ;  /* 0x0000124000008947 */ /* 0x000fea0003800000 */
[----:B------:R-:W1:Y:S01]  /*2b80*/  S2R R3, SR_CTAID.Y ;  /* 0x0000000000037919 */ /* 0x000e620000002600 */
[----:B0-2---:R-:W-:-:S05]  /*2b90*/  LOP3.LUT R12, R34, 0x1, RZ, 0xc0, !PT ;  /* 0x00000001220c7812 */ /* 0x005fca00078ec0ff */
[----:B------:R-:W-:-:S04]  /*2ba0*/  IMAD R12, R12, c[0x0][0x10], RZ ;  /* 0x000004000c0c7a24 */ /* 0x000fc800078e02ff */
[----:B------:R-:W-:-:S05]  /*2bb0*/  IMAD R13, R12, c[0x0][0xc], RZ ;  /* 0x000003000c0d7a24 */ /* 0x000fca00078e02ff */
[----:B------:R-:W-:Y:S02]  /*2bc0*/  SHF.L.U32 R13, R13, 0x1, RZ ;  /* 0x000000010d0d7819 */ /* 0x000fe400000006ff */
[----:B-1----:R-:W-:-:S03]  /*2bd0*/  IADD3 R15, R12, R3, RZ ;  /* 0x000000030c0f7210 */ /* 0x002fc60007ffe0ff */
        /* <DEDUP_REMOVED lines=21> */
.L_x_534:
[----:B------:R-:W2:Y:S01]  /*2d30*/  LDG.E.STRONG.GPU R16, [R14.64] ;  /* 0x0000000e0e107981 */ /* 0x000ea2000c1ef900 */
[----:B------:R-:W-:Y:S01]  /*2d40*/  YIELD ;  /* 0x0000000000007946 */ /* 0x000fe20003800000 */
[----:B--2---:R-:W-:Y:S01]  /*2d50*/  ISETP.NE.AND P0, PT, R16, R19, PT ;  /* 0x000000131000720c */ /* 0x004fe20003f05270 */
[----:B------:R-:W-:-:S12]  /*2d60*/  CCTL.IVALL ;  /* 0x00000000ff00798f */ /* 0x000fd80002000000 */
[----:B------:R-:W-:Y:S05]  /*2d70*/  @P0 BRA `(.L_x_534) ;  /* 0xffffffb000000947 */ /* 0x000fea000383ffff */
.L_x_533:
        /* <DEDUP_REMOVED lines=20> */
.L_x_538:
[----:B------:R-:W-:-:S13]  /*2ec0*/  ISETP.EQ.OR P6, PT, R22, R37, P2 ;  /* 0x000000251600720c */ /* 0x000fda00017c2670 */
[----:B0-----:R-:W-:-:S04]  /*2ed0*/  @!P6 IMAD R15, R22, c[0x0][0x10], R3 ;  /* 0x00000400160fea24 */ /* 0x001fc800078e0203 */
        /* <DEDUP_REMOVED lines=10> */
[----:B--2---:R-:W-:Y:S02]  /*2f80*/  @!P6 FADD.FTZ R24, R24, R14 ;  /* 0x0000000e1818e221 */ /* 0x004fe40000010000 */
        /* <DEDUP_REMOVED lines=103> */
.L_x_537:
[----:B------:R-:W-:-:S06]  /*3600*/  UISETP.GT.AND UP0, UPT, UR4, 0x4, UPT ;  /* 0x000000040400788c */ /* 0x000fcc000bf04270 */
[----:B------:R-:W-:-:S13]  /*3610*/  PLOP3.LUT P4, PT, PT, PT, UP0, 0x80, 0x0 ;  /* 0x000000000000781c */ /* 0x000fda0003f8f008 */
[----:B------:R-:W-:Y:S05]  /*3620*/  @!P4 BRA `(.L_x_539) ;  /* 0x000003b00000c947 */ /* 0x000fea0003800000 */
[C---:B------:R-:W-:Y:S02]  /*3630*/  ISETP.EQ.OR P0, PT, R22.reuse, R37, P2 ;  /* 0x000000251600720c */ /* 0x040fe40001702670 */
[----:B------:R-:W-:-:S11]  /*3640*/  IADD3 R16, R22, 0x1, RZ ;  /* 0x0000000116107810 */ /* 0x000fd60007ffe0ff */
[----:B0-----:R-:W-:-:S04]  /*3650*/  @!P0 IMAD R15, R22, c[0x0][0x10], R3 ;  /* 0x00000400160f8a24 */ /* 0x001fc800078e0203 */
        /* <DEDUP_REMOVED lines=14> */
[----:B--2---:R-:W-:Y:S02]  /*3740*/  @!P0 FADD.FTZ R25, R25, R15 ;  /* 0x0000000f19198221 */ /* 0x004fe40000010000 */
        /* <DEDUP_REMOVED lines=41> */
.L_x_539:
[----:B------:R-:W-:-:S13]  /*39e0*/  ISETP.NE.OR P0, PT, RZ, UR4, P0 ;  /* 0x00000004ff007c0c */ /* 0x000fda0008705670 */
[----:B------:R-:W-:Y:S05]  /*39f0*/  @!P0 BRA `(.L_x_535) ;  /* 0x000001f000008947 */ /* 0x000fea0003800000 */
.L_x_536:
[CC--:B------:R-:W-:Y:S02]  /*3a00*/  ISETP.EQ.OR P5, PT, R22.reuse, R37.reuse, P2 ;  /* 0x000000251600720c */ /* 0x0c0fe400017a2670 */
[C---:B------:R-:W-:Y:S02]  /*3a10*/  IADD3 R16, R22.reuse, 0x1, RZ ;  /* 0x0000000116107810 */ /* 0x040fe40007ffe0ff */
[----:B0-----:R-:W-:Y:S02]  /*3a20*/  IADD3 R17, R22, 0x2, RZ ;  /* 0x0000000216117810 */ /* 0x001fe40007ffe0ff */
        /* <DEDUP_REMOVED lines=18> */
[----:B--2---:R-:W-:Y:S02]  /*3b50*/  @!P5 FADD.FTZ R24, R24, R14 ;  /* 0x0000000e1818d221 */ /* 0x004fe40000010000 */
        /* <DEDUP_REMOVED lines=9> */
.L_x_535:
        /* <DEDUP_REMOVED lines=12> */
.L_x_541:
[----:B------:R-:W-:Y:S05]  /*3cb0*/  BSYNC B0 ;  /* 0x0000000000007941 */ /* 0x000fea0003800000 */
.L_x_540:
        /* <DEDUP_REMOVED lines=16> */
.L_x_532:
[----:B------:R-:W-:Y:S04]  /*3dc0*/  @!P2 STS.64 [0xc0], R24 ;  /* 0x0000c018ff00a388 */ /* 0x000fe80000000a00 */
[----:B------:R-:W-:Y:S01]  /*3dd0*/  BAR.SYNC.DEFER_BLOCKING 0x0 ;  /* 0x0000000000007b1d */ /* 0x000fe20000010000 */
[----:B------:R-:W-:Y:S01]  /*3de0*/  ISETP.GE.U32.AND P0, PT, R40, c[0x0][0x1e0], PT ;  /* 0x0000780028007a0c */ /* 0x000fe20003f06070 */
[--C-:B0-----:R-:W-:Y:S01]  /*3df0*/  HADD2.F32 R17, -RZ, R28.reuse.H0_H0 ;  /* 0x2000001cff117230 */ /* 0x101fe20000004100 */
[----:B------:R-:W-:Y:S01]  /*3e00*/  ISETP.GE.U32.AND P2, PT, R39, c[0x0][0x1e0], PT ;  /* 0x0000780027007a0c */ /* 0x000fe20003f46070 */
[----:B------:R-:W-:Y:S01]  /*3e10*/  HADD2.F32 R28, -RZ, R28.H1_H1 ;  /* 0x3000001cff1c7230 */ /* 0x000fe20000004100 */
[----:B------:R-:W-:Y:S02]  /*3e20*/  ISETP.GE.AND.EX P4, PT, R43, c[0x0][0x1e4], PT, P0 ;  /* 0x000079002b007a0c */ /* 0x000fe40003f86300 */
[----:B------:R-:W-:-:S02]  /*3e30*/  ISETP.GE.U32.AND P0, PT, R38, c[0x0][0x1e0], PT ;  /* 0x0000780026007a0c */ /* 0x000fc40003f06070 */
[----:B------:R-:W-:Y:S01]  /*3e40*/  ISETP.GT.U32.OR P4, PT, R0, 0x27f, P4 ;  /* 0x0000027f0000780c */ /* 0x000fe20002784470 */
[----:B--2---:R-:W0:Y:S02]  /*3e50*/  LDS.64 R12, [0xc0] ;  /* 0x0000c000ff0c7984 */ /* 0x004e240000000a00 */
[----:B0-----:R-:W-:Y:S01]  /*3e60*/  FMUL.FTZ R3, R12, c[0x0][0x20c] ;  /* 0x000083000c037a20 */ /* 0x001fe20000410000 */
[--C-:B------:R-:W-:Y:S01]  /*3e70*/  HADD2.F32 R12, -RZ, R33.reuse.H0_H0 ;  /* 0x20000021ff0c7230 */ /* 0x100fe20000004100 */
[----:B------:R-:W-:Y:S01]  /*3e80*/  FMUL.FTZ R16, R13, c[0x0][0x20c] ;  /* 0x000083000d107a20 */ /* 0x000fe20000410000 */
[----:B------:R-:W-:Y:S02]  /*3e90*/  HADD2.F32 R33, -RZ, R33.H1_H1 ;  /* 0x30000021ff217230 */ /* 0x000fe40000004100 */
[--C-:B------:R-:W-:Y:S01]  /*3ea0*/  HADD2.F32 R13, -RZ, R32.reuse.H0_H0 ;  /* 0x20000020ff0d7230 */ /* 0x100fe20000004100 */
[----:B------:R-:W-:Y:S01]  /*3eb0*/  FADD.FTZ R12, R12, -UR17 ;  /* 0x800000110c0c7e21 */ /* 0x000fe20008010000 */
[----:B------:R-:W-:Y:S01]  /*3ec0*/  HADD2.F32 R32, -RZ, R32.H1_H1 ;  /* 0x30000020ff207230 */ /* 0x000fe20000004100 */
        /* <DEDUP_REMOVED lines=22> */
.L_x_542:
        /* <DEDUP_REMOVED lines=15> */
[----:B------:R-:W-:Y:S02]  /*4120*/  F2FP.PACK_AB R13, R18, R19 ;  /* 0x00000013120d723e */ /* 0x000fe400000000ff */
[----:B------:R-:W-:-:S05]  /*4130*/  LEA.HI.X R15, R12, c[0x0][0x164], R21, 0x1, P5 ;  /* 0x000059000c0f7a11 */ /* 0x000fca00028f0c15 */
[----:B------:R0:W-:Y:S02]  /*4140*/  STG.E [R14.64], R13 ;  /* 0x0000000d0e007986 */ /* 0x0001e4000c10190e */
.L_x_544:
[----:B------:R-:W-:Y:S05]  /*4150*/  BSYNC B0 ;  /* 0x0000000000007941 */ /* 0x000fea0003800000 */
.L_x_543:
[----:B0-----:R-:W-:Y:S01]  /*4160*/  FADD.FTZ R13, R17, -UR17 ;  /* 0x80000011110d7e21 */ /* 0x001fe20008010000 */
[--C-:B------:R-:W-:Y:S01]  /*4170*/  HADD2.F32 R17, -RZ, R31.reuse.H0_H0 ;  /* 0x2000001fff117230 */ /* 0x100fe20000004100 */
        /* <DEDUP_REMOVED lines=23> */
.L_x_545:
        /* <DEDUP_REMOVED lines=15> */
[----:B------:R-:W-:Y:S02]  /*43e0*/  F2FP.PACK_AB R17, R17, R18 ;  /* 0x000000121111723e */ /* 0x000fe400000000ff */
[----:B------:R-:W-:-:S05]  /*43f0*/  LEA.HI.X R15, R12, c[0x0][0x164], R43, 0x1, P4 ;  /* 0x000059000c0f7a11 */ /* 0x000fca00020f0c2b */
[----:B------:R0:W-:Y:S04]  /*4400*/  STG.E [R14.64], R17 ;  /* 0x000000110e007986 */ /* 0x0001e8000c10190e */
.L_x_547:
[----:B------:R-:W-:Y:S05]  /*4410*/  BSYNC B0 ;  /* 0x0000000000007941 */ /* 0x000fea0003800000 */
.L_x_546:
[--C-:B------:R-:W-:Y:S01]  /*4420*/  HADD2.F32 R12, -RZ, R26.reuse.H0_H0 ;  /* 0x2000001aff0c7230 */ /* 0x100fe20000004100 */
[----:B------:R-:W-:Y:S01]  /*4430*/  ISETP.GE.AND.EX P2, PT, R42, c[0x0][0x1e4], PT, P2 ;  /* 0x000079002a007a0c */ /* 0x000fe20003f46320 */
[----:B------:R-:W-:Y:S01]  /*4440*/  HADD2.F32 R26, -RZ, R26.H1_H1 ;  /* 0x3000001aff1a7230 */ /* 0x000fe20000004100 */
[----:B------:R-:W-:Y:S01]  /*4450*/  ISETP.GE.AND.EX P0, PT, R41, c[0x0][0x1e4], PT, P0 ;  /* 0x0000790029007a0c */ /* 0x000fe20003f06300 */
[--C-:B------:R-:W-:Y:S01]  /*4460*/  HADD2.F32 R13, -RZ, R30.reuse.H0_H0 ;  /* 0x2000001eff0d7230 */ /* 0x100fe20000004100 */
[----:B------:R-:W-:Y:S01]  /*4470*/  FADD.FTZ R12, R12, -UR17 ;  /* 0x800000110c0c7e21 */ /* 0x000fe20008010000 */
[--C-:B0-----:R-:W-:Y:S01]  /*4480*/  HADD2.F32 R17, -RZ, R27.reuse.H0_H0 ;  /* 0x2000001bff117230 */ /* 0x101fe20000004100 */
[----:B------:R-:W-:Y:S01]  /*4490*/  FADD.FTZ R26, R26, -UR17 ;  /* 0x800000111a1a7e21 */ /* 0x000fe20008010000 */
[----:B------:R-:W-:Y:S01]  /*44a0*/  ISETP.GT.U32.OR P2, PT, R0, 0x27f, P2 ;  /* 0x0000027f0000780c */ /* 0x000fe20001744470 */
[----:B------:R-:W-:Y:S01]  /*44b0*/  FMUL.FTZ R15, R12, UR8 ;  /* 0x000000080c0f7c20 */ /* 0x000fe20008410000 */
[----:B------:R-:W-:Y:S01]  /*44c0*/  ISETP.GT.U32.OR P0, PT, R0, 0x27f, P0 ;  /* 0x0000027f0000780c */ /* 0x000fe20000704470 */
[----:B------:R-:W-:Y:S01]  /*44d0*/  HADD2.F32 R30, -RZ, R30.H1_H1 ;  /* 0x3000001eff1e7230 */ /* 0x000fe20000004100 */
[----:B------:R-:W-:Y:S01]  /*44e0*/  FMUL.FTZ R12, R26, UR8 ;  /* 0x000000081a0c7c20 */ /* 0x000fe20008410000 */
[----:B------:R-:W-:Y:S01]  /*44f0*/  HADD2.F32 R27, -RZ, R27.H1_H1 ;  /* 0x3000001bff1b7230 */ /* 0x000fe20000004100 */
[----:B------:R-:W-:Y:S06]  /*4500*/  @!P3 BRA `(.L_x_548) ;  /* 0x000001200000b947 */ /* 0x000fec0003800000 */
        /* <DEDUP_REMOVED lines=18> */
.L_x_548:
        /* <DEDUP_REMOVED lines=15> */
[----:B------:R-:W-:Y:S02]  /*4720*/  F2FP.PACK_AB R13, R18, R19 ;  /* 0x00000013120d723e */ /* 0x000fe400000000ff */
[----:B------:R-:W-:-:S05]  /*4730*/  LEA.HI.X R15, R12, c[0x0][0x164], R21, 0x1, P2 ;  /* 0x000059000c0f7a11 */ /* 0x000fca00010f0c15 */
[----:B------:R0:W-:Y:S04]  /*4740*/  STG.E [R14.64], R13 ;  /* 0x0000000d0e007986 */ /* 0x0001e8000c10190e */
.L_x_550:
[----:B------:R-:W-:Y:S05]  /*4750*/  BSYNC B0 ;  /* 0x0000000000007941 */ /* 0x000fea0003800000 */
.L_x_549:
        /* <DEDUP_REMOVED lines=25> */
.L_x_551:
        /* <DEDUP_REMOVED lines=17> */
.L_x_553:
[----:B------:R-:W-:Y:S05]  /*4a00*/  BSYNC B0 ;  /* 0x0000000000007941 */ /* 0x000fea0003800000 */
.L_x_552:
[----:B------:R-:W-:Y:S01]  /*4a10*/  ULDC UR4, c[0x0][0x10] ;  /* 0x0000040000047ab9 */ /* 0x000fe20000000800 */
[----:B------:R-:W-:Y:S01]  /*4a20*/  IADD3 R34, R34, 0x1, RZ ;  /* 0x0000000122227810 */ /* 0x000fe20007ffe0ff */
[----:B------:R-:W-:-:S04]  /*4a30*/  UIADD3 UR7, UR7, UR4, URZ ;  /* 0x0000000407077290 */ /* 0x000fc8000fffe03f */
[----:B------:R-:W-:-:S06]  /*4a40*/  UISETP.GE.AND UP0, UPT, UR7, UR6, UPT ;  /* 0x000000060700728c */ /* 0x000fcc000bf06270 */
[----:B------:R-:W-:-:S13]  /*4a50*/  PLOP3.LUT P0, PT, PT, PT, UP0, 0x80, 0x0 ;  /* 0x000000000000781c */ /* 0x000fda0003f0f008 */
[----:B------:R-:W-:Y:S01]  /*4a60*/  @P0 CALL.REL.NOINC `(.L_x_518) ;  /* 0x0000001000000944 */ /* 0x000fe20003c00000 */
[----:B------:R-:W-:Y:S05]  /*4a70*/  BRA `(.L_x_554) ;  /* 0xffffb83000007947 */ /* 0x000fea000383ffff */
.L_x_518:
        /* <DEDUP_REMOVED lines=18> */
.L_x_556:
[----:B------:R-:W-:Y:S05]  /*4ba0*/  BSYNC B0 ;  /* 0x0000000000007941 */ /* 0x000fea0003800000 */
.L_x_555:
        /* <DEDUP_REMOVED lines=11> */
.L_x_558:
[----:B------:R-:W2:Y:S01]  /*4c60*/  LDG.E.STRONG.GPU R6, [R4.64] ;  /* 0x0000000e04067981 */ /* 0x000ea2000c1ef900 */
[----:B------:R-:W-:Y:S01]  /*4c70*/  YIELD ;  /* 0x0000000000007946 */ /* 0x000fe20003800000 */
[----:B--2---:R-:W-:Y:S01]  /*4c80*/  ISETP.NE.AND P0, PT, R6, R3, PT ;  /* 0x000000030600720c */ /* 0x004fe20003f05270 */
[----:B------:R-:W-:-:S12]  /*4c90*/  CCTL.IVALL ;  /* 0x00000000ff00798f */ /* 0x000fd80002000000 */
[----:B------:R-:W-:Y:S05]  /*4ca0*/  @P0 BRA `(.L_x_558) ;  /* 0xffffffb000000947 */ /* 0x000fea000383ffff */
.L_x_557:
        /* <DEDUP_REMOVED lines=25> */
.L_x_559:
        /* <DEDUP_REMOVED lines=23> */
.L_x_560:
        /* <DEDUP_REMOVED lines=13> */
.L_x_1925:


//--------------------- .text._Z35group_norm_nhwc_bwd_one_pass_kernelI11Fp16IOBf16WLi64ELi10ELi640EEv26Group_norm_nhwc_bwd_params --------------------------
	.section	.text._Z35group_norm_nhwc_bwd_one_pass_kernelI11Fp16IOBf16WLi64ELi10ELi640EEv26Group_norm_nhwc_bwd_params,"ax",@progbits
	.sectioninfo	@"SHI_REGISTERS=48"
	.align	128
        .global         _Z35group_norm_nhwc_bwd_one_pass_kernelI11Fp16IOBf16WLi64ELi10ELi640EEv26Group_norm_nhwc_bwd_params
        .type           _Z35group_norm_nhwc_bwd_one_pass_kernelI11Fp16IOBf16WLi64ELi10ELi640EEv26Group_norm_nhwc_bwd_params,@function
        .size           _Z35group_norm_nhwc_bwd_one_pass_kernelI11Fp16IOBf16WLi64ELi10ELi640EEv26Group_norm_nhwc_bwd_params,(.L_x_1926 - _Z35group_norm_nhwc_bwd_one_pass_kernelI11Fp16IOBf16WLi64ELi10ELi640EEv26Group_norm_nhwc_bwd_params)
        .other          _Z35group_norm_nhwc_bwd_one_pass_kernelI11Fp16IOBf16WLi64ELi10ELi640EEv26Group_norm_nhwc_bwd_params,@"STO_CUDA_ENTRY STV_DEFAULT"
_Z35group_norm_nhwc_bwd_one_pass_kernelI11Fp16IOBf16WLi64ELi10ELi640EEv26Group_norm_nhwc_bwd_params:
.text._Z35group_norm_nhwc_bwd_one_pass_kernelI11Fp16IOBf16WLi64ELi10ELi640EEv26Group_norm_nhwc_bwd_params:
        /* <DEDUP_REMOVED lines=41> */
.L_x_585:
[----:B-1----:R-:W-:Y:S01]  /*0290*/  IABS R9, c[0x0][0x1f0] ;  /* 0x00007c0000097a13 */ /* 0x002fe20000000000 */
[----:B------:R-:W-:Y:S01]  /*02a0*/  UMOV UR8, 0x8 ;  /* 0x0000000800087882 */ /* 0x000fe20000000000 */
[----:B------:R-:W-:Y:S01]  /*02b0*/  ISETP.LE.AND P4, PT, RZ, UR7, PT ;  /* 0x00000007ff007c0c */ /* 0x000fe2000bf83270 */
[----:B------:R-:W-:Y:S01]  /*02c0*/  ULDC.64 UR4, c[0x0][0x198] ;  /* 0x0000660000047ab9 */ /* 0x000fe20000000a00 */
[----:B0-----:R-:W0:Y:S01]  /*02d0*/  I2F.RP R6, R9 ;  /* 0x0000000900067306 */ /* 0x001e220000209400 */
[----:B------:R-:W-:-:S03]  /*02e0*/  UIMAD.WIDE UR4, UR7, UR8, UR4 ;  /* 0x00000008070472a5 */ /* 0x000fc6000f8e0204 */
[----:B------:R-:W-:Y:S02]  /*02f0*/  ULDC UR8, c[0x0][0x1f0] ;  /* 0x00007c0000087ab9 */ /* 0x000fe40000000800 */
[----:B------:R-:W-:Y:S02]  /*0300*/  ULOP3.LUT UR8, UR7, UR8, URZ, 0x3c, !UPT ;  /* 0x0000000807087292 */ /* 0x000fe4000f8e3c3f */
        /* <DEDUP_REMOVED lines=56> */
[----:B------:R-:W-:-:S02]  /*0690*/  ISETP.NE.AND P3, PT, RZ, UR16, PT ;  /* 0x00000010ff007c0c */ /* 0x000fc4000bf65270 */
[----:B------:R-:W-:Y:S02]  /*06a0*/  MOV R36, RZ ;  /* 0x000000ff00247202 */ /* 0x000fe40000000f00 */
[----:B------:R-:W-:Y:S02]  /*06b0*/  MOV R33, RZ ;  /* 0x000000ff00217202 */ /* 0x000fe40000000f00 */
        /* <DEDUP_REMOVED lines=11> */
[----:B---3--:R-:W-:-:S04]  /*0770*/  @P1 PRMT R35, R35, 0x5410, R8 ;  /* 0x0000541023231816 */ /* 0x008fc80000000008 */
[----:B------:R-:W-:Y:S02]  /*0780*/  @P1 PRMT R35, R8, 0x7632, R35 ;  /* 0x0000763208231816 */ /* 0x000fe40000000023 */
[----:B----4-:R-:W-:-:S03]  /*0790*/  @P1 PRMT R37, R37, 0x5410, R10 ;  /* 0x0000541025251816 */ /* 0x010fc6000000000a */
[--C-:B------:R-:W-:Y:S01]  /*07a0*/  HADD2.F32 R11, -RZ, R35.reuse.H1_H1 ;  /* 0x30000023ff0b7230 */ /* 0x100fe20000004100 */
[----:B------:R-:W-:Y:S01]  /*07b0*/  @P1 PRMT R37, R10, 0x7632, R37 ;  /* 0x000076320a251816 */ /* 0x000fe20000000025 */
[----:B------:R-:W-:Y:S01]  /*07c0*/  HADD2.F32 R13, -RZ, R35.H0_H0 ;  /* 0x20000023ff0d7230 */ /* 0x000fe20000004100 */
        /* <DEDUP_REMOVED lines=16> */
.L_x_563:
[----:B------:R-:W-:Y:S05]  /*08d0*/  BSYNC B0 ;  /* 0x0000000000007941 */ /* 0x000fea0003800000 */
.L_x_562:
[C---:B------:R-:W-:Y:S01]  /*08e0*/  FADD.FTZ R11, -R4.reuse, R11 ;  /* 0x0000000b040b7221 */ /* 0x040fe20000010100 */
[--C-:B------:R-:W-:Y:S01]  /*08f0*/  HADD2.F32 R7, -RZ, R37.reuse.H1_H1 ;  /* 0x30000025ff077230 */ /* 0x100fe20000004100 */
[----:B------:R-:W-:Y:S01]  /*0900*/  FADD.FTZ R13, -R4, R13 ;  /* 0x0000000d040d7221 */ /* 0x000fe20000010100 */
[----:B------:R-:W-:Y:S01]  /*0910*/  HADD2.F32 R6, -RZ, R37.H0_H0 ;  /* 0x20000025ff067230 */ /* 0x000fe20000004100 */
        /* <DEDUP_REMOVED lines=21> */
.L_x_564:
[----:B------:R-:W-:Y:S01]  /*0a70*/  FMUL.FTZ R9, R7, R36 ;  /* 0x0000002407097220 */ /* 0x000fe20000410000 */
[----:B------:R-:W-:Y:S01]  /*0a80*/  ISETP.GT.AND P0, PT, R0, 0x1e, PT ;  /* 0x0000001e0000780c */ /* 0x000fe20003f04270 */
[----:B------:R-:W-:Y:S01]  /*0a90*/  FMUL.FTZ R10, R6, R5 ;  /* 0x00000005060a7220 */ /* 0x000fe20000410000 */
[----:B------:R-:W-:Y:S01]  /*0aa0*/  ISETP.NE.AND P3, PT, R0, RZ, PT ;  /* 0x000000ff0000720c */ /* 0x000fe20003f65270 */
[----:B------:R-:W-:Y:S01]  /*0ab0*/  FFMA.FTZ R8, R24, R9, RZ ;  /* 0x0000000918087223 */ /* 0x000fe200000100ff */
        /* <DEDUP_REMOVED lines=90> */
.L_x_566:
[----:B------:R-:W-:Y:S05]  /*1060*/  BSYNC B0 ;  /* 0x0000000000007941 */ /* 0x000fea0003800000 */
.L_x_565:
        /* <DEDUP_REMOVED lines=41> */
.L_x_569:
        /* <DEDUP_REMOVED lines=210> */
.L_x_568:
[----:B------:R-:W-:Y:S05]  /*2020*/  BSYNC B0 ;  /* 0x0000000000007941 */ /* 0x000fea0003800000 */
.L_x_567:
        /* <DEDUP_REMOVED lines=19> */
.L_x_571:
[----:B------:R-:W-:Y:S05]  /*2160*/  BSYNC B0 ;  /* 0x0000000000007941 */ /* 0x000fea0003800000 */
.L_x_570:
        /* <DEDUP_REMOVED lines=30> */
.L_x_574:
[----:B------:R-:W2:Y:S01]  /*2350*/  LDG.E.STRONG.GPU R10, [R8.64] ;  /* 0x0000000e080a7981 */ /* 0x000ea2000c1ef900 */
[----:B------:R-:W-:Y:S01]  /*2360*/  YIELD ;  /* 0x0000000000007946 */ /* 0x000fe20003800000 */
[----:B--2---:R-:W-:Y:S01]  /*2370*/  ISETP.NE.AND P0, PT, R10, R13, PT ;  /* 0x0000000d0a00720c */ /* 0x004fe20003f05270 */
[----:B------:R-:W-:-:S12]  /*2380*/  CCTL.IVALL ;  /* 0x00000000ff00798f */ /* 0x000fd80002000000 */
[----:B------:R-:W-:Y:S05]  /*2390*/  @P0 BRA `(.L_x_574) ;  /* 0xffffffb000000947 */ /* 0x000fea000383ffff */
.L_x_573:
        /* <DEDUP_REMOVED lines=20> */
.L_x_578:
        /* <DEDUP_REMOVED lines=116> */
.L_x_577:
        /* <DEDUP_REMOVED lines=62> */
.L_x_579:
[----:B------:R-:W-:-:S13]  /*3000*/  ISETP.NE.OR P0, PT, RZ, UR4, P0 ;  /* 0x00000004ff007c0c */ /* 0x000fda0008705670 */
[----:B------:R-:W-:Y:S05]  /*3010*/  @!P0 BRA `(.L_x_575) ;  /* 0x000001f000008947 */ /* 0x000fea0003800000 */
.L_x_576:
        /* <DEDUP_REMOVED lines=31> */
.L_x_575:
        /* <DEDUP_REMOVED lines=12> */
.L_x_581:
[----:B------:R-:W-:Y:S05]  /*32d0*/  BSYNC B0 ;  /* 0x0000000000007941 */ /* 0x000fea0003800000 */
.L_x_580:
        /* <DEDUP_REMOVED lines=16> */
.L_x_572:
[----:B------:R2:W-:Y:S04]  /*33e0*/  @!P2 STS.64 [0xc0], R6 ;  /* 0x0000c006ff00a388 */ /* 0x0005e80000000a00 */
[----:B------:R-:W-:Y:S01]  /*33f0*/  BAR.SYNC.DEFER_BLOCKING 0x0 ;  /* 0x0000000000007b1d */ /* 0x000fe20000010000 */
[----:B------:R-:W-:Y:S01]  /*3400*/  ISETP.NE.AND P0, PT, RZ, UR16, PT ;  /* 0x00000010ff007c0c */ /* 0x000fe2000bf05270 */
[--C-:B-1----:R-:W-:Y:S02]  /*3410*/  HADD2.F32 R11, -RZ, R35.reuse.H1_H1 ;  /* 0x30000023ff0b7230 */ /* 0x102fe40000004100 */
[----:B------:R-:W-:-:S03]  /*3420*/  HADD2.F32 R35, -RZ, R35.H0_H0 ;  /* 0x20000023ff237230 */ /* 0x000fc60000004100 */
[C---:B------:R-:W-:Y:S01]  /*3430*/  FADD.FTZ R10, -R4.reuse, R11 ;  /* 0x0000000b040a7221 */ /* 0x040fe20000010100 */
[--C-:B------:R-:W-:Y:S01]  /*3440*/  HADD2.F32 R11, -RZ, R37.reuse.H1_H1 ;  /* 0x30000025ff0b7230 */ /* 0x100fe20000004100 */
[----:B------:R-:W-:Y:S01]  /*3450*/  FADD.FTZ R35, -R4, R35 ;  /* 0x0000002304237221 */ /* 0x000fe20000010100 */
[----:B------:R-:W-:Y:S01]  /*3460*/  HADD2.F32 R4, -RZ, R37.H0_H0 ;  /* 0x20000025ff047230 */ /* 0x000fe20000004100 */
[----:B------:R-:W-:Y:S02]  /*3470*/  FMUL.FTZ R17, R10, UR8 ;  /* 0x000000080a117c20 */ /* 0x000fe40008410000 */
[----:B------:R-:W-:Y:S01]  /*3480*/  FMUL.FTZ R35, R35, UR8 ;  /* 0x0000000823237c20 */ /* 0x000fe20008410000 */
[----:B------:R-:W1:Y:S01]  /*3490*/  LDS.64 R8, [0xc0] ;  /* 0x0000c000ff087984 */ /* 0x000e620000000a00 */
[----:B------:R-:W-:Y:S05]  /*34a0*/  @!P0 BRA `(.L_x_582) ;  /* 0x0000012000008947 */ /* 0x000fea0003800000 */
[----:B--2---:R-:W-:Y:S02]  /*34b0*/  FFMA.FTZ R34, R35, R5, R34 ;  /* 0x0000000523227223 */ /* 0x004fe40000010022 */
[----:B------:R-:W-:-:S02]  /*34c0*/  FFMA.FTZ R33, R17, R36, R33 ;  /* 0x0000002411217223 */ /* 0x000fc40000010021 */
        /* <DEDUP_REMOVED lines=16> */
.L_x_582:
[----:B--2---:R-:W-:Y:S01]  /*35d0*/  BSSY B0, `(.L_x_583) ;  /* 0x0000015000007945 */ /* 0x004fe20003800000 */
[----:B------:R-:W-:Y:S05]  /*35e0*/  @!P1 BRA `(.L_x_584) ;  /* 0x0000013000009947 */ /* 0x000fea0003800000 */
[----:B-1----:R-:W-:Y:S01]  /*35f0*/  FMUL.FTZ R8, R8, c[0x0][0x20c] ;  /* 0x0000830008087a20 */ /* 0x002fe20000410000 */
[----:B0-----:R-:W-:Y:S01]  /*3600*/  MOV R6, R40 ;  /* 0x0000002800067202 */ /* 0x001fe20000000f00 */
[----:B------:R-:W-:Y:S01]  /*3610*/  IMAD R13, R2, c[0x0][0x1d8], RZ ;  /* 0x00007600020d7a24 */ /* 0x000fe200078e02ff */
[----:B------:R-:W-:Y:S01]  /*3620*/  MOV R7, R43 ;  /* 0x0000002b00077202 */ /* 0x000fe20000000f00 */
[-C--:B------:R-:W-:Y:S02]  /*3630*/  FMUL.FTZ R10, R17, R8.reuse ;  /* 0x00000008110a7220 */ /* 0x080fe40000410000 */
[----:B------:R-:W-:Y:S02]  /*3640*/  FMUL.FTZ R8, R35, R8 ;  /* 0x0000000823087220 */ /* 0x000fe40000410000 */
[----:B------:R-:W-:-:S02]  /*3650*/  FFMA.FTZ R10, R9, c[0x0][0x20c], R10 ;  /* 0x00008300090a7a23 */ /* 0x000fc4000001000a */
[----:B------:R-:W-:Y:S02]  /*3660*/  FFMA.FTZ R8, R9, c[0x0][0x20c], R8 ;  /* 0x0000830009087a23 */ /* 0x000fe40000010008 */
[----:B------:R-:W-:-:S04]  /*3670*/  IMAD.WIDE.U32 R6, R30, c[0x0][0x1d8], R6 ;  /* 0x000076001e067a25 */ /* 0x000fc800078e0006 */
[----:B------:R-:W-:Y:S02]  /*3680*/  IMAD R13, R30, c[0x0][0x1dc], R13 ;  /* 0x000077001e0d7a24 */ /* 0x000fe400078e020d */
[----:B------:R-:W-:Y:S02]  /*3690*/  FFMA.FTZ R10, R11, R36, -R10 ;  /* 0x000000240b0a7223 */ /* 0x000fe4000001080a */
[----:B------:R-:W-:Y:S01]  /*36a0*/  FFMA.FTZ R8, R4, R5, -R8 ;  /* 0x0000000504087223 */ /* 0x000fe20000010808 */
[----:B------:R-:W-:Y:S01]  /*36b0*/  IADD3 R13, R7, R13, RZ ;  /* 0x0000000d070d7210 */ /* 0x000fe20007ffe0ff */
[----:B------:R-:W-:Y:S01]  /*36c0*/  FMUL.FTZ R7, R10, UR8 ;  /* 0x000000080a077c20 */ /* 0x000fe20008410000 */
[----:B------:R-:W-:Y:S01]  /*36d0*/  LEA R4, P0, R6, c[0x0][0x160], 0x1 ;  /* 0x0000580006047a11 */ /* 0x000fe200078008ff */
[----:B------:R-:W-:-:S03]  /*36e0*/  FMUL.FTZ R8, R8, UR8 ;  /* 0x0000000808087c20 */ /* 0x000fc60008410000 */
[----:B------:R-:W-:Y:S02]  /*36f0*/  LEA.HI.X R5, R6, c[0x0][0x164], R13, 0x1, P0 ;  /* 0x0000590006057a11 */ /* 0x000fe400000f0c0d */
[----:B------:R-:W-:-:S05]  /*3700*/  F2FP.PACK_AB R7, R8, R7 ;  /* 0x000000070807723e */ /* 0x000fca00000000ff */
[----:B------:R0:W-:Y:S02]  /*3710*/  STG.E [R4.64], R7 ;  /* 0x0000000704007986 */ /* 0x0001e4000c10190e */
.L_x_584:
[----:B------:R-:W-:Y:S05]  /*3720*/  BSYNC B0 ;  /* 0x0000000000007941 */ /* 0x000fea0003800000 */
.L_x_583:
[----:B------:R-:W-:Y:S01]  /*3730*/  ULDC UR4, c[0x0][0x10] ;  /* 0x0000040000047ab9 */ /* 0x000fe20000000800 */
[----:B------:R-:W-:Y:S01]  /*3740*/  IADD3 R29, R29, 0x1, RZ ;  /* 0x000000011d1d7810 */ /* 0x000fe20007ffe0ff */
[----:B------:R-:W-:-:S04]  /*3750*/  UIADD3 UR7, UR7, UR4, URZ ;  /* 0x0000000407077290 */ /* 0x000fc8000fffe03f */
[----:B------:R-:W-:-:S06]  /*3760*/  UISETP.GE.AND UP0, UPT, UR7, UR6, UPT ;  /* 0x000000060700728c */ /* 0x000fcc000bf06270 */
[----:B------:R-:W-:-:S13]  /*3770*/  PLOP3.LUT P0, PT, PT, PT, UP0, 0x80, 0x0 ;  /* 0x000000000000781c */ /* 0x000fda0003f0f008 */
[----:B------:R-:W-:Y:S01]  /*3780*/  @P0 CALL.REL.NOINC `(.L_x_561) ;  /* 0x0000001000000944 */ /* 0x000fe20003c00000 */
[----:B------:R-:W-:Y:S05]  /*3790*/  BRA `(.L_x_585) ;  /* 0xffffcaf000007947 */ /* 0x000fea000383ffff */
.L_x_561:
        /* <DEDUP_REMOVED lines=18> */
.L_x_587:
[----:B------:R-:W-:Y:S05]  /*38c0*/  BSYNC B0 ;  /* 0x0000000000007941 */ /* 0x000fea0003800000 */
.L_x_586:
        /* <DEDUP_REMOVED lines=11> */
.L_x_589:
[----:B------:R-:W2:Y:S01]  /*3980*/  LDG.E.STRONG.GPU R5, [R2.64] ;  /* 0x0000000e02057981 */ /* 0x000ea2000c1ef900 */
[----:B------:R-:W-:Y:S01]  /*3990*/  YIELD ;  /* 0x0000000000007946 */ /* 0x000fe20003800000 */
[----:B--2---:R-:W-:Y:S01]  /*39a0*/  ISETP.NE.AND P0, PT, R5, R0, PT ;  /* 0x000000000500720c */ /* 0x004fe20003f05270 */
[----:B------:R-:W-:-:S12]  /*39b0*/  CCTL.IVALL ;  /* 0x00000000ff00798f */ /* 0x000fd80002000000 */
[----:B------:R-:W-:Y:S05]  /*39c0*/  @P0 BRA `(.L_x_589) ;  /* 0xffffffb000000947 */ /* 0x000fea000383ffff */
.L_x_588:
        /* <DEDUP_REMOVED lines=25> */
.L_x_590:
        /* <DEDUP_REMOVED lines=26> */
.L_x_591:
        /* <DEDUP_REMOVED lines=16> */
.L_x_1926:


//--------------------- .text._Z35group_norm_nhwc_bwd_one_pass_kernelI11Fp16IOBf16WLi128ELi10ELi640EEv26Group_norm_nhwc_bwd_params --------------------------
	.section	.text._Z35group_norm_nhwc_bwd_one_pass_kernelI11Fp16IOBf16WLi128ELi10ELi640EEv26Group_norm_nhwc_bwd_params,"ax",@progbits
	.sectioninfo	@"SHI_REGISTERS=48"
	.align	128
        .global         _Z35group_norm_nhwc_bwd_one_pass_kernelI11Fp16IOBf16WLi128ELi10ELi640EEv26Group_norm_nhwc_bwd_params
        .type           _Z35group_norm_nhwc_bwd_one_pass_kernelI11Fp16IOBf16WLi128ELi10ELi640EEv26Group_norm_nhwc_bwd_params,@function
        .size           _Z35group_norm_nhwc_bwd_one_pass_kernelI11Fp16IOBf16WLi128ELi10ELi640EEv26Group_norm_nhwc_bwd_params,(.L_x_1927 - _Z35group_norm_nhwc_bwd_one_pass_kernelI11Fp16IOBf16WLi128ELi10ELi640EEv26Group_norm_nhwc_bwd_params)
        .other          _Z35group_norm_nhwc_bwd_one_pass_kernelI11Fp16IOBf16WLi128ELi10ELi640EEv26Group_norm_nhwc_bwd_params,@"STO_CUDA_ENTRY STV_DEFAULT"
_Z35group_norm_nhwc_bwd_one_pass_kernelI11Fp16IOBf16WLi128ELi10ELi640EEv26Group_norm_nhwc_bwd_params:
.text._Z35group_norm_nhwc_bwd_one_pass_kernelI11Fp16IOBf16WLi128ELi10ELi640EEv26Group_norm_nhwc_bwd_params:
        /* <DEDUP_REMOVED lines=41> */
.L_x_616:
        /* <DEDUP_REMOVED lines=100> */
.L_x_594:
[----:B------:R-:W-:Y:S05]  /*08d0*/  BSYNC B0 ;  /* 0x0000000000007941 */ /* 0x000fea0003800000 */
.L_x_593:
        /* <DEDUP_REMOVED lines=25> */
.L_x_595:
        /* <DEDUP_REMOVED lines=95> */
.L_x_597:
[----:B------:R-:W-:Y:S05]  /*1060*/  BSYNC B0 ;  /* 0x0000000000007941 */ /* 0x000fea0003800000 */
.L_x_596:
        /* <DEDUP_REMOVED lines=41> */
.L_x_600:
        /* <DEDUP_REMOVED lines=210> */
.L_x_599:
[----:B------:R-:W-:Y:S05]  /*2020*/  BSYNC B0 ;  /* 0x0000000000007941 */ /* 0x000fea0003800000 */
.L_x_598:
        /* <DEDUP_REMOVED lines=19> */
.L_x_602:
[----:B------:R-:W-:Y:S05]  /*2160*/  BSYNC B0 ;  /* 0x0000000000007941 */ /* 0x000fea0003800000 */
.L_x_601:
        /* <DEDUP_REMOVED lines=30> */
.L_x_605:
[----:B------:R-:W2:Y:S01]  /*2350*/  LDG.E.STRONG.GPU R10, [R8.64] ;  /* 0x0000000e080a7981 */ /* 0x000ea2000c1ef900 */
[----:B------:R-:W-:Y:S01]  /*2360*/  YIELD ;  /* 0x0000000000007946 */ /* 0x000fe20003800000 */
[----:B--2---:R-:W-:Y:S01]  /*2370*/  ISETP.NE.AND P0, PT, R10, R13, PT ;  /* 0x0000000d0a00720c */ /* 0x004fe20003f05270 */
[----:B------:R-:W-:-:S12]  /*2380*/  CCTL.IVALL ;  /* 0x00000000ff00798f */ /* 0x000fd80002000000 */
[----:B------:R-:W-:Y:S05]  /*2390*/  @P0 BRA `(.L_x_605) ;  /* 0xffffffb000000947 */ /* 0x000fea000383ffff */
.L_x_604:
        /* <DEDUP_REMOVED lines=20> */
.L_x_609:
        /* <DEDUP_REMOVED lines=116> */
.L_x_608:
        /* <DEDUP_REMOVED lines=62> */
.L_x_610:
[----:B------:R-:W-:-:S13]  /*3000*/  ISETP.NE.OR P0, PT, RZ, UR4, P0 ;  /* 0x00000004ff007c0c */ /* 0x000fda0008705670 */
[----:B------:R-:W-:Y:S05]  /*3010*/  @!P0 BRA `(.L_x_606) ;  /* 0x000001f000008947 */ /* 0x000fea0003800000 */
.L_x_607:
        /* <DEDUP_REMOVED lines=31> */
.L_x_606:
        /* <DEDUP_REMOVED lines=12> */
.L_x_612:
[----:B------:R-:W-:Y:S05]  /*32d0*/  BSYNC B0 ;  /* 0x0000000000007941 */ /* 0x000fea0003800000 */
.L_x_611:
        /* <DEDUP_REMOVED lines=16> */
.L_x_603:
        /* <DEDUP_REMOVED lines=31> */
.L_x_613:
        /* <DEDUP_REMOVED lines=21> */
.L_x_615:
[----:B------:R-:W-:Y:S05]  /*3720*/  BSYNC B0 ;  /* 0x0000000000007941 */ /* 0x000fea0003800000 */
.L_x_614:
[----:B------:R-:W-:Y:S01]  /*3730*/  ULDC UR4, c[0x0][0x10] ;  /* 0x0000040000047ab9 */ /* 0x000fe20000000800 */
[----:B------:R-:W-:Y:S01]  /*3740*/  IADD3 R29, R29, 0x1, RZ ;  /* 0x000000011d1d7810 */ /* 0x000fe20007ffe0ff */
[----:B------:R-:W-:-:S04]  /*3750*/  UIADD3 UR7, UR7, UR4, URZ ;  /* 0x0000000407077290 */ /* 0x000fc8000fffe03f */
[----:B------:R-:W-:-:S06]  /*3760*/  UISETP.GE.AND UP0, UPT, UR7, UR6, UPT ;  /* 0x000000060700728c */ /* 0x000fcc000bf06270 */
[----:B------:R-:W-:-:S13]  /*3770*/  PLOP3.LUT P0, PT, PT, PT, UP0, 0x80, 0x0 ;  /* 0x000000000000781c */ /* 0x000fda0003f0f008 */
[----:B------:R-:W-:Y:S01]  /*3780*/  @P0 CALL.REL.NOINC `(.L_x_592) ;  /* 0x0000001000000944 */ /* 0x000fe20003c00000 */
[----:B------:R-:W-:Y:S05]  /*3790*/  BRA `(.L_x_616) ;  /* 0xffffcaf000007947 */ /* 0x000fea000383ffff */
.L_x_592:
        /* <DEDUP_REMOVED lines=18> */
.L_x_618:
[----:B------:R-:W-:Y:S05]  /*38c0*/  BSYNC B0 ;  /* 0x0000000000007941 */ /* 0x000fea0003800000 */
.L_x_617:
        /* <DEDUP_REMOVED lines=11> */
.L_x_620:
[----:B------:R-:W2:Y:S01]  /*3980*/  LDG.E.STRONG.GPU R5, [R2.64] ;  /* 0x0000000e02057981 */ /* 0x000ea2000c1ef900 */
[----:B------:R-:W-:Y:S01]  /*3990*/  YIELD ;  /* 0x0000000000007946 */ /* 0x000fe20003800000 */
[----:B--2---:R-:W-:Y:S01]  /*39a0*/  ISETP.NE.AND P0, PT, R5, R0, PT ;  /* 0x000000000500720c */ /* 0x004fe20003f05270 */
[----:B------:R-:W-:-:S12]  /*39b0*/  CCTL.IVALL ;  /* 0x00000000ff00798f */ /* 0x000fd80002000000 */
[----:B------:R-:W-:Y:S05]  /*39c0*/  @P0 BRA `(.L_x_620) ;  /* 0xffffffb000000947 */ /* 0x000fea000383ffff */
.L_x_619:
        /* <DEDUP_REMOVED lines=25> */
.L_x_621:
        /* <DEDUP_REMOVED lines=26> */
.L_x_622:
        /* <DEDUP_REMOVED lines=16> */
.L_x_1927:


//--------------------- .text._Z35group_norm_nhwc_bwd_one_pass_kernelI11Fp16IOBf16WLi256ELi10ELi640EEv26Group_norm_nhwc_bwd_params --------------------------
	.section	.text._Z35group_norm_nhwc_bwd_one_pass_kernelI11Fp16IOBf16WLi256ELi10ELi640EEv26Group_norm_nhwc_bwd_params,"ax",@progbits
	.sectioninfo	@"SHI_REGISTERS=48"
	.align	128
        .global         _Z35group_norm_nhwc_bwd_one_pass_kernelI11Fp16IOBf16WLi256ELi10ELi640EEv26Group_norm_nhwc_bwd_params
        .type           _Z35group_norm_nhwc_bwd_one_pass_kernelI11Fp16IOBf16WLi256ELi10ELi640EEv26Group_norm_nhwc_bwd_params,@function
        .size           _Z35group_norm_nhwc_bwd_one_pass_kernelI11Fp16IOBf16WLi256ELi10ELi640EEv26Group_norm_nhwc_bwd_params,(.L_x_1928 - _Z35group_norm_nhwc_bwd_one_pass_kernelI11Fp16IOBf16WLi256ELi10ELi640EEv26Group_norm_nhwc_bwd_params)
        .other          _Z35group_norm_nhwc_bwd_one_pass_kernelI11Fp16IOBf16WLi256ELi10ELi640EEv26Group_norm_nhwc_bwd_params,@"STO_CUDA_ENTRY STV_DEFAULT"
_Z35group_norm_nhwc_bwd_one_pass_kernelI11Fp16IOBf16WLi256ELi10ELi640EEv26Group_norm_nhwc_bwd_params:
.text._Z35group_norm_nhwc_bwd_one_pass_kernelI11Fp16IOBf16WLi256ELi10ELi640EEv26Group_norm_nhwc_bwd_params:
        /* <DEDUP_REMOVED lines=41> */
.L_x_651:
        /* <DEDUP_REMOVED lines=112> */
.L_x_625:
[----:B-1----:R-:W-:Y:S05]  /*0990*/  BSYNC B0 ;  /* 0x0000000000007941 */ /* 0x002fea0003800000 */
.L_x_624:
[----:B------:R-:W-:Y:S01]  /*09a0*/  ISETP.NE.AND P2, PT, RZ, UR16, PT ;  /* 0x00000010ff007c0c */ /* 0x000fe2000bf45270 */
[--C-:B-----5:R-:W-:Y:S02]  /*09b0*/  HADD2.F32 R8, -RZ, R34.reuse.H0_H0 ;  /* 0x20000022ff087230 */ /* 0x120fe40000004100 */
[----:B------:R-:W-:Y:S02]  /*09c0*/  HADD2.F32 R11, -RZ, R34.H1_H1 ;  /* 0x30000022ff0b7230 */ /* 0x000fe40000004100 */
[----:B------:R-:W-:Y:S01]  /*09d0*/  HADD2.F32 R12, -RZ, R35.H0_H0 ;  /* 0x20000023ff0c7230 */ /* 0x000fe20000004100 */
[----:B------:R-:W-:Y:S01]  /*09e0*/  FADD.FTZ R8, R8, -UR17 ;  /* 0x8000001108087e21 */ /* 0x000fe20008010000 */
[--C-:B------:R-:W-:Y:S01]  /*09f0*/  HADD2.F32 R9, -RZ, R37.reuse.H0_H0 ;  /* 0x20000025ff097230 */ /* 0x100fe20000004100 */
[----:B------:R-:W-:Y:S01]  /*0a00*/  FADD.FTZ R15, R11, -UR17 ;  /* 0x800000110b0f7e21 */ /* 0x000fe20008010000 */
[----:B------:R-:W-:Y:S01]  /*0a10*/  HADD2.F32 R13, -RZ, R37.H1_H1 ;  /* 0x30000025ff0d7230 */ /* 0x000fe20000004100 */
        /* <DEDUP_REMOVED lines=25> */
.L_x_626:
        /* <DEDUP_REMOVED lines=26> */
.L_x_627:
        /* <DEDUP_REMOVED lines=100> */
.L_x_629:
[----:B------:R-:W-:Y:S05]  /*1390*/  BSYNC B0 ;  /* 0x0000000000007941 */ /* 0x000fea0003800000 */
.L_x_628:
        /* <DEDUP_REMOVED lines=41> */
.L_x_632:
        /* <DEDUP_REMOVED lines=210> */
.L_x_631:
[----:B------:R-:W-:Y:S05]  /*2350*/  BSYNC B0 ;  /* 0x0000000000007941 */ /* 0x000fea0003800000 */
.L_x_630:
        /* <DEDUP_REMOVED lines=19> */
.L_x_634:
[----:B------:R-:W-:Y:S05]  /*2490*/  BSYNC B0 ;  /* 0x0000000000007941 */ /* 0x000fea0003800000 */
.L_x_633:
        /* <DEDUP_REMOVED lines=30> */
.L_x_637:
[----:B------:R-:W2:Y:S01]  /*2680*/  LDG.E.STRONG.GPU R12, [R10.64] ;  /* 0x0000000e0a0c7981 */ /* 0x000ea2000c1ef900 */
[----:B------:R-:W-:Y:S01]  /*2690*/  YIELD ;  /* 0x0000000000007946 */ /* 0x000fe20003800000 */
[----:B--2---:R-:W-:Y:S01]  /*26a0*/  ISETP.NE.AND P0, PT, R12, R15, PT ;  /* 0x0000000f0c00720c */ /* 0x004fe20003f05270 */
[----:B------:R-:W-:-:S12]  /*26b0*/  CCTL.IVALL ;  /* 0x00000000ff00798f */ /* 0x000fd80002000000 */
[----:B------:R-:W-:Y:S05]  /*26c0*/  @P0 BRA `(.L_x_637) ;  /* 0xffffffb000000947 */ /* 0x000fea000383ffff */
.L_x_636:
        /* <DEDUP_REMOVED lines=20> */
.L_x_641:
        /* <DEDUP_REMOVED lines=116> */
.L_x_640:
        /* <DEDUP_REMOVED lines=62> */
.L_x_642:
[----:B------:R-:W-:-:S13]  /*3330*/  ISETP.NE.OR P0, PT, RZ, UR4, P0 ;  /* 0x00000004ff007c0c */ /* 0x000fda0008705670 */
[----:B------:R-:W-:Y:S05]  /*3340*/  @!P0 BRA `(.L_x_638) ;  /* 0x000001f000008947 */ /* 0x000fea0003800000 */
.L_x_639:
        /* <DEDUP_REMOVED lines=31> */
.L_x_638:
        /* <DEDUP_REMOVED lines=12> */
.L_x_644:
[----:B------:R-:W-:Y:S05]  /*3600*/  BSYNC B0 ;  /* 0x0000000000007941 */ /* 0x000fea0003800000 */
.L_x_643:
        /* <DEDUP_REMOVED lines=16> */
.L_x_635:
[----:B------:R-:W-:Y:S04]  /*3710*/  @!P3 STS.64 [0xc0], R28 ;  /* 0x0000c01cff00b388 */ /* 0x000fe80000000a00 */
[----:B------:R-:W-:Y:S01]  /*3720*/  BAR.SYNC.DEFER_BLOCKING 0x0 ;  /* 0x0000000000007b1d */ /* 0x000fe20000010000 */
[----:B------:R-:W-:Y:S01]  /*3730*/  ISETP.GE.U32.AND P0, PT, R42, c[0x0][0x1e0], PT ;  /* 0x000078002a007a0c */ /* 0x000fe20003f06070 */
[--C-:B01----:R-:W-:Y:S02]  /*3740*/  HADD2.F32 R13, -RZ, R35.reuse.H0_H0 ;  /* 0x20000023ff0d7230 */ /* 0x103fe40000004100 */
[----:B------:R-:W-:Y:S01]  /*3750*/  HADD2.F32 R35, -RZ, R35.H1_H1 ;  /* 0x30000023ff237230 */ /* 0x000fe20000004100 */
[----:B------:R-:W-:-:S04]  /*3760*/  ISETP.GE.AND.EX P0, PT, R43, c[0x0][0x1e4], PT, P0 ;  /* 0x000079002b007a0c */ /* 0x000fc80003f06300 */
[----:B------:R-:W-:Y:S01]  /*3770*/  ISETP.GT.U32.OR P0, PT, R0, 0x27f, P0 ;  /* 0x0000027f0000780c */ /* 0x000fe20000704470 */
[----:B------:R-:W0:Y:S02]  /*3780*/  LDS.64 R8, [0xc0] ;  /* 0x0000c000ff087984 */ /* 0x000e240000000a00 */
        /* <DEDUP_REMOVED lines=29> */
.L_x_645:
        /* <DEDUP_REMOVED lines=16> */
[----:B------:R-:W-:-:S05]  /*3a60*/  F2FP.PACK_AB R9, R14, R15 ;  /* 0x0000000f0e09723e */ /* 0x000fca00000000ff */
[----:B------:R0:W-:Y:S02]  /*3a70*/  STG.E [R10.64], R9 ;  /* 0x000000090a007986 */ /* 0x0001e4000c10190e */
.L_x_647:
[----:B------:R-:W-:Y:S05]  /*3a80*/  BSYNC B0 ;  /* 0x0000000000007941 */ /* 0x000fea0003800000 */
.L_x_646:
        /* <DEDUP_REMOVED lines=25> */
.L_x_648:
        /* <DEDUP_REMOVED lines=17> */
.L_x_650:
[----:B------:R-:W-:Y:S05]  /*3d30*/  BSYNC B0 ;  /* 0x0000000000007941 */ /* 0x000fea0003800000 */
.L_x_649:
[----:B------:R-:W-:Y:S01]  /*3d40*/  ULDC UR4, c[0x0][0x10] ;  /* 0x0000040000047ab9 */ /* 0x000fe20000000800 */
[----:B------:R-:W-:Y:S01]  /*3d50*/  IADD3 R38, R38, 0x1, RZ ;  /* 0x0000000126267810 */ /* 0x000fe20007ffe0ff */
[----:B------:R-:W-:-:S04]  /*3d60*/  UIADD3 UR7, UR7, UR4, URZ ;  /* 0x0000000407077290 */ /* 0x000fc8000fffe03f */
[----:B------:R-:W-:-:S06]  /*3d70*/  UISETP.GE.AND UP0, UPT, UR7, UR6, UPT ;  /* 0x000000060700728c */ /* 0x000fcc000bf06270 */
[----:B------:R-:W-:-:S13]  /*3d80*/  PLOP3.LUT P0, PT, PT, PT, UP0, 0x80, 0x0 ;  /* 0x000000000000781c */ /* 0x000fda0003f0f008 */
[----:B------:R-:W-:Y:S01]  /*3d90*/  @P0 CALL.REL.NOINC `(.L_x_623) ;  /* 0x0000001000000944 */ /* 0x000fe20003c00000 */
[----:B------:R-:W-:Y:S05]  /*3da0*/  BRA `(.L_x_651) ;  /* 0xffffc4e000007947 */ /* 0x000fea000383ffff */
.L_x_623:
        /* <DEDUP_REMOVED lines=18> */
.L_x_653:
[----:B------:R-:W-:Y:S05]  /*3ed0*/  BSYNC B0 ;  /* 0x0000000000007941 */ /* 0x000fea0003800000 */
.L_x_652:
        /* <DEDUP_REMOVED lines=11> */
.L_x_655:
[----:B------:R-:W2:Y:S01]  /*3f90*/  LDG.E.STRONG.GPU R5, [R2.64] ;  /* 0x0000000e02057981 */ /* 0x000ea2000c1ef900 */
[----:B------:R-:W-:Y:S01]  /*3fa0*/  YIELD ;  /* 0x0000000000007946 */ /* 0x000fe20003800000 */
[----:B--2---:R-:W-:Y:S01]  /*3fb0*/  ISETP.NE.AND P0, PT, R5, R4, PT ;  /* 0x000000040500720c */ /* 0x004fe20003f05270 */
[----:B------:R-:W-:-:S12]  /*3fc0*/  CCTL.IVALL ;  /* 0x00000000ff00798f */ /* 0x000fd80002000000 */
[----:B------:R-:W-:Y:S05]  /*3fd0*/  @P0 BRA `(.L_x_655) ;  /* 0xffffffb000000947 */ /* 0x000fea000383ffff */
.L_x_654:
        /* <DEDUP_REMOVED lines=25> */
.L_x_656:
        /* <DEDUP_REMOVED lines=26> */
.L_x_657:
        /* <DEDUP_REMOVED lines=15> */
.L_x_1928:


//--------------------- .text._Z35group_norm_nhwc_bwd_one_pass_kernelI11Fp16IOBf16WLi512ELi10ELi640EEv26Group_norm_nhwc_bwd_params --------------------------
	.section	.text._Z35group_norm_nhwc_bwd_one_pass_kernelI11Fp16IOBf16WLi512ELi10ELi640EEv26Group_norm_nhwc_bwd_params,"ax",@progbits
	.sectioninfo	@"SHI_REGISTERS=48"
	.align	128
        .global         _Z35group_norm_nhwc_bwd_one_pass_kernelI11Fp16IOBf16WLi512ELi10ELi640EEv26Group_norm_nhwc_bwd_params
        .type           _Z35group_norm_nhwc_bwd_one_pass_kernelI11Fp16IOBf16WLi512ELi10ELi640EEv26Group_norm_nhwc_bwd_params,@function
        .size           _Z35group_norm_nhwc_bwd_one_pass_kernelI11Fp16IOBf16WLi512ELi10ELi640EEv26Group_norm_nhwc_bwd_params,(.L_x_1929 - _Z35group_norm_nhwc_bwd_one_pass_kernelI11Fp16IOBf16WLi512ELi10ELi640EEv26Group_norm_nhwc_bwd_params)
        .other          _Z35group_norm_nhwc_bwd_one_pass_kernelI11Fp16IOBf16WLi512ELi10ELi640EEv26Group_norm_nhwc_bwd_params,@"STO_CUDA_ENTRY STV_DEFAULT"
_Z35group_norm_nhwc_bwd_one_pass_kernelI11Fp16IOBf16WLi512ELi10ELi640EEv26Group_norm_nhwc_bwd_params:
.text._Z35group_norm_nhwc_bwd_one_pass_kernelI11Fp16IOBf16WLi512ELi10ELi640EEv26Group_norm_nhwc_bwd_params:
        /* <DEDUP_REMOVED lines=43> */
.L_x_694:
        /* <DEDUP_REMOVED lines=46> */
[----:B------:R-:W-:Y:S01]  /*0590*/  LEA.HI.X.SX32 R7, R14, R7, 0x1, P4 ;  /* 0x000000070e077211 */ /* 0x000fe200020f0eff */
[----:B------:R-:W-:-:S04]  /*05a0*/  IMAD R4, R4, c[0x0][0x1e8], RZ ;  /* 0x00007a0004047a24 */ /* 0x000fc800078e02ff */
[C---:B------:R-:W-:Y:S02]  /*05b0*/  IMAD R9, R5.reuse, c[0x0][0x1ec], R4 ;  /* 0x00007b0005097a24 */ /* 0x040fe400078e0204 */
[----:B------:R-:W-:-:S04]  /*05c0*/  IMAD.WIDE.U32 R6, R5, c[0x0][0x1e8], R6 ;  /* 0x00007a0005067a25 */ /* 0x000fc800078e0006 */
[----:B------:R-:W-:Y:S01]  /*05d0*/  @P1 IMAD R4, R45, c[0x0][0x1d8], RZ ;  /* 0x000076002d041a24 */ /* 0x000fe200078e02ff */
[----:B------:R-:W-:Y:S01]  /*05e0*/  IADD3 R9, R7, R9, RZ ;  /* 0x0000000907097210 */ /* 0x000fe20007ffe0ff */
[----:B------:R-:W-:Y:S02]  /*05f0*/  @!P0 IMAD R5, R43, c[0x0][0x1d8], RZ ;  /* 0x000076002b058a24 */ /* 0x000fe400078e02ff */
[----:B------:R-:W-:Y:S01]  /*0600*/  @P1 IMAD R13, R25, c[0x0][0x1dc], R4 ;  /* 0x00007700190d1a24 */ /* 0x000fe200078e0204 */
[-C--:B------:R-:W-:Y:S01]  /*0610*/  @!P0 MOV R4, R6.reuse ;  /* 0x0000000600048202 */ /* 0x080fe20000000f00 */
[----:B------:R-:W-:Y:S01]  /*0620*/  @!P0 IMAD R19, R40, c[0x0][0x1dc], R5 ;  /* 0x0000770028138a24 */ /* 0x000fe200078e0205 */
[----:B------:R-:W-:Y:S02]  /*0630*/  @!P0 MOV R5, R9 ;  /* 0x0000000900058202 */ /* 0x000fe40000000f00 */
[----:B------:R-:W-:-:S03]  /*0640*/  @P1 MOV R8, R6 ;  /* 0x0000000600081202 */ /* 0x000fc60000000f00 */
[----:B------:R-:W-:-:S04]  /*0650*/  @!P0 IMAD.WIDE.U32 R4, R40, c[0x0][0x1d8], R4 ;  /* 0x0000760028048a25 */ /* 0x000fc800078e0004 */
[----:B------:R-:W-:Y:S01]  /*0660*/  @P1 IMAD.WIDE.U32 R10, R25, c[0x0][0x1d8], R8 ;  /* 0x00007600190a1a25 */ /* 0x000fe200078e0008 */
[----:B------:R-:W-:-:S04]  /*0670*/  @!P0 IADD3 R19, R5, R19, RZ ;  /* 0x0000001305138210 */ /* 0x000fc80007ffe0ff */
[----:B------:R-:W-:Y:S02]  /*0680*/  @P1 IADD3 R11, R11, R13, RZ ;  /* 0x0000000d0b0b1210 */ /* 0x000fe40007ffe0ff */
[----:B------:R-:W-:Y:S02]  /*0690*/  @P1 SHF.L.U32 R5, R10, 0x1, RZ ;  /* 0x000000010a051819 */ /* 0x000fe400000006ff */
[C---:B------:R-:W-:Y:S02]  /*06a0*/  @!P0 SHF.L.U32 R20, R4.reuse, 0x1, RZ ;  /* 0x0000000104148819 */ /* 0x040fe400000006ff */
[----:B------:R-:W-:Y:S02]  /*06b0*/  @!P0 SHF.L.U64.HI R19, R4, 0x1, R19 ;  /* 0x0000000104138819 */ /* 0x000fe40000010213 */
[----:B------:R-:W-:Y:S02]  /*06c0*/  @P1 SHF.L.U64.HI R11, R10, 0x1, R11 ;  /* 0x000000010a0b1819 */ /* 0x000fe4000001020b */
[C---:B------:R-:W-:Y:S01]  /*06d0*/  @P1 IADD3 R4, P4, R5.reuse, c[0x0][0x180], RZ ;  /* 0x0000600005041a10 */ /* 0x040fe20007f9e0ff */
[----:B------:R-:W-:Y:S01]  /*06e0*/  CS2R R32, SRZ ;  /* 0x0000000000207805 */ /* 0x000fe2000001ff00 */
[----:B------:R-:W-:-:S02]  /*06f0*/  @P1 IADD3 R10, P5, R5, c[0x0][0x178], RZ ;  /* 0x00005e00050a1a10 */ /* 0x000fc40007fbe0ff */
[----:B------:R-:W-:-:S05]  /*0700*/  @P1 IADD3.X R5, R11, c[0x0][0x184], RZ, P4, !PT ;  /* 0x000061000b051a10 */ /* 0x000fca00027fe4ff */
[----:B------:R0:W3:Y:S01]  /*0710*/  @P1 LDG.E R33, [R4.64] ;  /* 0x0000000e04211981 */ /* 0x0000e2000c1e1900 */
[----:B------:R-:W-:Y:S02]  /*0720*/  ISETP.GE.U32.AND P2, PT, R39, c[0x0][0x1e0], PT ;  /* 0x0000780027007a0c */ /* 0x000fe40003f46070 */
[----:B------:R-:W-:Y:S02]  /*0730*/  SHF.R.S32.HI R42, RZ, 0x1f, R39 ;  /* 0x0000001fff2a7819 */ /* 0x000fe40000011427 */
[----:B------:R-:W-:Y:S02]  /*0740*/  ISETP.GE.U32.AND P3, PT, R38, c[0x0][0x1e0], PT ;  /* 0x0000780026007a0c */ /* 0x000fe40003f66070 */
[----:B------:R-:W-:Y:S02]  /*0750*/  ISETP.GE.AND.EX P2, PT, R42, c[0x0][0x1e4], PT, P2 ;  /* 0x000079002a007a0c */ /* 0x000fe40003f46320 */
[----:B------:R-:W-:Y:S02]  /*0760*/  SHF.R.S32.HI R41, RZ, 0x1f, R38 ;  /* 0x0000001fff297819 */ /* 0x000fe40000011426 */
[----:B------:R-:W-:-:S02]  /*0770*/  ISETP.GT.U32.OR P2, PT, R0, 0x27f, P2 ;  /* 0x0000027f0000780c */ /* 0x000fc40001744470 */
[----:B------:R-:W-:-:S04]  /*0780*/  ISETP.GE.AND.EX P3, PT, R41, c[0x0][0x1e4], PT, P3 ;  /* 0x0000790029007a0c */ /* 0x000fc80003f66330 */
[----:B------:R-:W-:Y:S02]  /*0790*/  ISETP.GT.U32.OR P3, PT, R0, 0x27f, P3 ;  /* 0x0000027f0000780c */ /* 0x000fe40001f64470 */
[----:B------:R-:W-:-:S05]  /*07a0*/  @P1 IADD3.X R11, R11, c[0x0][0x17c], RZ, P5, !PT ;  /* 0x00005f000b0b1a10 */ /* 0x000fca0002ffe4ff */
[----:B------:R-:W-:Y:S01]  /*07b0*/  @!P2 IMAD R12, R42, c[0x0][0x1d8], RZ ;  /* 0x000076002a0caa24 */ /* 0x000fe200078e02ff */
[-C--:B------:R-:W-:Y:S01]  /*07c0*/  @!P2 MOV R16, R6.reuse ;  /* 0x000000060010a202 */ /* 0x080fe20000000f00 */
[----:B------:R1:W5:Y:S01]  /*07d0*/  @P1 LDG.E R32, [R10.64] ;  /* 0x0000000e0a201981 */ /* 0x000362000c1e1900 */
[-C--:B------:R-:W-:Y:S01]  /*07e0*/  @!P2 MOV R17, R9.reuse ;  /* 0x000000090011a202 */ /* 0x080fe20000000f00 */
[----:B------:R-:W-:Y:S02]  /*07f0*/  @!P2 IMAD R15, R39, c[0x0][0x1dc], R12 ;  /* 0x00007700270faa24 */ /* 0x000fe400078e020c */
[----:B------:R-:W-:Y:S01]  /*0800*/  @!P3 MOV R12, R6 ;  /* 0x00000006000cb202 */ /* 0x000fe20000000f00 */
[----:B------:R-:W-:Y:S01]  /*0810*/  @!P3 IMAD R21, R41, c[0x0][0x1d8], RZ ;  /* 0x000076002915ba24 */ /* 0x000fe200078e02ff */
[----:B------:R-:W-:Y:S01]  /*0820*/  @!P3 MOV R13, R9 ;  /* 0x00000009000db202 */ /* 0x000fe20000000f00 */
[----:B------:R-:W-:Y:S01]  /*0830*/  @!P2 IMAD.WIDE.U32 R16, R39, c[0x0][0x1d8], R16 ;  /* 0x000076002710aa25 */ /* 0x000fe200078e0010 */
[----:B0-----:R-:W-:-:S02]  /*0840*/  @!P0 IADD3 R4, P4, R20, c[0x0][0x180], RZ ;  /* 0x0000600014048a10 */ /* 0x001fc40007f9e0ff */
[----:B-1----:R-:W-:Y:S01]  /*0850*/  @!P0 IADD3 R10, P5, R20, c[0x0][0x178], RZ ;  /* 0x00005e00140a8a10 */ /* 0x002fe20007fbe0ff */
[C---:B------:R-:W-:Y:S01]  /*0860*/  @!P3 IMAD R21, R38.reuse, c[0x0][0x1dc], R21 ;  /* 0x000077002615ba24 */ /* 0x040fe200078e0215 */
[----:B------:R-:W-:Y:S01]  /*0870*/  @!P2 IADD3 R15, R17, R15, RZ ;  /* 0x0000000f110fa210 */ /* 0x000fe20007ffe0ff */
[----:B------:R-:W-:Y:S01]  /*0880*/  @!P3 IMAD.WIDE.U32 R12, R38, c[0x0][0x1d8], R12 ;  /* 0x00007600260cba25 */ /* 0x000fe200078e000c */
[C---:B------:R-:W-:Y:S01]  /*0890*/  @!P2 SHF.L.U32 R18, R16.reuse, 0x1, RZ ;  /* 0x000000011012a819 */ /* 0x040fe200000006ff */
[----:B------:R-:W-:Y:S01]  /*08a0*/  CS2R R28, SRZ ;  /* 0x00000000001c7805 */ /* 0x000fe2000001ff00 */
[----:B------:R-:W-:Y:S01]  /*08b0*/  CS2R R30, SRZ ;  /* 0x00000000001e7805 */ /* 0x000fe2000001ff00 */
[----:B------:R-:W-:Y:S02]  /*08c0*/  @!P2 SHF.L.U64.HI R16, R16, 0x1, R15 ;  /* 0x000000011010a819 */ /* 0x000fe4000001020f */
[C---:B------:R-:W-:Y:S02]  /*08d0*/  @!P0 IADD3.X R5, R19.reuse, c[0x0][0x184], RZ, P4, !PT ;  /* 0x0000610013058a10 */ /* 0x040fe400027fe4ff */
[----:B------:R-:W-:-:S02]  /*08e0*/  @!P0 IADD3.X R11, R19, c[0x0][0x17c], RZ, P5, !PT ;  /* 0x00005f00130b8a10 */ /* 0x000fc40002ffe4ff */
[----:B------:R-:W-:Y:S01]  /*08f0*/  @!P3 IADD3 R15, R13, R21, RZ ;  /* 0x000000150d0fb210 */ /* 0x000fe20007ffe0ff */
[----:B------:R0:W5:Y:S01]  /*0900*/  @!P0 LDG.E R28, [R4.64] ;  /* 0x0000000e041c8981 */ /* 0x000162000c1e1900 */
[C---:B------:R-:W-:Y:S02]  /*0910*/  @!P3 SHF.L.U32 R17, R12.reuse, 0x1, RZ ;  /* 0x000000010c11b819 */ /* 0x040fe400000006ff */
[----:B------:R-:W-:Y:S01]  /*0920*/  @!P3 SHF.L.U64.HI R15, R12, 0x1, R15 ;  /* 0x000000010c0fb819 */ /* 0x000fe2000001020f */
[----:B------:R1:W5:Y:S01]  /*0930*/  @!P0 LDG.E R31, [R10.64] ;  /* 0x0000000e0a1f8981 */ /* 0x000362000c1e1900 */
[C---:B------:R-:W-:Y:S02]  /*0940*/  @!P2 IADD3 R12, P6, R18.reuse, c[0x0][0x180], RZ ;  /* 0x00006000120caa10 */ /* 0x040fe40007fde0ff */
[----:B0-----:R-:W-:Y:S02]  /*0950*/  @!P2 IADD3 R4, P0, R18, c[0x0][0x178], RZ ;  /* 0x00005e001204aa10 */ /* 0x001fe40007f1e0ff */
[----:B------:R-:W-:-:S02]  /*0960*/  @!P2 IADD3.X R13, R16, c[0x0][0x184], RZ, P6, !PT ;  /* 0x00006100100daa10 */ /* 0x000fc400037fe4ff */
[----:B------:R-:W-:Y:S01]  /*0970*/  @!P2 IADD3.X R5, R16, c[0x0][0x17c], RZ, P0, !PT ;  /* 0x00005f001005aa10 */ /* 0x000fe200007fe4ff */
[----:B------:R-:W-:Y:S01]  /*0980*/  CS2R R26, SRZ ;  /* 0x00000000001a7805 */ /* 0x000fe2000001ff00 */
[----:B-1----:R-:W-:Y:S01]  /*0990*/  @!P3 IADD3 R10, P4, R17, c[0x0][0x180], RZ ;  /* 0x00006000110aba10 */ /* 0x002fe20007f9e0ff */
[----:B------:R-:W-:Y:S01]  /*09a0*/  UMOV UR8, 0x3f800000 ;  /* 0x3f80000000087882 */ /* 0x000fe20000000000 */
[----:B------:R-:W-:Y:S01]  /*09b0*/  BSSY B0, `(.L_x_659) ;  /* 0x0000029000007945 */ /* 0x000fe20003800000 */
[----:B------:R0:W5:Y:S04]  /*09c0*/  @!P2 LDG.E R30, [R4.64] ;  /* 0x0000000e041ea981 */ /* 0x000168000c1e1900 */
[----:B------:R1:W5:Y:S01]  /*09d0*/  @!P2 LDG.E R26, [R12.64] ;  /* 0x0000000e0c1aa981 */ /* 0x000362000c1e1900 */
[----:B------:R-:W-:-:S02]  /*09e0*/  @!P3 IADD3.X R11, R15, c[0x0][0x184], RZ, P4, !PT ;  /* 0x000061000f0bba10 */ /* 0x000fc400027fe4ff */
[----:B------:R-:W-:-:S03]  /*09f0*/  MOV R24, RZ ;  /* 0x000000ff00187202 */ /* 0x000fc60000000f00 */
[----:B------:R4:W5:Y:S01]  /*0a00*/  @!P3 LDG.E R27, [R10.64] ;  /* 0x0000000e0a1bb981 */ /* 0x000962000c1e1900 */
[----:B-1----:R-:W-:-:S04]  /*0a10*/  @!P3 IADD3 R12, P5, R17, c[0x0][0x178], RZ ;  /* 0x00005e00110cba10 */ /* 0x002fc80007fbe0ff */
[----:B------:R-:W-:Y:S01]  /*0a20*/  @!P3 IADD3.X R13, R15, c[0x0][0x17c], RZ, P5, !PT ;  /* 0x00005f000f0dba10 */ /* 0x000fe20002ffe4ff */
[----:B--2---:R-:W1:Y:S04]  /*0a30*/  R2UR UR17, R2 ;  /* 0x00000000021173c2 */ /* 0x004e6800000e0000 */
        /* <DEDUP_REMOVED lines=11> */
[----:B------:R-:W-:Y:S02]  /*0af0*/  ISETP.NE.AND P3, PT, RZ, UR16, PT ;  /* 0x00000010ff007c0c */ /* 0x000fe4000bf65270 */
[----:B0-----:R-:W-:Y:S01]  /*0b00*/  MOV R4, RZ ;  /* 0x000000ff00047202 */ /* 0x001fe20000000f00 */
[----:B-1----:R-:W-:Y:S01]  /*0b10*/  @UP0 UMOV UR8, UR4 ;  /* 0x0000000400080c82 */ /* 0x002fe20008000000 */
[--C-:B---3--:R-:W-:Y:S02]  /*0b20*/  HADD2.F32 R16, -RZ, R33.reuse.H0_H0 ;  /* 0x20000021ff107230 */ /* 0x108fe40000004100 */
[----:B--2---:R-:W-:-:S05]  /*0b30*/  HADD2.F32 R12, -RZ, R33.H1_H1 ;  /* 0x30000021ff0c7230 */ /* 0x004fca0000004100 */
[----:B------:R-:W-:Y:S05]  /*0b40*/  @P0 BRA `(.L_x_660) ;  /* 0x000000f000000947 */ /* 0x000fea0003800000 */
[----:B----4-:R-:W-:Y:S01]  /*0b50*/  ISETP.NE.AND P0, PT, RZ, UR16, PT ;  /* 0x00000010ff007c0c */ /* 0x010fe2000bf05270 */
        /* <DEDUP_REMOVED lines=14> */
.L_x_660:
[----:B----4-:R-:W-:Y:S05]  /*0c40*/  BSYNC B0 ;  /* 0x0000000000007941 */ /* 0x010fea0003800000 */
.L_x_659:
        /* <DEDUP_REMOVED lines=25> */
.L_x_661:
[----:B------:R-:W-:Y:S01]  /*0de0*/  FMUL.FTZ R10, R5, R2 ;  /* 0x00000002050a7220 */ /* 0x000fe20000410000 */
[--C-:B------:R-:W-:Y:S01]  /*0df0*/  HADD2.F32 R14, -RZ, R28.reuse.H0_H0 ;  /* 0x2000001cff0e7230 */ /* 0x100fe20000004100 */
[----:B------:R-:W-:Y:S01]  /*0e00*/  FMUL.FTZ R16, R13, R4 ;  /* 0x000000040d107220 */ /* 0x000fe20000410000 */
[----:B------:R-:W-:Y:S01]  /*0e10*/  HADD2.F32 R17, -RZ, R28.H1_H1 ;  /* 0x3000001cff117230 */ /* 0x000fe20000004100 */
[----:B------:R-:W-:Y:S02]  /*0e20*/  FFMA.FTZ R15, R19, R10, RZ ;  /* 0x0000000a130f7223 */ /* 0x000fe400000100ff */
[----:B------:R-:W-:Y:S01]  /*0e30*/  FADD.FTZ R11, RZ, R10 ;  /* 0x0000000aff0b7221 */ /* 0x000fe20000010000 */
[----:B------:R-:W-:Y:S01]  /*0e40*/  HADD2.F32 R10, -RZ, R31.H0_H0 ;  /* 0x2000001fff0a7230 */ /* 0x000fe20000004100 */
[----:B------:R-:W-:Y:S02]  /*0e50*/  FADD.FTZ R14, R14, -UR17 ;  /* 0x800000110e0e7e21 */ /* 0x000fe40008010000 */
[----:B------:R-:W-:-:S02]  /*0e60*/  FADD.FTZ R18, R17, -UR17 ;  /* 0x8000001111127e21 */ /* 0x000fc40008010000 */
[----:B------:R-:W-:Y:S02]  /*0e70*/  FFMA.FTZ R15, R12, R16, R15 ;  /* 0x000000100c0f7223 */ /* 0x000fe4000001000f */
[----:B------:R-:W-:Y:S02]  /*0e80*/  FADD.FTZ R16, R16, R11 ;  /* 0x0000000b10107221 */ /* 0x000fe40000010000 */
[----:B------:R-:W-:Y:S01]  /*0e90*/  FMUL.FTZ R17, R14, UR8 ;  /* 0x000000080e117c20 */ /* 0x000fe20008410000 */
[----:B------:R-:W-:Y:S01]  /*0ea0*/  HADD2.F32 R14, -RZ, R31.H1_H1 ;  /* 0x3000001fff0e7230 */ /* 0x000fe20000004100 */
[----:B------:R-:W-:Y:S02]  /*0eb0*/  FMUL.FTZ R11, R18, UR8 ;  /* 0x00000008120b7c20 */ /* 0x000fe40008410000 */
        /* <DEDUP_REMOVED lines=20> */
.L_x_662:
[----:B------:R-:W-:Y:S02]  /*1000*/  FMUL.FTZ R18, R10, R2 ;  /* 0x000000020a127220 */ /* 0x000fe40000410000 */
[----:B------:R-:W-:Y:S02]  /*1010*/  FFMA.FTZ R12, R12, R13, RZ ;  /* 0x0000000d0c0c7223 */ /* 0x000fe400000100ff */
[----:B------:R-:W-:Y:S02]  /*1020*/  FADD.FTZ R13, RZ, R13 ;  /* 0x0000000dff0d7221 */ /* 0x000fe40000010000 */
[----:B------:R-:W-:Y:S02]  /*1030*/  FADD.FTZ R21, RZ, R5 ;  /* 0x00000005ff157221 */ /* 0x000fe40000010000 */
[C---:B------:R-:W-:Y:S02]  /*1040*/  FFMA.FTZ R5, R17.reuse, R10, R19 ;  /* 0x0000000a11057223 */ /* 0x040fe40000010013 */
[----:B------:R-:W-:-:S02]  /*1050*/  FFMA.FTZ R20, R17, R18, R15 ;  /* 0x0000001211147223 */ /* 0x000fc4000001000f */
[----:B------:R-:W-:Y:S01]  /*1060*/  FADD.FTZ R16, R16, R18 ;  /* 0x0000001210107221 */ /* 0x000fe20000010000 */
[--C-:B------:R-:W-:Y:S01]  /*1070*/  HADD2.F32 R18, -RZ, R26.reuse.H0_H0 ;  /* 0x2000001aff127230 */ /* 0x100fe20000004100 */
[----:B------:R-:W-:Y:S02]  /*1080*/  FFMA.FTZ R12, R11, R14, R12 ;  /* 0x0000000e0b0c7223 */ /* 0x000fe4000001000c */
[----:B------:R-:W-:Y:S02]  /*1090*/  FADD.FTZ R13, R13, R14 ;  /* 0x0000000e0d0d7221 */ /* 0x000fe40000010000 */
[----:B------:R-:W-:Y:S01]  /*10a0*/  FMUL.FTZ R17, R14, R4 ;  /* 0x000000040e117220 */ /* 0x000fe20000410000 */
[----:B------:R-:W-:Y:S01]  /*10b0*/  HADD2.F32 R14, -RZ, R26.H1_H1 ;  /* 0x3000001aff0e7230 */ /* 0x000fe20000004100 */
[----:B------:R-:W-:Y:S02]  /*10c0*/  FADD.FTZ R10, R21, R10 ;  /* 0x0000000a150a7221 */ /* 0x000fe40000010000 */
[----:B------:R-:W-:-:S02]  /*10d0*/  FFMA.FTZ R15, R11, R17, R20 ;  /* 0x000000110b0f7223 */ /* 0x000fc40000010014 */
[----:B------:R-:W-:Y:S01]  /*10e0*/  FADD.FTZ R11, R18, -UR17 ;  /* 0x80000011120b7e21 */ /* 0x000fe20008010000 */
[--C-:B------:R-:W-:Y:S01]  /*10f0*/  HADD2.F32 R18, -RZ, R30.reuse.H0_H0 ;  /* 0x2000001eff127230 */ /* 0x100fe20000004100 */
[----:B------:R-:W-:Y:S02]  /*1100*/  FADD.FTZ R14, R14, -UR17 ;  /* 0x800000110e0e7e21 */ /* 0x000fe40008010000 */
[----:B------:R-:W-:Y:S02]  /*1110*/  FADD.FTZ R16, R17, R16 ;  /* 0x0000001011107221 */ /* 0x000fe40000010000 */
[----:B------:R-:W-:Y:S01]  /*1120*/  FMUL.FTZ R17, R11, UR8 ;  /* 0x000000080b117c20 */ /* 0x000fe20008410000 */
[----:B------:R-:W-:Y:S01]  /*1130*/  HADD2.F32 R11, -RZ, R30.H1_H1 ;  /* 0x3000001eff0b7230 */ /* 0x000fe20000004100 */
        /* <DEDUP_REMOVED lines=20> */
.L_x_663:
[----:B------:R-:W-:Y:S01]  /*1280*/  FMUL.FTZ R20, R18, R2 ;  /* 0x0000000212147220 */ /* 0x000fe20000410000 */
[--C-:B------:R-:W-:Y:S01]  /*1290*/  HADD2.F32 R19, -RZ, R27.reuse.H1_H1 ;  /* 0x3000001bff137230 */ /* 0x100fe20000004100 */
[C---:B------:R-:W-:Y:S02]  /*12a0*/  FFMA.FTZ R5, R17.reuse, R18, R5 ;  /* 0x0000001211057223 */ /* 0x040fe40000010005 */
[----:B------:R-:W-:Y:S02]  /*12b0*/  FFMA.FTZ R17, R17, R20, R15 ;  /* 0x0000001411117223 */ /* 0x000fe4000001000f */
[----:B------:R-:W-:Y:S02]  /*12c0*/  FADD.FTZ R15, R13, R11 ;  /* 0x0000000b0d0f7221 */ /* 0x000fe40000010000 */
[----:B------:R-:W-:Y:S01]  /*12d0*/  FADD.FTZ R10, R10, R18 ;  /* 0x000000120a0a7221 */ /* 0x000fe20000010000 */
[----:B------:R-:W-:Y:S01]  /*12e0*/  HADD2.F32 R18, -RZ, R27.H0_H0 ;  /* 0x2000001bff127230 */ /* 0x000fe20000004100 */
[----:B------:R-:W-:-:S02]  /*12f0*/  FFMA.FTZ R13, R14, R11, R12 ;  /* 0x0000000b0e0d7223 */ /* 0x000fc4000001000c */
[----:B------:R-:W-:Y:S02]  /*1300*/  FMUL.FTZ R11, R11, R4 ;  /* 0x000000040b0b7220 */ /* 0x000fe40000410000 */
[----:B------:R-:W-:Y:S02]  /*1310*/  FADD.FTZ R16, R16, R20 ;  /* 0x0000001410107221 */ /* 0x000fe40000010000 */
[----:B------:R-:W-:Y:S02]  /*1320*/  FFMA.FTZ R12, R14, R11, R17 ;  /* 0x0000000b0e0c7223 */ /* 0x000fe40000010011 */
[----:B------:R-:W-:Y:S02]  /*1330*/  FADD.FTZ R18, R18, -UR17 ;  /* 0x8000001112127e21 */ /* 0x000fe40008010000 */
[----:B------:R-:W-:Y:S02]  /*1340*/  FADD.FTZ R14, R19, -UR17 ;  /* 0x80000011130e7e21 */ /* 0x000fe40008010000 */
[----:B------:R-:W-:Y:S01]  /*1350*/  FADD.FTZ R17, R11, R16 ;  /* 0x000000100b117221 */ /* 0x000fe20000010000 */
[--C-:B------:R-:W-:Y:S01]  /*1360*/  HADD2.F32 R11, -RZ, R29.reuse.H0_H0 ;  /* 0x2000001dff0b7230 */ /* 0x100fe20000004100 */
        /* <DEDUP_REMOVED lines=22> */
.L_x_664:
[----:B------:R-:W-:Y:S01]  /*14d0*/  FMUL.FTZ R18, R11, R2 ;  /* 0x000000020b127220 */ /* 0x000fe20000410000 */
[----:B------:R-:W0:Y:S01]  /*14e0*/  S2R R22, SR_LANEID ;  /* 0x0000000000167919 */ /* 0x000e220000000000 */
[----:B------:R-:W-:Y:S01]  /*14f0*/  ISETP.NE.AND P2, PT, R0, RZ, PT ;  /* 0x000000ff0000720c */ /* 0x000fe20003f45270 */
[----:B------:R-:W-:Y:S01]  /*1500*/  FFMA.FTZ R13, R14, R16, R13 ;  /* 0x000000100e0d7223 */ /* 0x000fe2000001000d */
[----:B------:R-:W-:Y:S01]  /*1510*/  ULDC UR5, c[0x0][0xc] ;  /* 0x0000030000057ab9 */ /* 0x000fe20000000800 */
[----:B------:R-:W-:Y:S01]  /*1520*/  FFMA.FTZ R21, R19, R18, R12 ;  /* 0x0000001213157223 */ /* 0x000fe2000001000c */
[----:B------:R-:W-:Y:S01]  /*1530*/  BSSY B0, `(.L_x_665) ;  /* 0x000005a000007945 */ /* 0x000fe20003800000 */
[----:B------:R-:W-:Y:S02]  /*1540*/  FADD.FTZ R12, R17, R18 ;  /* 0x00000012110c7221 */ /* 0x000fe40000010000 */
[----:B------:R-:W-:Y:S02]  /*1550*/  FMUL.FTZ R17, R16, R4 ;  /* 0x0000000410117220 */ /* 0x000fe40000410000 */
[----:B------:R-:W-:-:S02]  /*1560*/  FADD.FTZ R15, R15, R16 ;  /* 0x000000100f0f7221 */ /* 0x000fc40000010000 */
[----:B------:R-:W-:Y:S02]  /*1570*/  FFMA.FTZ R18, R14, R17, R21 ;  /* 0x000000110e127223 */ /* 0x000fe40000010015 */
[----:B------:R-:W-:Y:S02]  /*1580*/  FADD.FTZ R17, R17, R12 ;  /* 0x0000000c11117221 */ /* 0x000fe40000010000 */
[----:B------:R-:W-:Y:S01]  /*1590*/  FADD.FTZ R14, R10, R11 ;  /* 0x0000000b0a0e7221 */ /* 0x000fe20000010000 */
        /* <DEDUP_REMOVED lines=25> */
[----:B------:R-:W1:Y:S04]  /*1730*/  SHFL.DOWN PT, R20, R17, 0x10, 0x1f ;  /* 0x0a001f0011147f89 */ /* 0x000e6800000e0000 */
[----:B------:R2:W-:Y:S06]  /*1740*/  STS.128 [R0.X16+0xd0], R12 ;  /* 0x0000d00c00007388 */ /* 0x0005ec000000cc00 */
        /* <DEDUP_REMOVED lines=8> */
[----:B------:R-:W0:Y:S02]  /*17d0*/  LDS.128 R16, [0x20] ;  /* 0x00002000ff107984 */ /* 0x000e240000000c00 */
[----:B0-----:R-:W-:-:S02]  /*17e0*/  FADD.FTZ R21, R10, R16 ;  /* 0x000000100a157221 */ /* 0x001fc40000010000 */
[----:B--2---:R-:W-:Y:S02]  /*17f0*/  FADD.FTZ R10, R11, R17 ;  /* 0x000000110b0a7221 */ /* 0x004fe40000010000 */
        /* <DEDUP_REMOVED lines=45> */
.L_x_666:
[----:B------:R-:W-:Y:S05]  /*1ad0*/  BSYNC B0 ;  /* 0x0000000000007941 */ /* 0x000fea0003800000 */
.L_x_665:
        /* <DEDUP_REMOVED lines=41> */
.L_x_669:
        /* <DEDUP_REMOVED lines=210> */
.L_x_668:
[----:B------:R-:W-:Y:S05]  /*2a90*/  BSYNC B0 ;  /* 0x0000000000007941 */ /* 0x000fea0003800000 */
.L_x_667:
        /* <DEDUP_REMOVED lines=19> */
.L_x_671:
[----:B------:R-:W-:Y:S05]  /*2bd0*/  BSYNC B0 ;  /* 0x0000000000007941 */ /* 0x000fea0003800000 */
.L_x_670:
        /* <DEDUP_REMOVED lines=30> */
.L_x_674:
[----:B------:R-:W2:Y:S01]  /*2dc0*/  LDG.E.STRONG.GPU R16, [R14.64] ;  /* 0x0000000e0e107981 */ /* 0x000ea2000c1ef900 */
[----:B------:R-:W-:Y:S01]  /*2dd0*/  YIELD ;  /* 0x0000000000007946 */ /* 0x000fe20003800000 */
[----:B--2---:R-:W-:Y:S01]  /*2de0*/  ISETP.NE.AND P0, PT, R16, R19, PT ;  /* 0x000000131000720c */ /* 0x004fe20003f05270 */
[----:B------:R-:W-:-:S12]  /*2df0*/  CCTL.IVALL ;  /* 0x00000000ff00798f */ /* 0x000fd80002000000 */
[----:B------:R-:W-:Y:S05]  /*2e00*/  @P0 BRA `(.L_x_674) ;  /* 0xffffffb000000947 */ /* 0x000fea000383ffff */
.L_x_673:
        /* <DEDUP_REMOVED lines=20> */
.L_x_678:
        /* <DEDUP_REMOVED lines=116> */
.L_x_677:
        /* <DEDUP_REMOVED lines=62> */
.L_x_679:
[----:B------:R-:W-:-:S13]  /*3a70*/  ISETP.NE.OR P0, PT, RZ, UR4, P0 ;  /* 0x00000004ff007c0c */ /* 0x000fda0008705670 */
[----:B------:R-:W-:Y:S05]  /*3a80*/  @!P0 BRA `(.L_x_675) ;  /* 0x000001f000008947 */ /* 0x000fea0003800000 */
.L_x_676:
[CC--:B------:R-:W-:Y:S02]  /*3a90*/  ISETP.EQ.OR P5, PT, R22.reuse, R37.reuse, P2 ;  /* 0x000000251600720c */ /* 0x0c0fe400017a2670 */
[C---:B------:R-:W-:Y:S02]  /*3aa0*/  IADD3 R16, R22.reuse, 0x1, RZ ;  /* 0x0000000116107810 */ /* 0x040fe40007ffe0ff */
[----:B------:R-:W-:Y:S02]  /*3ab0*/  IADD3 R34, R22, 0x2, RZ ;  /* 0x0000000216227810 */ /* 0x000fe40007ffe0ff */
[-C--:B------:R-:W-:Y:S02]  /*3ac0*/  ISETP.EQ.OR P6, PT, R16, R37.reuse, P2 ;  /* 0x000000251000720c */ /* 0x080fe400017c2670 */
[----:B------:R-:W-:Y:S02]  /*3ad0*/  ISETP.EQ.OR P4, PT, R34, R37, P2 ;  /* 0x000000252200720c */ /* 0x000fe40001782670 */
[----:B------:R-:W-:-:S03]  /*3ae0*/  IADD3 R20, R22, 0x3, RZ ;  /* 0x0000000316147810 */ /* 0x000fc60007ffe0ff */
[----:B0-----:R-:W-:Y:S01]  /*3af0*/  @!P5 IMAD R15, R22, c[0x0][0x10], R5 ;  /* 0x00000400160fda24 */ /* 0x001fe200078e0205 */
        /* <DEDUP_REMOVED lines=24> */
.L_x_675:
        /* <DEDUP_REMOVED lines=12> */
.L_x_681:
[----:B------:R-:W-:Y:S05]  /*3d40*/  BSYNC B0 ;  /* 0x0000000000007941 */ /* 0x000fea0003800000 */
.L_x_680:
        /* <DEDUP_REMOVED lines=16> */
.L_x_672:
[----:B------:R-:W-:Y:S01]  /*3e50*/  @!P2 STS.64 [0xc0], R10 ;  /* 0x0000c00aff00a388 */ /* 0x000fe20000000a00 */
[----:B0-2---:R-:W-:-:S03]  /*3e60*/  HADD2.F32 R12, -RZ, R33.H0_H0 ;  /* 0x20000021ff0c7230 */ /* 0x005fc60000004100 */
[----:B------:R-:W-:Y:S01]  /*3e70*/  BAR.SYNC.DEFER_BLOCKING 0x0 ;  /* 0x0000000000007b1d */ /* 0x000fe20000010000 */
[----:B------:R-:W-:Y:S01]  /*3e80*/  HADD2.F32 R33, -RZ, R33.H1_H1 ;  /* 0x30000021ff217230 */ /* 0x000fe20000004100 */
[----:B------:R-:W-:Y:S01]  /*3e90*/  ISETP.GE.U32.AND P0, PT, R40, c[0x0][0x1e0], PT ;  /* 0x0000780028007a0c */ /* 0x000fe20003f06070 */
[----:B------:R-:W-:Y:S01]  /*3ea0*/  FADD.FTZ R12, R12, -UR17 ;  /* 0x800000110c0c7e21 */ /* 0x000fe20008010000 */
[----:B------:R-:W-:Y:S01]  /*3eb0*/  HADD2.F32 R15, -RZ, R28.H0_H0 ;  /* 0x2000001cff0f7230 */ /* 0x000fe20000004100 */
[----:B------:R-:W-:Y:S01]  /*3ec0*/  ISETP.GE.U32.AND P2, PT, R39, c[0x0][0x1e0], PT ;  /* 0x0000780027007a0c */ /* 0x000fe20003f46070 */
[----:B------:R-:W-:Y:S01]  /*3ed0*/  HADD2.F32 R13, -RZ, R32.H1_H1 ;  /* 0x30000020ff0d7230 */ /* 0x000fe20000004100 */
[----:B------:R-:W-:Y:S01]  /*3ee0*/  ISETP.GE.AND.EX P4, PT, R43, c[0x0][0x1e4], PT, P0 ;  /* 0x000079002b007a0c */ /* 0x000fe20003f86300 */
[----:B------:R-:W-:Y:S01]  /*3ef0*/  HADD2.F32 R28, -RZ, R28.H1_H1 ;  /* 0x3000001cff1c7230 */ /* 0x000fe20000004100 */
[----:B------:R-:W-:Y:S01]  /*3f00*/  ISETP.GE.U32.AND P0, PT, R38, c[0x0][0x1e0], PT ;  /* 0x0000780026007a0c */ /* 0x000fe20003f06070 */
[----:B------:R-:W-:Y:S01]  /*3f10*/  FMUL.FTZ R17, R12, UR8 ;  /* 0x000000080c117c20 */ /* 0x000fe20008410000 */
[----:B------:R-:W-:Y:S01]  /*3f20*/  ISETP.GT.U32.OR P4, PT, R0, 0x27f, P4 ;  /* 0x0000027f0000780c */ /* 0x000fe20002784470 */
[----:B------:R-:W0:Y:S02]  /*3f30*/  LDS.64 R10, [0xc0] ;  /* 0x0000c000ff0a7984 */ /* 0x000e240000000a00 */
[----:B0-----:R-:W-:-:S02]  /*3f40*/  FMUL.FTZ R5, R10, c[0x0][0x20c] ;  /* 0x000083000a057a20 */ /* 0x001fc40000410000 */
[----:B------:R-:W-:Y:S02]  /*3f50*/  FADD.FTZ R10, R33, -UR17 ;  /* 0x80000011210a7e21 */ /* 0x000fe40008010000 */
[----:B------:R-:W-:Y:S01]  /*3f60*/  FMUL.FTZ R14, R11, c[0x0][0x20c] ;  /* 0x000083000b0e7a20 */ /* 0x000fe20000410000 */
[----:B------:R-:W-:Y:S01]  /*3f70*/  HADD2.F32 R11, -RZ, R32.H0_H0 ;  /* 0x20000020ff0b7230 */ /* 0x000fe20000004100 */
        /* <DEDUP_REMOVED lines=20> */
.L_x_682:
        /* <DEDUP_REMOVED lines=18> */
.L_x_684:
[----:B------:R-:W-:Y:S05]  /*41e0*/  BSYNC B0 ;  /* 0x0000000000007941 */ /* 0x000fea0003800000 */
.L_x_683:
        /* <DEDUP_REMOVED lines=25> */
.L_x_685:
        /* <DEDUP_REMOVED lines=18> */
.L_x_687:
[----:B------:R-:W-:Y:S05]  /*44a0*/  BSYNC B0 ;  /* 0x0000000000007941 */ /* 0x000fea0003800000 */
.L_x_686:
[--C-:B------:R-:W-:Y:S01]  /*44b0*/  HADD2.F32 R10, -RZ, R26.reuse.H0_H0 ;  /* 0x2000001aff0a7230 */ /* 0x100fe20000004100 */
[----:B------:R-:W-:Y:S01]  /*44c0*/  ISETP.GE.AND.EX P2, PT, R42, c[0x0][0x1e4], PT, P2 ;  /* 0x000079002a007a0c */ /* 0x000fe20003f46320 */
[----:B------:R-:W-:Y:S01]  /*44d0*/  HADD2.F32 R26, -RZ, R26.H1_H1 ;  /* 0x3000001aff1a7230 */ /* 0x000fe20000004100 */
[----:B------:R-:W-:Y:S01]  /*44e0*/  ISETP.GE.AND.EX P0, PT, R41, c[0x0][0x1e4], PT, P0 ;  /* 0x0000790029007a0c */ /* 0x000fe20003f06300 */
[--C-:B0-----:R-:W-:Y:S01]  /*44f0*/  HADD2.F32 R15, -RZ, R27.reuse.H0_H0 ;  /* 0x2000001bff0f7230 */ /* 0x101fe20000004100 */
[----:B------:R-:W-:Y:S01]  /*4500*/  FADD.FTZ R10, R10, -UR17 ;  /* 0x800000110a0a7e21 */ /* 0x000fe20008010000 */
[--C-:B------:R-:W-:Y:S01]  /*4510*/  HADD2.F32 R11, -RZ, R30.reuse.H0_H0 ;  /* 0x2000001eff0b7230 */ /* 0x100fe20000004100 */
        /* <DEDUP_REMOVED lines=26> */
.L_x_688:
        /* <DEDUP_REMOVED lines=18> */
.L_x_690:
[----:B------:R-:W-:Y:S05]  /*47e0*/  BSYNC B0 ;  /* 0x0000000000007941 */ /* 0x000fea0003800000 */
.L_x_689:
        /* <DEDUP_REMOVED lines=25> */
.L_x_691:
        /* <DEDUP_REMOVED lines=17> */
.L_x_693:
[----:B------:R-:W-:Y:S05]  /*4a90*/  BSYNC B0 ;  /* 0x0000000000007941 */ /* 0x000fea0003800000 */
.L_x_692:
[----:B------:R-:W-:Y:S01]  /*4aa0*/  ULDC UR4, c[0x0][0x10] ;  /* 0x0000040000047ab9 */ /* 0x000fe20000000800 */
[----:B------:R-:W-:Y:S01]  /*4ab0*/  IADD3 R35, R35, 0x1, RZ ;  /* 0x0000000123237810 */ /* 0x000fe20007ffe0ff */
[----:B------:R-:W-:-:S04]  /*4ac0*/  UIADD3 UR7, UR7, UR4, URZ ;  /* 0x0000000407077290 */ /* 0x000fc8000fffe03f */
[----:B------:R-:W-:-:S06]  /*4ad0*/  UISETP.GE.AND UP0, UPT, UR7, UR6, UPT ;  /* 0x000000060700728c */ /* 0x000fcc000bf06270 */
[----:B------:R-:W-:-:S13]  /*4ae0*/  PLOP3.LUT P0, PT, PT, PT, UP0, 0x80, 0x0 ;  /* 0x000000000000781c */ /* 0x000fda0003f0f008 */
[----:B------:R-:W-:Y:S01]  /*4af0*/  @P0 CALL.REL.NOINC `(.L_x_658) ;  /* 0x0000001000000944 */ /* 0x000fe20003c00000 */
[----:B------:R-:W-:Y:S05]  /*4b00*/  BRA `(.L_x_694) ;  /* 0xffffb7a000007947 */ /* 0x000fea000383ffff */
.L_x_658:
        /* <DEDUP_REMOVED lines=18> */
.L_x_696:
[----:B------:R-:W-:Y:S05]  /*4c30*/  BSYNC B0 ;  /* 0x0000000000007941 */ /* 0x000fea0003800000 */
.L_x_695:
        /* <DEDUP_REMOVED lines=11> */
.L_x_698:
[----:B------:R-:W2:Y:S01]  /*4cf0*/  LDG.E.STRONG.GPU R5, [R2.64] ;  /* 0x0000000e02057981 */ /* 0x000ea2000c1ef900 */
[----:B------:R-:W-:Y:S01]  /*4d00*/  YIELD ;  /* 0x0000000000007946 */ /* 0x000fe20003800000 */
[----:B--2---:R-:W-:Y:S01]  /*4d10*/  ISETP.NE.AND P0, PT, R5, R4, PT ;  /* 0x000000040500720c */ /* 0x004fe20003f05270 */
[----:B------:R-:W-:-:S12]  /*4d20*/  CCTL.IVALL ;  /* 0x00000000ff00798f */ /* 0x000fd80002000000 */
[----:B------:R-:W-:Y:S05]  /*4d30*/  @P0 BRA `(.L_x_698) ;  /* 0xffffffb000000947 */ /* 0x000fea000383ffff */
.L_x_697:
        /* <DEDUP_REMOVED lines=25> */
.L_x_699:
        /* <DEDUP_REMOVED lines=26> */
.L_x_700:
        /* <DEDUP_REMOVED lines=9> */
.L_x_1929:


//--------------------- .text._Z35group_norm_nhwc_bwd_one_pass_kernelI11Fp16IOFp16WLi64ELi10ELi640EEv26Group_norm_nhwc_bwd_params --------------------------
	.section	.text._Z35group_norm_nhwc_bwd_one_pass_kernelI11Fp16IOFp16WLi64ELi10ELi640EEv26Group_norm_nhwc_bwd_params,"ax",@progbits
	.sectioninfo	@"SHI_REGISTERS=48"
	.align	128
        .global         _Z35group_norm_nhwc_bwd_one_pass_kernelI11Fp16IOFp16WLi64ELi10ELi640EEv26Group_norm_nhwc_bwd_params
        .type           _Z35group_norm_nhwc_bwd_one_pass_kernelI11Fp16IOFp16WLi64ELi10ELi640EEv26Group_norm_nhwc_bwd_params,@function
        .size           _Z35group_norm_nhwc_bwd_one_pass_kernelI11Fp16IOFp16WLi64ELi10ELi640EEv26Group_norm_nhwc_bwd_params,(.L_x_1930 - _Z35group_norm_nhwc_bwd_one_pass_kernelI11Fp16IOFp16WLi64ELi10ELi640EEv26Group_norm_nhwc_bwd_params)
        .other          _Z35group_norm_nhwc_bwd_one_pass_kernelI11Fp16IOFp16WLi64ELi10ELi640EEv26Group_norm_nhwc_bwd_params,@"STO_CUDA_ENTRY STV_DEFAULT"
_Z35group_norm_nhwc_bwd_one_pass_kernelI11Fp16IOFp16WLi64ELi10ELi640EEv26Group_norm_nhwc_bwd_params:
.text._Z35group_norm_nhwc_bwd_one_pass_kernelI11Fp16IOFp16WLi64ELi10ELi640EEv26Group_norm_nhwc_bwd_params:
        /* <DEDUP_REMOVED lines=41> */
.L_x_725:
        /* <DEDUP_REMOVED lines=100> */
.L_x_703:
[----:B------:R-:W-:Y:S05]  /*08d0*/  BSYNC B0 ;  /* 0x0000000000007941 */ /* 0x000fea0003800000 */
.L_x_702:
        /* <DEDUP_REMOVED lines=25> */
.L_x_704:
        /* <DEDUP_REMOVED lines=95> */
.L_x_706:
[----:B------:R-:W-:Y:S05]  /*1060*/  BSYNC B0 ;  /* 0x0000000000007941 */ /* 0x000fea0003800000 */
.L_x_705:
        /* <DEDUP_REMOVED lines=41> */
.L_x_709:
        /* <DEDUP_REMOVED lines=210> */
.L_x_708:
[----:B------:R-:W-:Y:S05]  /*2020*/  BSYNC B0 ;  /* 0x0000000000007941 */ /* 0x000fea0003800000 */
.L_x_707:
        /* <DEDUP_REMOVED lines=19> */
.L_x_711:
[----:B------:R-:W-:Y:S05]  /*2160*/  BSYNC B0 ;  /* 0x0000000000007941 */ /* 0x000fea0003800000 */
.L_x_710:
        /* <DEDUP_REMOVED lines=30> */
.L_x_714:
[----:B------:R-:W2:Y:S01]  /*2350*/  LDG.E.STRONG.GPU R10, [R8.64] ;  /* 0x0000000e080a7981 */ /* 0x000ea2000c1ef900 */
[----:B------:R-:W-:Y:S01]  /*2360*/  YIELD ;  /* 0x0000000000007946 */ /* 0x000fe20003800000 */
[----:B--2---:R-:W-:Y:S01]  /*2370*/  ISETP.NE.AND P0, PT, R10, R13, PT ;  /* 0x0000000d0a00720c */ /* 0x004fe20003f05270 */
[----:B------:R-:W-:-:S12]  /*2380*/  CCTL.IVALL ;  /* 0x00000000ff00798f */ /* 0x000fd80002000000 */
[----:B------:R-:W-:Y:S05]  /*2390*/  @P0 BRA `(.L_x_714) ;  /* 0xffffffb000000947 */ /* 0x000fea000383ffff */
.L_x_713:
        /* <DEDUP_REMOVED lines=20> */
.L_x_718:
        /* <DEDUP_REMOVED lines=116> */
.L_x_717:
        /* <DEDUP_REMOVED lines=62> */
.L_x_719:
[----:B------:R-:W-:-:S13]  /*3000*/  ISETP.NE.OR P0, PT, RZ, UR4, P0 ;  /* 0x00000004ff007c0c */ /* 0x000fda0008705670 */
[----:B------:R-:W-:Y:S05]  /*3010*/  @!P0 BRA `(.L_x_715) ;  /* 0x000001f000008947 */ /* 0x000fea0003800000 */
.L_x_716:
        /* <DEDUP_REMOVED lines=31> */
.L_x_715:
        /* <DEDUP_REMOVED lines=12> */
.L_x_721:
[----:B------:R-:W-:Y:S05]  /*32d0*/  BSYNC B0 ;  /* 0x0000000000007941 */ /* 0x000fea0003800000 */
.L_x_720:
        /* <DEDUP_REMOVED lines=16> */
.L_x_712:
        /* <DEDUP_REMOVED lines=31> */
.L_x_722:
        /* <DEDUP_REMOVED lines=21> */
.L_x_724:
[----:B------:R-:W-:Y:S05]  /*3720*/  BSYNC B0 ;  /* 0x0000000000007941 */ /* 0x000fea0003800000 */
.L_x_723:
[----:B------:R-:W-:Y:S01]  /*3730*/  ULDC UR4, c[0x0][0x10] ;  /* 0x0000040000047ab9 */ /* 0x000fe20000000800 */
[----:B------:R-:W-:Y:S01]  /*3740*/  IADD3 R29, R29, 0x1, RZ ;  /* 0x000000011d1d7810 */ /* 0x000fe20007ffe0ff */
[----:B------:R-:W-:-:S04]  /*3750*/  UIADD3 UR7, UR7, UR4, URZ ;  /* 0x0000000407077290 */ /* 0x000fc8000fffe03f */
[----:B------:R-:W-:-:S06]  /*3760*/  UISETP.GE.AND UP0, UPT, UR7, UR6, UPT ;  /* 0x000000060700728c */ /* 0x000fcc000bf06270 */
[----:B------:R-:W-:-:S13]  /*3770*/  PLOP3.LUT P0, PT, PT, PT, UP0, 0x80, 0x0 ;  /* 0x000000000000781c */ /* 0x000fda0003f0f008 */
[----:B------:R-:W-:Y:S01]  /*3780*/  @P0 CALL.REL.NOINC `(.L_x_701) ;  /* 0x0000001000000944 */ /* 0x000fe20003c00000 */
[----:B------:R-:W-:Y:S05]  /*3790*/  BRA `(.L_x_725) ;  /* 0xffffcaf000007947 */ /* 0x000fea000383ffff */
.L_x_701:
        /* <DEDUP_REMOVED lines=18> */
.L_x_727:
[----:B------:R-:W-:Y:S05]  /*38c0*/  BSYNC B0 ;  /* 0x0000000000007941 */ /* 0x000fea0003800000 */
.L_x_726:
        /* <DEDUP_REMOVED lines=11> */
.L_x_729:
[----:B------:R-:W2:Y:S01]  /*3980*/  LDG.E.STRONG.GPU R5, [R2.64] ;  /* 0x0000000e02057981 */ /* 0x000ea2000c1ef900 */
[----:B------:R-:W-:Y:S01]  /*3990*/  YIELD ;  /* 0x0000000000007946 */ /* 0x000fe20003800000 */
[----:B--2---:R-:W-:Y:S01]  /*39a0*/  ISETP.NE.AND P0, PT, R5, R0, PT ;  /* 0x000000000500720c */ /* 0x004fe20003f05270 */
[----:B------:R-:W-:-:S12]  /*39b0*/  CCTL.IVALL ;  /* 0x00000000ff00798f */ /* 0x000fd80002000000 */
[----:B------:R-:W-:Y:S05]  /*39c0*/  @P0 BRA `(.L_x_729) ;  /* 0xffffffb000000947 */ /* 0x000fea000383ffff */
.L_x_728:
        /* <DEDUP_REMOVED lines=25> */
.L_x_730:
        /* <DEDUP_REMOVED lines=26> */
.L_x_731:
        /* <DEDUP_REMOVED lines=16> */
.L_x_1930:


//--------------------- .text._Z35group_norm_nhwc_bwd_one_pass_kernelI11Fp16IOFp16WLi128ELi10ELi640EEv26Group_norm_nhwc_bwd_params --------------------------
	.section	.text._Z35group_norm_nhwc_bwd_one_pass_kernelI11Fp16IOFp16WLi128ELi10ELi640EEv26Group_norm_nhwc_bwd_params,"ax",@progbits
	.sectioninfo	@"SHI_REGISTERS=48"
	.align	128
        .global         _Z35group_norm_nhwc_bwd_one_pass_kernelI11Fp16IOFp16WLi128ELi10ELi640EEv26Group_norm_nhwc_bwd_params
        .type           _Z35group_norm_nhwc_bwd_one_pass_kernelI11Fp16IOFp16WLi128ELi10ELi640EEv26Group_norm_nhwc_bwd_params,@function
        .size           _Z35group_norm_nhwc_bwd_one_pass_kernelI11Fp16IOFp16WLi128ELi10ELi640EEv26Group_norm_nhwc_bwd_params,(.L_x_1931 - _Z35group_norm_nhwc_bwd_one_pass_kernelI11Fp16IOFp16WLi128ELi10ELi640EEv26Group_norm_nhwc_bwd_params)
        .other          _Z35group_norm_nhwc_bwd_one_pass_kernelI11Fp16IOFp16WLi128ELi10ELi640EEv26Group_norm_nhwc_bwd_params,@"STO_CUDA_ENTRY STV_DEFAULT"
_Z35group_norm_nhwc_bwd_one_pass_kernelI11Fp16IOFp16WLi128ELi10ELi640EEv26Group_norm_nhwc_bwd_params:
.text._Z35group_norm_nhwc_bwd_one_pass_kernelI11Fp16IOFp16WLi128ELi10ELi640EEv26Group_norm_nhwc_bwd_params:
        /* <DEDUP_REMOVED lines=41> */
.L_x_756:
        /* <DEDUP_REMOVED lines=100> */
.L_x_734:
[----:B------:R-:W-:Y:S05]  /*08d0*/  BSYNC B0 ;  /* 0x0000000000007941 */ /* 0x000fea0003800000 */
.L_x_733:
        /* <DEDUP_REMOVED lines=25> */
.L_x_735:
        /* <DEDUP_REMOVED lines=95> */
.L_x_737:
[----:B------:R-:W-:Y:S05]  /*1060*/  BSYNC B0 ;  /* 0x0000000000007941 */ /* 0x000fea0003800000 */
.L_x_736:
        /* <DEDUP_REMOVED lines=41> */
.L_x_740:
        /* <DEDUP_REMOVED lines=210> */
.L_x_739:
[----:B------:R-:W-:Y:S05]  /*2020*/  BSYNC B0 ;  /* 0x0000000000007941 */ /* 0x000fea0003800000 */
.L_x_738:
        /* <DEDUP_REMOVED lines=19> */
.L_x_742:
[----:B------:R-:W-:Y:S05]  /*2160*/  BSYNC B0 ;  /* 0x0000000000007941 */ /* 0x000fea0003800000 */
.L_x_741:
        /* <DEDUP_REMOVED lines=30> */
.L_x_745:
[----:B------:R-:W2:Y:S01]  /*2350*/  LDG.E.STRONG.GPU R10, [R8.64] ;  /* 0x0000000e080a7981 */ /* 0x000ea2000c1ef900 */
[----:B------:R-:W-:Y:S01]  /*2360*/  YIELD ;  /* 0x0000000000007946 */ /* 0x000fe20003800000 */
[----:B--2---:R-:W-:Y:S01]  /*2370*/  ISETP.NE.AND P0, PT, R10, R13, PT ;  /* 0x0000000d0a00720c */ /* 0x004fe20003f05270 */
[----:B------:R-:W-:-:S12]  /*2380*/  CCTL.IVALL ;  /* 0x00000000ff00798f */ /* 0x000fd80002000000 */
[----:B------:R-:W-:Y:S05]  /*2390*/  @P0 BRA `(.L_x_745) ;  /* 0xffffffb000000947 */ /* 0x000fea000383ffff */
.L_x_744:
        /* <DEDUP_REMOVED lines=20> */
.L_x_749:
        /* <DEDUP_REMOVED lines=116> */
.L_x_748:
        /* <DEDUP_REMOVED lines=62> */
.L_x_750:
[----:B------:R-:W-:-:S13]  /*3000*/  ISETP.NE.OR P0, PT, RZ, UR4, P0 ;  /* 0x00000004ff007c0c */ /* 0x000fda0008705670 */
[----:B------:R-:W-:Y:S05]  /*3010*/  @!P0 BRA `(.L_x_746) ;  /* 0x000001f000008947 */ /* 0x000fea0003800000 */
.L_x_747:
        /* <DEDUP_REMOVED lines=31> */
.L_x_746:
        /* <DEDUP_REMOVED lines=12> */
.L_x_752:
[----:B------:R-:W-:Y:S05]  /*32d0*/  BSYNC B0 ;  /* 0x0000000000007941 */ /* 0x000fea0003800000 */
.L_x_751:
        /* <DEDUP_REMOVED lines=16> */
.L_x_743:
        /* <DEDUP_REMOVED lines=31> */
.L_x_753:
        /* <DEDUP_REMOVED lines=21> */
.L_x_755:
[----:B------:R-:W-:Y:S05]  /*3720*/  BSYNC B0 ;  /* 0x0000000000007941 */ /* 0x000fea0003800000 */
.L_x_754:
[----:B------:R-:W-:Y:S01]  /*3730*/  ULDC UR4, c[0x0][0x10] ;  /* 0x0000040000047ab9 */ /* 0x000fe20000000800 */
[----:B------:R-:W-:Y:S01]  /*3740*/  IADD3 R29, R29, 0x1, RZ ;  /* 0x000000011d1d7810 */ /* 0x000fe20007ffe0ff */
[----:B------:R-:W-:-:S04]  /*3750*/  UIADD3 UR7, UR7, UR4, URZ ;  /* 0x0000000407077290 */ /* 0x000fc8000fffe03f */
[----:B------:R-:W-:-:S06]  /*3760*/  UISETP.GE.AND UP0, UPT, UR7, UR6, UPT ;  /* 0x000000060700728c */ /* 0x000fcc000bf06270 */
[----:B------:R-:W-:-:S13]  /*3770*/  PLOP3.LUT P0, PT, PT, PT, UP0, 0x80, 0x0 ;  /* 0x000000000000781c */ /* 0x000fda0003f0f008 */
[----:B------:R-:W-:Y:S01]  /*3780*/  @P0 CALL.REL.NOINC `(.L_x_732) ;  /* 0x0000001000000944 */ /* 0x000fe20003c00000 */
[----:B------:R-:W-:Y:S05]  /*3790*/  BRA `(.L_x_756) ;  /* 0xffffcaf000007947 */ /* 0x000fea000383ffff */
.L_x_732:
        /* <DEDUP_REMOVED lines=18> */
.L_x_758:
[----:B------:R-:W-:Y:S05]  /*38c0*/  BSYNC B0 ;  /* 0x0000000000007941 */ /* 0x000fea0003800000 */
.L_x_757:
        /* <DEDUP_REMOVED lines=11> */
.L_x_760:
[----:B------:R-:W2:Y:S01]  /*3980*/  LDG.E.STRONG.GPU R5, [R2.64] ;  /* 0x0000000e02057981 */ /* 0x000ea2000c1ef900 */
[----:B------:R-:W-:Y:S01]  /*3990*/  YIELD ;  /* 0x0000000000007946 */ /* 0x000fe20003800000 */
[----:B--2---:R-:W-:Y:S01]  /*39a0*/  ISETP.NE.AND P0, PT, R5, R0, PT ;  /* 0x000000000500720c */ /* 0x004fe20003f05270 */
[----:B------:R-:W-:-:S12]  /*39b0*/  CCTL.IVALL ;  /* 0x00000000ff00798f */ /* 0x000fd80002000000 */
[----:B------:R-:W-:Y:S05]  /*39c0*/  @P0 BRA `(.L_x_760) ;  /* 0xffffffb000000947 */ /* 0x000fea000383ffff */
.L_x_759:
        /* <DEDUP_REMOVED lines=25> */
.L_x_761:
        /* <DEDUP_REMOVED lines=26> */
.L_x_762:
        /* <DEDUP_REMOVED lines=16> */
.L_x_1931:


//--------------------- .text._Z35group_norm_nhwc_bwd_one_pass_kernelI11Fp16IOFp16WLi256ELi10ELi640EEv26Group_norm_nhwc_bwd_params --------------------------
	.section	.text._Z35group_norm_nhwc_bwd_one_pass_kernelI11Fp16IOFp16WLi256ELi10ELi640EEv26Group_norm_nhwc_bwd_params,"ax",@progbits
	.sectioninfo	@"SHI_REGISTERS=48"
	.align	128
        .global         _Z35group_norm_nhwc_bwd_one_pass_kernelI11Fp16IOFp16WLi256ELi10ELi640EEv26Group_norm_nhwc_bwd_params
        .type           _Z35group_norm_nhwc_bwd_one_pass_kernelI11Fp16IOFp16WLi256ELi10ELi640EEv26Group_norm_nhwc_bwd_params,@function
        .size           _Z35group_norm_nhwc_bwd_one_pass_kernelI11Fp16IOFp16WLi256ELi10ELi640EEv26Group_norm_nhwc_bwd_params,(.L_x_1932 - _Z35group_norm_nhwc_bwd_one_pass_kernelI11Fp16IOFp16WLi256ELi10ELi640EEv26Group_norm_nhwc_bwd_params)
        .other          _Z35group_norm_nhwc_bwd_one_pass_kernelI11Fp16IOFp16WLi256ELi10ELi640EEv26Group_norm_nhwc_bwd_params,@"STO_CUDA_ENTRY STV_DEFAULT"
_Z35group_norm_nhwc_bwd_one_pass_kernelI11Fp16IOFp16WLi256ELi10ELi640EEv26Group_norm_nhwc_bwd_params:
.text._Z35group_norm_nhwc_bwd_one_pass_kernelI11Fp16IOFp16WLi256ELi10ELi640EEv26Group_norm_nhwc_bwd_params:
        /* <DEDUP_REMOVED lines=41> */
.L_x_791:
        /* <DEDUP_REMOVED lines=112> */
.L_x_765:
[----:B-1----:R-:W-:Y:S05]  /*0990*/  BSYNC B0 ;  /* 0x0000000000007941 */ /* 0x002fea0003800000 */
.L_x_764:
        /* <DEDUP_REMOVED lines=33> */
.L_x_766:
        /* <DEDUP_REMOVED lines=26> */
.L_x_767:
        /* <DEDUP_REMOVED lines=100> */
.L_x_769:
[----:B------:R-:W-:Y:S05]  /*1390*/  BSYNC B0 ;  /* 0x0000000000007941 */ /* 0x000fea0003800000 */
.L_x_768:
        /* <DEDUP_REMOVED lines=41> */
.L_x_772:
        /* <DEDUP_REMOVED lines=210> */
.L_x_771:
[----:B------:R-:W-:Y:S05]  /*2350*/  BSYNC B0 ;  /* 0x0000000000007941 */ /* 0x000fea0003800000 */
.L_x_770:
        /* <DEDUP_REMOVED lines=19> */
.L_x_774:
[----:B------:R-:W-:Y:S05]  /*2490*/  BSYNC B0 ;  /* 0x0000000000007941 */ /* 0x000fea0003800000 */
.L_x_773:
        /* <DEDUP_REMOVED lines=30> */
.L_x_777:
[----:B------:R-:W2:Y:S01]  /*2680*/  LDG.E.STRONG.GPU R12, [R10.64] ;  /* 0x0000000e0a0c7981 */ /* 0x000ea2000c1ef900 */
[----:B------:R-:W-:Y:S01]  /*2690*/  YIELD ;  /* 0x0000000000007946 */ /* 0x000fe20003800000 */
[----:B--2---:R-:W-:Y:S01]  /*26a0*/  ISETP.NE.AND P0, PT, R12, R15, PT ;  /* 0x0000000f0c00720c */ /* 0x004fe20003f05270 */
[----:B------:R-:W-:-:S12]  /*26b0*/  CCTL.IVALL ;  /* 0x00000000ff00798f */ /* 0x000fd80002000000 */
[----:B------:R-:W-:Y:S05]  /*26c0*/  @P0 BRA `(.L_x_777) ;  /* 0xffffffb000000947 */ /* 0x000fea000383ffff */
.L_x_776:
        /* <DEDUP_REMOVED lines=20> */
.L_x_781:
        /* <DEDUP_REMOVED lines=116> */
.L_x_780:
        /* <DEDUP_REMOVED lines=62> */
.L_x_782:
[----:B------:R-:W-:-:S13]  /*3330*/  ISETP.NE.OR P0, PT, RZ, UR4, P0 ;  /* 0x00000004ff007c0c */ /* 0x000fda0008705670 */
[----:B------:R-:W-:Y:S05]  /*3340*/  @!P0 BRA `(.L_x_778) ;  /* 0x000001f000008947 */ /* 0x000fea0003800000 */
.L_x_779:
        /* <DEDUP_REMOVED lines=31> */
.L_x_778:
        /* <DEDUP_REMOVED lines=12> */
.L_x_784:
[----:B------:R-:W-:Y:S05]  /*3600*/  BSYNC B0 ;  /* 0x0000000000007941 */ /* 0x000fea0003800000 */
.L_x_783:
        /* <DEDUP_REMOVED lines=16> */
.L_x_775:
        /* <DEDUP_REMOVED lines=37> */
.L_x_785:
        /* <DEDUP_REMOVED lines=18> */
.L_x_787:
[----:B------:R-:W-:Y:S05]  /*3a80*/  BSYNC B0 ;  /* 0x0000000000007941 */ /* 0x000fea0003800000 */
.L_x_786:
        /* <DEDUP_REMOVED lines=25> */
.L_x_788:
        /* <DEDUP_REMOVED lines=17> */
.L_x_790:
[----:B------:R-:W-:Y:S05]  /*3d30*/  BSYNC B0 ;  /* 0x0000000000007941 */ /* 0x000fea0003800000 */
.L_x_789:
[----:B------:R-:W-:Y:S01]  /*3d40*/  ULDC UR4, c[0x0][0x10] ;  /* 0x0000040000047ab9 */ /* 0x000fe20000000800 */
[----:B------:R-:W-:Y:S01]  /*3d50*/  IADD3 R38, R38, 0x1, RZ ;  /* 0x0000000126267810 */ /* 0x000fe20007ffe0ff */
[----:B------:R-:W-:-:S04]  /*3d60*/  UIADD3 UR7, UR7, UR4, URZ ;  /* 0x0000000407077290 */ /* 0x000fc8000fffe03f */
[----:B------:R-:W-:-:S06]  /*3d70*/  UISETP.GE.AND UP0, UPT, UR7, UR6, UPT ;  /* 0x000000060700728c */ /* 0x000fcc000bf06270 */
[----:B------:R-:W-:-:S13]  /*3d80*/  PLOP3.LUT P0, PT, PT, PT, UP0, 0x80, 0x0 ;  /* 0x000000000000781c */ /* 0x000fda0003f0f008 */
[----:B------:R-:W-:Y:S01]  /*3d90*/  @P0 CALL.REL.NOINC `(.L_x_763) ;  /* 0x0000001000000944 */ /* 0x000fe20003c00000 */
[----:B------:R-:W-:Y:S05]  /*3da0*/  BRA `(.L_x_791) ;  /* 0xffffc4e000007947 */ /* 0x000fea000383ffff */
.L_x_763:
        /* <DEDUP_REMOVED lines=18> */
.L_x_793:
[----:B------:R-:W-:Y:S05]  /*3ed0*/  BSYNC B0 ;  /* 0x0000000000007941 */ /* 0x000fea0003800000 */
.L_x_792:
        /* <DEDUP_REMOVED lines=11> */
.L_x_795:
[----:B------:R-:W2:Y:S01]  /*3f90*/  LDG.E.STRONG.GPU R5, [R2.64] ;  /* 0x0000000e02057981 */ /* 0x000ea2000c1ef900 */
[----:B------:R-:W-:Y:S01]  /*3fa0*/  YIELD ;  /* 0x0000000000007946 */ /* 0x000fe20003800000 */
[----:B--2---:R-:W-:Y:S01]  /*3fb0*/  ISETP.NE.AND P0, PT, R5, R4, PT ;  /* 0x000000040500720c */ /* 0x004fe20003f05270 */
[----:B------:R-:W-:-:S12]  /*3fc0*/  CCTL.IVALL ;  /* 0x00000000ff00798f */ /* 0x000fd80002000000 */
[----:B------:R-:W-:Y:S05]  /*3fd0*/  @P0 BRA `(.L_x_795) ;  /* 0xffffffb000000947 */ /* 0x000fea000383ffff */
.L_x_794:
        /* <DEDUP_REMOVED lines=25> */
.L_x_796:
        /* <DEDUP_REMOVED lines=26> */
.L_x_797:
        /* <DEDUP_REMOVED lines=15> */
.L_x_1932:


//--------------------- .text._Z35group_norm_nhwc_bwd_one_pass_kernelI11Fp16IOFp16WLi512ELi10ELi640EEv26Group_norm_nhwc_bwd_params --------------------------
	.section	.text._Z35group_norm_nhwc_bwd_one_pass_kernelI11Fp16IOFp16WLi512ELi10ELi640EEv26Group_norm_nhwc_bwd_params,"ax",@progbits
	.sectioninfo	@"SHI_REGISTERS=48"
	.align	128
        .global         _Z35group_norm_nhwc_bwd_one_pass_kernelI11Fp16IOFp16WLi512ELi10ELi640EEv26Group_norm_nhwc_bwd_params
        .type           _Z35group_norm_nhwc_bwd_one_pass_kernelI11Fp16IOFp16WLi512ELi10ELi640EEv26Group_norm_nhwc_bwd_params,@function
        .size           _Z35group_norm_nhwc_bwd_one_pass_kernelI11Fp16IOFp16WLi512ELi10ELi640EEv26Group_norm_nhwc_bwd_params,(.L_x_1933 - _Z35group_norm_nhwc_bwd_one_pass_kernelI11Fp16IOFp16WLi512ELi10ELi640EEv26Group_norm_nhwc_bwd_params)
        .other          _Z35group_norm_nhwc_bwd_one_pass_kernelI11Fp16IOFp16WLi512ELi10ELi640EEv26Group_norm_nhwc_bwd_params,@"STO_CUDA_ENTRY STV_DEFAULT"
_Z35group_norm_nhwc_bwd_one_pass_kernelI11Fp16IOFp16WLi512ELi10ELi640EEv26Group_norm_nhwc_bwd_params:
.text._Z35group_norm_nhwc_bwd_one_pass_kernelI11Fp16IOFp16WLi512ELi10ELi640EEv26Group_norm_nhwc_bwd_params:
        /* <DEDUP_REMOVED lines=43> */
.L_x_834:
        /* <DEDUP_REMOVED lines=153> */
.L_x_800:
[----:B----4-:R-:W-:Y:S05]  /*0c40*/  BSYNC B0 ;  /* 0x0000000000007941 */ /* 0x010fea0003800000 */
.L_x_799:
        /* <DEDUP_REMOVED lines=25> */
.L_x_801:
        /* <DEDUP_REMOVED lines=34> */
.L_x_802:
        /* <DEDUP_REMOVED lines=40> */
.L_x_803:
        /* <DEDUP_REMOVED lines=37> */
.L_x_804:
        /* <DEDUP_REMOVED lines=96> */
.L_x_806:
[----:B------:R-:W-:Y:S05]  /*1ad0*/  BSYNC B0 ;  /* 0x0000000000007941 */ /* 0x000fea0003800000 */
.L_x_805:
        /* <DEDUP_REMOVED lines=41> */
.L_x_809:
        /* <DEDUP_REMOVED lines=210> */
.L_x_808:
[----:B------:R-:W-:Y:S05]  /*2a90*/  BSYNC B0 ;  /* 0x0000000000007941 */ /* 0x000fea0003800000 */
.L_x_807:
        /* <DEDUP_REMOVED lines=19> */
.L_x_811:
[----:B------:R-:W-:Y:S05]  /*2bd0*/  BSYNC B0 ;  /* 0x0000000000007941 */ /* 0x000fea0003800000 */
.L_x_810:
        /* <DEDUP_REMOVED lines=30> */
.L_x_814:
[----:B------:R-:W2:Y:S01]  /*2dc0*/  LDG.E.STRONG.GPU R16, [R14.64] ;  /* 0x0000000e0e107981 */ /* 0x000ea2000c1ef900 */
[----:B------:R-:W-:Y:S01]  /*2dd0*/  YIELD ;  /* 0x0000000000007946 */ /* 0x000fe20003800000 */
[----:B--2---:R-:W-:Y:S01]  /*2de0*/  ISETP.NE.AND P0, PT, R16, R19, PT ;  /* 0x000000131000720c */ /* 0x004fe20003f05270 */
[----:B------:R-:W-:-:S12]  /*2df0*/  CCTL.IVALL ;  /* 0x00000000ff00798f */ /* 0x000fd80002000000 */
[----:B------:R-:W-:Y:S05]  /*2e00*/  @P0 BRA `(.L_x_814) ;  /* 0xffffffb000000947 */ /* 0x000fea000383ffff */
.L_x_813:
        /* <DEDUP_REMOVED lines=20> */
.L_x_818:
        /* <DEDUP_REMOVED lines=116> */
.L_x_817:
        /* <DEDUP_REMOVED lines=62> */
.L_x_819:
[----:B------:R-:W-:-:S13]  /*3a70*/  ISETP.NE.OR P0, PT, RZ, UR4, P0 ;  /* 0x00000004ff007c0c */ /* 0x000fda0008705670 */
[----:B------:R-:W-:Y:S05]  /*3a80*/  @!P0 BRA `(.L_x_815) ;  /* 0x000001f000008947 */ /* 0x000fea0003800000 */
.L_x_816:
        /* <DEDUP_REMOVED lines=31> */
.L_x_815:
        /* <DEDUP_REMOVED lines=12> */
.L_x_821:
[----:B------:R-:W-:Y:S05]  /*3d40*/  BSYNC B0 ;  /* 0x0000000000007941 */ /* 0x000fea0003800000 */
.L_x_820:
        /* <DEDUP_REMOVED lines=16> */
.L_x_812:
        /* <DEDUP_REMOVED lines=39> */
.L_x_822:
        /* <DEDUP_REMOVED lines=18> */
.L_x_824:
[----:B------:R-:W-:Y:S05]  /*41e0*/  BSYNC B0 ;  /* 0x0000000000007941 */ /* 0x000fea0003800000 */
.L_x_823:
        /* <DEDUP_REMOVED lines=25> */
.L_x_825:
        /* <DEDUP_REMOVED lines=18> */
.L_x_827:
[----:B------:R-:W-:Y:S05]  /*44a0*/  BSYNC B0 ;  /* 0x0000000000007941 */ /* 0x000fea0003800000 */
.L_x_826:
        /* <DEDUP_REMOVED lines=33> */
.L_x_828:
        /* <DEDUP_REMOVED lines=18> */
.L_x_830:
[----:B------:R-:W-:Y:S05]  /*47e0*/  BSYNC B0 ;  /* 0x0000000000007941 */ /* 0x000fea0003800000 */
.L_x_829:
        /* <DEDUP_REMOVED lines=25> */
.L_x_831:
        /* <DEDUP_REMOVED lines=17> */
.L_x_833:
[----:B------:R-:W-:Y:S05]  /*4a90*/  BSYNC B0 ;  /* 0x0000000000007941 */ /* 0x000fea0003800000 */
.L_x_832:
[----:B------:R-:W-:Y:S01]  /*4aa0*/  ULDC UR4, c[0x0][0x10] ;  /* 0x0000040000047ab9 */ /* 0x000fe20000000800 */
[----:B------:R-:W-:Y:S01]  /*4ab0*/  IADD3 R35, R35, 0x1, RZ ;  /* 0x0000000123237810 */ /* 0x000fe20007ffe0ff */
[----:B------:R-:W-:-:S04]  /*4ac0*/  UIADD3 UR7, UR7, UR4, URZ ;  /* 0x0000000407077290 */ /* 0x000fc8000fffe03f */
[----:B------:R-:W-:-:S06]  /*4ad0*/  UISETP.GE.AND UP0, UPT, UR7, UR6, UPT ;  /* 0x000000060700728c */ /* 0x000fcc000bf06270 */
[----:B------:R-:W-:-:S13]  /*4ae0*/  PLOP3.LUT P0, PT, PT, PT, UP0, 0x80, 0x0 ;  /* 0x000000000000781c */ /* 0x000fda0003f0f008 */
[----:B------:R-:W-:Y:S01]  /*4af0*/  @P0 CALL.REL.NOINC `(.L_x_798) ;  /* 0x0000001000000944 */ /* 0x000fe20003c00000 */
[----:B------:R-:W-:Y:S05]  /*4b00*/  BRA `(.L_x_834) ;  /* 0xffffb7a000007947 */ /* 0x000fea000383ffff */
.L_x_798:
        /* <DEDUP_REMOVED lines=18> */
.L_x_836:
[----:B------:R-:W-:Y:S05]  /*4c30*/  BSYNC B0 ;  /* 0x0000000000007941 */ /* 0x000fea0003800000 */
.L_x_835:
        /* <DEDUP_REMOVED lines=11> */
.L_x_838:
[----:B------:R-:W2:Y:S01]  /*4cf0*/  LDG.E.STRONG.GPU R5, [R2.64] ;  /* 0x0000000e02057981 */ /* 0x000ea2000c1ef900 */
[----:B------:R-:W-:Y:S01]  /*4d00*/  YIELD ;  /* 0x0000000000007946 */ /* 0x000fe20003800000 */
[----:B--2---:R-:W-:Y:S01]  /*4d10*/  ISETP.NE.AND P0, PT, R5, R4, PT ;  /* 0x000000040500720c */ /* 0x004fe20003f05270 */
[----:B------:R-:W-:-:S12]  /*4d20*/  CCTL.IVALL ;  /* 0x00000000ff00798f */ /* 0x000fd80002000000 */
[----:B------:R-:W-:Y:S05]  /*4d30*/  @P0 BRA `(.L_x_838) ;  /* 0xffffffb000000947 */ /* 0x000fea000383ffff */
.L_x_837:
        /* <DEDUP_REMOVED lines=25> */
.L_x_839:
        /* <DEDUP_REMOVED lines=26> */
.L_x_840:
        /* <DEDUP_REMOVED lines=9> */
.L_x_1933:


//--------------------- .text._Z35group_norm_nhwc_bwd_one_pass_kernelI11Fp32IOFp32WLi64ELi10ELi640EEv26Group_norm_nhwc_bwd_params --------------------------
	.section	.text._Z35group_norm_nhwc_bwd_one_pass_kernelI11Fp32IOFp32WLi64ELi10ELi640EEv26Group_norm_nhwc_bwd_params,"ax",@progbits
	.sectioninfo	@"SHI_REGISTERS=48"
	.align	128
        .global         _Z35group_norm_nhwc_bwd_one_pass_kernelI11Fp32IOFp32WLi64ELi10ELi640EEv26Group_norm_nhwc_bwd_params
        .type           _Z35group_norm_nhwc_bwd_one_pass_kernelI11Fp32IOFp32WLi64ELi10ELi640EEv26Group_norm_nhwc_bwd_params,@function
        .size           _Z35group_norm_nhwc_bwd_one_pass_kernelI11Fp32IOFp32WLi64ELi10ELi640EEv26Group_norm_nhwc_bwd_params,(.L_x_1934 - _Z35group_norm_nhwc_bwd_one_pass_kernelI11Fp32IOFp32WLi64ELi10ELi640EEv26Group_norm_nhwc_bwd_params)
        .other          _Z35group_norm_nhwc_bwd_one_pass_kernelI11Fp32IOFp32WLi64ELi10ELi640EEv26Group_norm_nhwc_bwd_params,@"STO_CUDA_ENTRY STV_DEFAULT"
_Z35group_norm_nhwc_bwd_one_pass_kernelI11Fp32IOFp32WLi64ELi10ELi640EEv26Group_norm_nhwc_bwd_params:
.text._Z35group_norm_nhwc_bwd_one_pass_kernelI11Fp32IOFp32WLi64ELi10ELi640EEv26Group_norm_nhwc_bwd_params:
        /* <DEDUP_REMOVED lines=41> */
.L_x_865:
[----:B------:R-:W-:Y:S01]  /*0290*/  UMOV UR12, 0x8 ;  /* 0x00000008000c7882 */ /* 0x000fe20000000000 */
[----:B0-----:R-:W-:Y:S01]  /*02a0*/  IABS R5, c[0x0][0x1f0] ;  /* 0x00007c0000057a13 */ /* 0x001fe20000000000 */
[----:B------:R-:W-:Y:S02]  /*02b0*/  ULDC.64 UR4, c[0x0][0x198] ;  /* 0x0000660000047ab9 */ /* 0x000fe40000000a00 */
[----:B------:R-:W-:Y:S01]  /*02c0*/  UIMAD.WIDE UR4, UR7, UR12, UR4 ;  /* 0x0000000c070472a5 */ /* 0x000fe2000f8e0204 */
[----:B------:R-:W0:Y:S05]  /*02d0*/  I2F.RP R0, R5 ;  /* 0x0000000500007306 */ /* 0x000e2a0000209400 */
[----:B------:R-:W-:-:S02]  /*02e0*/  MOV R10, UR4 ;  /* 0x00000004000a7c02 */ /* 0x000fc40008000f00 */
[----:B------:R-:W-:-:S06]  /*02f0*/  MOV R11, UR5 ;  /* 0x00000005000b7c02 */ /* 0x000fcc0008000f00 */
[----:B------:R-:W2:Y:S01]  /*0300*/  LDG.E.64 R10, [R10.64] ;  /* 0x0000000e0a0a7981 */ /* 0x000ea2000c1e1b00 */
[----:B0-----:R-:W0:Y:S02]  /*0310*/  MUFU.RCP R0, R0 ;  /* 0x0000000000007308 */ /* 0x001e240000001000 */
[----:B0-----:R-:W-:-:S06]  /*0320*/  IADD3 R2, R0, 0xffffffe, RZ ;  /* 0x0ffffffe00027810 */ /* 0x001fcc0007ffe0ff */
[----:B------:R0:W1:Y:S02]  /*0330*/  F2I.FTZ.U32.TRUNC.NTZ R3, R2 ;  /* 0x0000000200037305 */ /* 0x000064000021f000 */
[----:B0-----:R-:W-:Y:S02]  /*0340*/  MOV R2, RZ ;  /* 0x000000ff00027202 */ /* 0x001fe40000000f00 */
[----:B-1----:R-:W-:-:S05]  /*0350*/  IADD3 R4, RZ, -R3, RZ ;  /* 0x80000003ff047210 */ /* 0x002fca0007ffe0ff */
[----:B------:R-:W-:Y:S01]  /*0360*/  IMAD R7, R4, R5, RZ ;  /* 0x0000000504077224 */ /* 0x000fe200078e02ff */
[----:B------:R-:W-:-:S03]  /*0370*/  IABS R4, UR7 ;  /* 0x0000000700047c13 */ /* 0x000fc60008000000 */
[----:B------:R-:W-:-:S06]  /*0380*/  IMAD.HI.U32 R3, R3, R7, R2 ;  /* 0x0000000703037227 */ /* 0x000fcc00078e0002 */
[----:B------:R-:W-:-:S05]  /*0390*/  IMAD.HI.U32 R3, R3, R4, RZ ;  /* 0x0000000403037227 */ /* 0x000fca00078e00ff */
        /* <DEDUP_REMOVED lines=37> */
[----:B------:R-:W-:-:S04]  /*05f0*/  @P1 IADD3 R6, P0, R8, c[0x0][0x180], RZ ;  /* 0x0000600008061a10 */ /* 0x000fc80007f1e0ff */
[----:B------:R-:W-:Y:S02]  /*0600*/  @P1 IADD3.X R7, R4, c[0x0][0x184], RZ, P0, !PT ;  /* 0x0000610004071a10 */ /* 0x000fe400007fe4ff */
[----:B------:R-:W-:Y:S01]  /*0610*/  @P1 IADD3 R8, P2, R8, c[0x0][0x178], RZ ;  /* 0x00005e0008081a10 */ /* 0x000fe20007f5e0ff */
[----:B------:R-:W-:-:S03]  /*0620*/  CS2R R12, SRZ ;  /* 0x00000000000c7805 */ /* 0x000fc6000001ff00 */
[----:B------:R-:W-:Y:S02]  /*0630*/  @P1 IADD3.X R9, R4, c[0x0][0x17c], RZ, P2, !PT ;  /* 0x00005f0004091a10 */ /* 0x000fe400017fe4ff */
[----:B------:R-:W-:Y:S01]  /*0640*/  CS2R R4, SRZ ;  /* 0x0000000000047805 */ /* 0x000fe2000001ff00 */
[----:B------:R-:W-:Y:S01]  /*0650*/  UMOV UR12, 0x3f800000 ;  /* 0x3f800000000c7882 */ /* 0x000fe20000000000 */
[----:B------:R-:W-:Y:S01]  /*0660*/  BSSY B0, `(.L_x_842) ;  /* 0x000001a000007945 */ /* 0x000fe20003800000 */
[----:B------:R0:W5:Y:S01]  /*0670*/  @P1 LDG.E.64 R12, [R6.64] ;  /* 0x0000000e060c1981 */ /* 0x000162000c1e1b00 */
[----:B------:R-:W-:-:S03]  /*0680*/  ISETP.NE.AND P3, PT, RZ, UR16, PT ;  /* 0x00000010ff007c0c */ /* 0x000fc6000bf65270 */
[----:B------:R1:W5:Y:S01]  /*0690*/  @P1 LDG.E.64 R4, [R8.64] ;  /* 0x0000000e08041981 */ /* 0x000362000c1e1b00 */
[----:B0-----:R-:W-:Y:S01]  /*06a0*/  CS2R R6, SRZ ;  /* 0x0000000000067805 */ /* 0x001fe2000001ff00 */
[----:B-1----:R-:W-:Y:S01]  /*06b0*/  CS2R R8, SRZ ;  /* 0x0000000000087805 */ /* 0x002fe2000001ff00 */
[----:B--2---:R-:W-:-:S05]  /*06c0*/  FFMA.FTZ R11, -R10, R10, R11 ;  /* 0x0000000a0a0b7223 */ /* 0x004fca000001010b */
[----:B------:R-:W-:-:S13]  /*06d0*/  FSETP.GTU.FTZ.AND P0, PT, R11, RZ, PT ;  /* 0x000000ff0b00720b */ /* 0x000fda0003f1c000 */
[----:B------:R-:W-:Y:S01]  /*06e0*/  VOTEU.ANY UP0, P0 ;  /* 0x00000000003f7886 */ /* 0x000fe20000000100 */
[----:B------:R-:W-:-:S13]  /*06f0*/  PLOP3.LUT P0, PT, PT, PT, UP0, 0x80, 0x0 ;  /* 0x000000000000781c */ /* 0x000fda0003f0f008 */
[----:B------:R-:W-:-:S06]  /*0700*/  @P0 FADD.FTZ R2, R11, c[0x0][0x1a0] ;  /* 0x000068000b020621 */ /* 0x000fcc0000010000 */
[----:B------:R-:W0:Y:S02]  /*0710*/  @P0 MUFU.RSQ R2, R2 ;  /* 0x0000000200020308 */ /* 0x000e240000001400 */
[----:B0-----:R-:W0:Y:S01]  /*0720*/  @P0 R2UR UR4, R2 ;  /* 0x00000000020403c2 */ /* 0x001e2200000e0000 */
[----:B------:R-:W-:Y:S01]  /*0730*/  ISETP.GT.U32.AND P0, PT, R38, 0x27f, PT ;  /* 0x0000027f2600780c */ /* 0x000fe20003f04070 */
[----:B0-----:R-:W-:-:S12]  /*0740*/  @UP0 UMOV UR12, UR4 ;  /* 0x00000004000c0c82 */ /* 0x001fd80008000000 */
        /* <DEDUP_REMOVED lines=8> */
[----:B------:R-:W5:Y:S01]  /*07d0*/  LDG.E.64 R8, [R8.64] ;  /* 0x0000000e08087981 */ /* 0x000f62000c1e1b00 */
[----:B------:R-:W-:-:S06]  /*07e0*/  MOV R7, RZ ;  /* 0x000000ff00077202 */ /* 0x000fcc0000000f00 */
[----:B------:R0:W5:Y:S02]  /*07f0*/  @P0 LDG.E.64 R6, [R14.64] ;  /* 0x0000000e0e060981 */ /* 0x000164000c1e1b00 */
.L_x_843:
[----:B------:R-:W-:Y:S05]  /*0800*/  BSYNC B0 ;  /* 0x0000000000007941 */ /* 0x000fea0003800000 */
.L_x_842:
[C---:B-----5:R-:W-:Y:S01]  /*0810*/  FADD.FTZ R0, -R10.reuse, R12 ;  /* 0x0000000c0a007221 */ /* 0x060fe20000010100 */
[----:B------:R-:W-:Y:S01]  /*0820*/  MOV R11, R4 ;  /* 0x00000004000b7202 */ /* 0x000fe20000000f00 */
[----:B------:R-:W-:Y:S01]  /*0830*/  FADD.FTZ R2, -R10, R13 ;  /* 0x0000000d0a027221 */ /* 0x000fe20000010100 */
[----:B------:R-:W-:Y:S01]  /*0840*/  MOV R10, R5 ;  /* 0x00000005000a7202 */ /* 0x000fe20000000f00 */
[----:B------:R-:W-:Y:S02]  /*0850*/  FMUL.FTZ R0, R0, UR12 ;  /* 0x0000000c00007c20 */ /* 0x000fe40008410000 */
[----:B------:R-:W-:Y:S01]  /*0860*/  FMUL.FTZ R2, R2, UR12 ;  /* 0x0000000c02027c20 */ /* 0x000fe20008410000 */
[----:B------:R-:W-:Y:S05]  /*0870*/  @!P3 BRA `(.L_x_844) ;  /* 0x000001200000b947 */ /* 0x000fea0003800000 */
[----:B------:R-:W-:Y:S02]  /*0880*/  FFMA.FTZ R10, R0, R8, R6 ;  /* 0x00000008000a7223 */ /* 0x000fe40000010006 */
[----:B------:R-:W-:Y:S02]  /*0890*/  FFMA.FTZ R11, R2, R9, R7 ;  /* 0x00000009020b7223 */ /* 0x000fe40000010007 */
[----:B------:R-:W-:-:S02]  /*08a0*/  FMUL.FTZ R12, R10, -1.4426950216293334961 ;  /* 0xbfb8aa3b0a0c7820 */ /* 0x000fc40000410000 */
[----:B0-----:R-:W-:-:S04]  /*08b0*/  FMUL.FTZ R14, R11, -1.4426950216293334961 ;  /* 0xbfb8aa3b0b0e7820 */ /* 0x001fc80000410000 */
        /* <DEDUP_REMOVED lines=14> */
.L_x_844:
[----:B------:R-:W-:Y:S01]  /*09a0*/  FMUL.FTZ R13, R11, R8 ;  /* 0x000000080b0d7220 */ /* 0x000fe20000410000 */
[----:B------:R-:W-:Y:S01]  /*09b0*/  ISETP.GT.AND P0, PT, R34, 0x1e, PT ;  /* 0x0000001e2200780c */ /* 0x000fe20003f04270 */
[----:B------:R-:W-:Y:S01]  /*09c0*/  FMUL.FTZ R12, R10, R9 ;  /* 0x000000090a0c7220 */ /* 0x000fe20000410000 */
[----:B------:R-:W-:Y:S01]  /*09d0*/  ISETP.NE.AND P3, PT, R34, RZ, PT ;  /* 0x000000ff2200720c */ /* 0x000fe20003f65270 */
[----:B0-----:R-:W-:Y:S01]  /*09e0*/  FFMA.FTZ R15, R0, R13, RZ ;  /* 0x0000000d000f7223 */ /* 0x001fe200000100ff */
[----:B------:R-:W-:Y:S01]  /*09f0*/  ISETP.NE.AND P2, PT, R38, RZ, PT ;  /* 0x000000ff2600720c */ /* 0x000fe20003f45270 */
[----:B------:R-:W-:Y:S01]  /*0a00*/  FADD.FTZ R13, RZ, R13 ;  /* 0x0000000dff0d7221 */ /* 0x000fe20000010000 */
[----:B------:R-:W-:Y:S01]  /*0a10*/  ULDC UR5, c[0x0][0xc] ;  /* 0x0000030000057ab9 */ /* 0x000fe20000000800 */
[----:B------:R-:W-:Y:S01]  /*0a20*/  FFMA.FTZ R17, R2, R12, R15 ;  /* 0x0000000c02117223 */ /* 0x000fe2000001000f */
[----:B------:R-:W-:Y:S01]  /*0a30*/  BSSY B0, `(.L_x_845) ;  /* 0x0000056000007945 */ /* 0x000fe20003800000 */
[----:B------:R-:W-:Y:S01]  /*0a40*/  FADD.FTZ R16, R12, R13 ;  /* 0x0000000d0c107221 */ /* 0x000fe20000010000 */
[----:B------:R-:W-:Y:S01]  /*0a50*/  SHF.L.U32 R40, R38, 0x4, RZ ;  /* 0x0000000426287819 */ /* 0x000fe200000006ff */
[----:B------:R-:W-:Y:S01]  /*0a60*/  FADD.FTZ R14, RZ, R11 ;  /* 0x0000000bff0e7221 */ /* 0x000fe20000010000 */
[----:B------:R-:W0:Y:S01]  /*0a70*/  SHFL.DOWN PT, R12, R17, 0x1, 0x1f ;  /* 0x08201f00110c7f89 */ /* 0x000e2200000e0000 */
[----:B------:R-:W-:-:S03]  /*0a80*/  FADD.FTZ R15, RZ, R10 ;  /* 0x0000000aff0f7221 */ /* 0x000fc60000010000 */
[----:B------:R-:W1:Y:S01]  /*0a90*/  SHFL.DOWN PT, R13, R16, 0x1, 0x1f ;  /* 0x08201f00100d7f89 */ /* 0x000e6200000e0000 */
        /* <DEDUP_REMOVED lines=21> */
[----:B------:R-:W-:Y:S02]  /*0bf0*/  FFMA.FTZ R12, R0, R11, RZ ;  /* 0x0000000b000c7223 */ /* 0x000fe400000100ff */
[----:B-1----:R-:W-:Y:S01]  /*0c00*/  @!P0 FADD.FTZ R16, R16, R13 ;  /* 0x0000000d10108221 */ /* 0x002fe20000010000 */
[----:B------:R-:W-:Y:S01]  /*0c10*/  ISETP.GT.U32.AND P0, PT, R38, 0x4, PT ;  /* 0x000000042600780c */ /* 0x000fe20003f04070 */
[----:B------:R-:W-:Y:S01]  /*0c20*/  FFMA.FTZ R13, R2, R10, RZ ;  /* 0x0000000a020d7223 */ /* 0x000fe200000100ff */
[----:B------:R-:W-:Y:S02]  /*0c30*/  MOV R10, R17 ;  /* 0x00000011000a7202 */ /* 0x000fe40000000f00 */
[----:B------:R-:W-:Y:S02]  /*0c40*/  MOV R11, R16 ;  /* 0x00000010000b7202 */ /* 0x000fe40000000f00 */
        /* <DEDUP_REMOVED lines=10> */
[----:B------:R-:W0:Y:S01]  /*0cf0*/  LDS.128 R28, [0x50] ;  /* 0x00005000ff1c7984 */ /* 0x000e220000000c00 */
[----:B------:R-:W-:Y:S02]  /*0d00*/  FADD.FTZ R10, R10, R19 ;  /* 0x000000130a0a7221 */ /* 0x000fe40000010000 */
[----:B--2---:R-:W-:Y:S01]  /*0d10*/  FADD.FTZ R11, R11, R24 ;  /* 0x000000180b0b7221 */ /* 0x004fe20000010000 */
[----:B------:R-:W1:Y:S01]  /*0d20*/  LDS.128 R16, [0x60] ;  /* 0x00006000ff107984 */ /* 0x000e620000000c00 */
[----:B------:R-:W-:Y:S02]  /*0d30*/  FADD.FTZ R10, R10, R25 ;  /* 0x000000190a0a7221 */ /* 0x000fe40000010000 */
[----:B------:R-:W-:-:S02]  /*0d40*/  FADD.FTZ R11, R11, R26 ;  /* 0x0000001a0b0b7221 */ /* 0x000fc40000010000 */
[----:B------:R-:W-:Y:S02]  /*0d50*/  FADD.FTZ R10, R10, R27 ;  /* 0x0000001b0a0a7221 */ /* 0x000fe40000010000 */
[----:B------:R-:W2:Y:S01]  /*0d60*/  LDS.128 R24, [0x70] ;  /* 0x00007000ff187984 */ /* 0x000ea20000000c00 */
[----:B---3--:R-:W-:Y:S02]  /*0d70*/  FADD.FTZ R11, R11, R20 ;  /* 0x000000140b0b7221 */ /* 0x008fe40000010000 */
[----:B------:R-:W-:Y:S02]  /*0d80*/  FADD.FTZ R10, R10, R21 ;  /* 0x000000150a0a7221 */ /* 0x000fe40000010000 */
[----:B------:R-:W-:Y:S02]  /*0d90*/  FADD.FTZ R11, R11, R22 ;  /* 0x000000160b0b7221 */ /* 0x000fe40000010000 */
[----:B------:R-:W-:Y:S02]  /*0da0*/  FADD.FTZ R10, R10, R23 ;  /* 0x000000170a0a7221 */ /* 0x000fe40000010000 */
[----:B------:R-:W3:Y:S01]  /*0db0*/  LDS.128 R20, [0x80] ;  /* 0x00008000ff147984 */ /* 0x000ee20000000c00 */
        /* <DEDUP_REMOVED lines=10> */
[----:B--2---:R-:W-:Y:S02]  /*0e60*/  FADD.FTZ R11, R11, R24 ;  /* 0x000000180b0b7221 */ /* 0x004fe40000010000 */
[----:B------:R-:W-:Y:S02]  /*0e70*/  FADD.FTZ R24, R10, R25 ;  /* 0x000000190a187221 */ /* 0x000fe40000010000 */
[----:B------:R-:W-:Y:S02]  /*0e80*/  FADD.FTZ R25, R11, R26 ;  /* 0x0000001a0b197221 */ /* 0x000fe40000010000 */
[----:B------:R-:W2:Y:S01]  /*0e90*/  LDS.64 R10, [0xb0] ;  /* 0x0000b000ff0a7984 */ /* 0x000ea20000000a00 */
[----:B------:R-:W-:-:S02]  /*0ea0*/  FADD.FTZ R24, R24, R27 ;  /* 0x0000001b18187221 */ /* 0x000fc40000010000 */
[----:B---3--:R-:W-:Y:S02]  /*0eb0*/  FADD.FTZ R25, R25, R20 ;  /* 0x0000001419197221 */ /* 0x008fe40000010000 */
[----:B------:R-:W-:Y:S02]  /*0ec0*/  FADD.FTZ R24, R24, R21 ;  /* 0x0000001518187221 */ /* 0x000fe40000010000 */
[----:B------:R-:W-:Y:S02]  /*0ed0*/  FADD.FTZ R25, R25, R22 ;  /* 0x0000001619197221 */ /* 0x000fe40000010000 */
[----:B------:R-:W-:Y:S02]  /*0ee0*/  FADD.FTZ R24, R24, R23 ;  /* 0x0000001718187221 */ /* 0x000fe40000010000 */
[----:B0-----:R-:W-:Y:S02]  /*0ef0*/  FADD.FTZ R25, R25, R28 ;  /* 0x0000001c19197221 */ /* 0x001fe40000010000 */
[----:B------:R-:W-:-:S02]  /*0f00*/  FADD.FTZ R24, R24, R29 ;  /* 0x0000001d18187221 */ /* 0x000fc40000010000 */
[----:B------:R-:W-:Y:S02]  /*0f10*/  FADD.FTZ R25, R25, R30 ;  /* 0x0000001e19197221 */ /* 0x000fe40000010000 */
[----:B------:R-:W-:Y:S02]  /*0f20*/  FADD.FTZ R24, R24, R31 ;  /* 0x0000001f18187221 */ /* 0x000fe40000010000 */
[----:B-1----:R-:W-:Y:S02]  /*0f30*/  FADD.FTZ R25, R25, R16 ;  /* 0x0000001019197221 */ /* 0x002fe40000010000 */
[----:B------:R-:W-:Y:S02]  /*0f40*/  FADD.FTZ R24, R24, R17 ;  /* 0x0000001118187221 */ /* 0x000fe40000010000 */
[----:B------:R-:W-:Y:S02]  /*0f50*/  FADD.FTZ R25, R25, R18 ;  /* 0x0000001219197221 */ /* 0x000fe40000010000 */
[----:B------:R-:W-:-:S02]  /*0f60*/  FADD.FTZ R24, R24, R19 ;  /* 0x0000001318187221 */ /* 0x000fc40000010000 */
[----:B--2---:R-:W-:Y:S02]  /*0f70*/  FADD.FTZ R10, R25, R10 ;  /* 0x0000000a190a7221 */ /* 0x004fe40000010000 */
[----:B------:R-:W-:Y:S02]  /*0f80*/  FADD.FTZ R11, R24, R11 ;  /* 0x0000000b180b7221 */ /* 0x000fe40000010000 */
.L_x_846:
[----:B------:R-:W-:Y:S05]  /*0f90*/  BSYNC B0 ;  /* 0x0000000000007941 */ /* 0x000fea0003800000 */
.L_x_845:
[----:B------:R-:W-:Y:S06]  /*0fa0*/  BAR.SYNC.DEFER_BLOCKING 0x0 ;  /* 0x0000000000007b1d */ /* 0x000fec0000010000 */
[----:B------:R-:W-:Y:S01]  /*0fb0*/  BSSY B0, `(.L_x_847) ;  /* 0x00000fa000007945 */ /* 0x000fe20003800000 */
[----:B------:R-:W-:Y:S05]  /*0fc0*/  @P0 BRA `(.L_x_848) ;  /* 0x00000f8000000947 */ /* 0x000fea0003800000 */
[----:B------:R-:W1:Y:S01]  /*0fd0*/  LDS.128 R24, [R40+0x120] ;  /* 0x0001200028187984 */ /* 0x000e620000000c00 */
[----:B------:R-:W-:-:S03]  /*0fe0*/  UMOV UR13, 0x5 ;  /* 0x00000005000d7882 */ /* 0x000fc60000000000 */
[----:B------:R-:W2:Y:S04]  /*0ff0*/  LDS.128 R20, [R40+0x170] ;  /* 0x0001700028147984 */ /* 0x000ea80000000c00 */
[----:B------:R-:W3:Y:S01]  /*1000*/  LDS.128 R16, [R40+0x1c0] ;  /* 0x0001c00028107984 */ /* 0x000ee20000000c00 */
[----:B-1----:R-:W-:Y:S02]  /*1010*/  FADD.FTZ R29, R12, R24 ;  /* 0x000000180c1d7221 */ /* 0x002fe40000010000 */
[----:B------:R-:W-:Y:S02]  /*1020*/  FADD.FTZ R24, R13, R25 ;  /* 0x000000190d187221 */ /* 0x000fe40000010000 */
[----:B------:R-:W-:Y:S02]  /*1030*/  FADD.FTZ R25, R14, R26 ;  /* 0x0000001a0e197221 */ /* 0x000fe40000010000 */
[----:B------:R-:W-:-:S02]  /*1040*/  FADD.FTZ R30, R15, R27 ;  /* 0x0000001b0f1e7221 */ /* 0x000fc40000010000 */
[----:B0-----:R-:W0:Y:S01]  /*1050*/  LDS.128 R12, [R40+0x210] ;  /* 0x00021000280c7984 */ /* 0x001e220000000c00 */
[----:B--2---:R-:W-:Y:S02]  /*1060*/  FADD.FTZ R28, R24, R21 ;  /* 0x00000015181c7221 */ /* 0x004fe40000010000 */
[----:B------:R-:W-:Y:S02]  /*1070*/  FADD.FTZ R31, R25, R22 ;  /* 0x00000016191f7221 */ /* 0x000fe40000010000 */
[----:B------:R-:W1:Y:S01]  /*1080*/  LDS.128 R24, [R40+0x260] ;  /* 0x0002600028187984 */ /* 0x000e620000000c00 */
        /* <DEDUP_REMOVED lines=8> */
[----:B0-----:R-:W-:Y:S02]  /*1110*/  FADD.FTZ R29, R29, R12 ;  /* 0x0000000c1d1d7221 */ /* 0x001fe40000010000 */
[----:B------:R-:W-:Y:S02]  /*1120*/  FADD.FTZ R28, R28, R13 ;  /* 0x0000000d1c1c7221 */ /* 0x000fe40000010000 */
[----:B------:R-:W-:-:S02]  /*1130*/  FADD.FTZ R31, R31, R14 ;  /* 0x0000000e1f1f7221 */ /* 0x000fc40000010000 */
[----:B-1----:R-:W-:Y:S02]  /*1140*/  FADD.FTZ R29, R29, R24 ;  /* 0x000000181d1d7221 */ /* 0x002fe40000010000 */
[----:B------:R-:W-:Y:S02]  /*1150*/  FADD.FTZ R30, R30, R15 ;  /* 0x0000000f1e1e7221 */ /* 0x000fe40000010000 */
[----:B------:R-:W-:Y:S02]  /*1160*/  FADD.FTZ R28, R28, R25 ;  /* 0x000000191c1c7221 */ /* 0x000fe40000010000 */
[----:B--2---:R-:W-:Y:S02]  /*1170*/  FADD.FTZ R29, R29, R20 ;  /* 0x000000141d1d7221 */ /* 0x004fe40000010000 */
[----:B------:R-:W-:Y:S02]  /*1180*/  FADD.FTZ R31, R31, R26 ;  /* 0x0000001a1f1f7221 */ /* 0x000fe40000010000 */
[----:B------:R-:W-:-:S02]  /*1190*/  FADD.FTZ R30, R30, R27 ;  /* 0x0000001b1e1e7221 */ /* 0x000fc40000010000 */
[----:B------:R-:W-:Y:S02]  /*11a0*/  FADD.FTZ R28, R28, R21 ;  /* 0x000000151c1c7221 */ /* 0x000fe40000010000 */
[----:B---3--:R-:W-:Y:S01]  /*11b0*/  FADD.FTZ R12, R29, R16 ;  /* 0x000000101d0c7221 */ /* 0x008fe20000010000 */
[----:B------:R-:W-:Y:S01]  /*11c0*/  LEA R16, R38, 0xd0, 0x4 ;  /* 0x000000d026107811 */ /* 0x000fe200078e20ff */
[----:B------:R-:W-:Y:S02]  /*11d0*/  FADD.FTZ R31, R31, R22 ;  /* 0x000000161f1f7221 */ /* 0x000fe40000010000 */
[----:B------:R-:W-:Y:S02]  /*11e0*/  FADD.FTZ R30, R30, R23 ;  /* 0x000000171e1e7221 */ /* 0x000fe40000010000 */
[----:B------:R-:W-:Y:S01]  /*11f0*/  FADD.FTZ R13, R28, R17 ;  /* 0x000000111c0d7221 */ /* 0x000fe20000010000 */
[----:B------:R-:W-:Y:S01]  /*1200*/  IADD3 R17, R16, 0x190, RZ ;  /* 0x0000019010117810 */ /* 0x000fe20007ffe0ff */
[----:B------:R-:W-:-:S02]  /*1210*/  FADD.FTZ R14, R31, R18 ;  /* 0x000000121f0e7221 */ /* 0x000fc40000010000 */
[----:B------:R-:W-:Y:S02]  /*1220*/  FADD.FTZ R15, R30, R19 ;  /* 0x000000131e0f7221 */ /* 0x000fe40000010000 */
.L_x_849:
        /* <DEDUP_REMOVED lines=9> */
[----:B------:R-:W1:Y:S04]  /*12c0*/  LDS.128 R20, [R40] ;  /* 0x0000000028147984 */ /* 0x000e680000000c00 */
[----:B------:R-:W2:Y:S04]  /*12d0*/  LDS.128 R24, [R40+0x50] ;  /* 0x0000500028187984 */ /* 0x000ea80000000c00 */
[----:B------:R-:W3:Y:S01]  /*12e0*/  LDS.128 R28, [R40+0xa0] ;  /* 0x0000a000281c7984 */ /* 0x000ee20000000c00 */
[----:B0-----:R-:W-:-:S02]  /*12f0*/  FADD.FTZ R41, R16, R12 ;  /* 0x0000000c10297221 */ /* 0x001fc40000010000 */
[----:B------:R-:W-:Y:S02]  /*1300*/  FADD.FTZ R16, R17, R13 ;  /* 0x0000000d11107221 */ /* 0x000fe40000010000 */
[----:B------:R-:W-:Y:S02]  /*1310*/  FADD.FTZ R17, R18, R14 ;  /* 0x0000000e12117221 */ /* 0x000fe40000010000 */
[----:B------:R-:W-:Y:S02]  /*1320*/  FADD.FTZ R18, R19, R15 ;  /* 0x0000000f13127221 */ /* 0x000fe40000010000 */
[----:B------:R-:W0:Y:S01]  /*1330*/  LDS.128 R12, [R40+0xf0] ;  /* 0x0000f000280c7984 */ /* 0x000e220000000c00 */
[----:B-1----:R-:W-:Y:S02]  /*1340*/  FADD.FTZ R41, R41, R20 ;  /* 0x0000001429297221 */ /* 0x002fe40000010000 */
[----:B------:R-:W-:Y:S02]  /*1350*/  FADD.FTZ R20, R16, R21 ;  /* 0x0000001510147221 */ /* 0x000fe40000010000 */
[----:B------:R-:W-:-:S02]  /*1360*/  FADD.FTZ R21, R17, R22 ;  /* 0x0000001611157221 */ /* 0x000fc40000010000 */
[----:B------:R-:W-:Y:S02]  /*1370*/  FADD.FTZ R22, R18, R23 ;  /* 0x0000001712167221 */ /* 0x000fe40000010000 */
[----:B--2---:R-:W-:Y:S01]  /*1380*/  FADD.FTZ R41, R41, R24 ;  /* 0x0000001829297221 */ /* 0x004fe20000010000 */
[----:B------:R-:W1:Y:S01]  /*1390*/  LDS.128 R16, [R40+0x140] ;  /* 0x0001400028107984 */ /* 0x000e620000000c00 */
        /* <DEDUP_REMOVED lines=29> */
[----:B0-----:R-:W-:Y:S02]  /*1570*/  FADD.FTZ R41, R41, R12 ;  /* 0x0000000c29297221 */ /* 0x001fe40000010000 */
[----:B------:R-:W-:Y:S02]  /*1580*/  FADD.FTZ R28, R28, R13 ;  /* 0x0000000d1c1c7221 */ /* 0x000fe40000010000 */
[----:B------:R-:W-:Y:S02]  /*1590*/  FADD.FTZ R29, R29, R14 ;  /* 0x0000000e1d1d7221 */ /* 0x000fe40000010000 */
[----:B------:R-:W-:Y:S02]  /*15a0*/  FADD.FTZ R30, R30, R15 ;  /* 0x0000000f1e1e7221 */ /* 0x000fe40000010000 */
[----:B------:R-:W0:Y:S01]  /*15b0*/  LDS.128 R12, [R40+0x370] ;  /* 0x00037000280c7984 */ /* 0x000e220000000c00 */
        /* <DEDUP_REMOVED lines=124> */
[----:B------:R-:W-:Y:S01]  /*1d80*/  LDS.128 R16, [R40+0xb90] ;  /* 0x000b900028107984 */ /* 0x000fe20000000c00 */
        /* <DEDUP_REMOVED lines=10> */
[----:B0-----:R-:W-:-:S02]  /*1e30*/  FADD.FTZ R31, R12, R31 ;  /* 0x0000001f0c1f7221 */ /* 0x001fc40000010000 */
[----:B------:R-:W-:Y:S02]  /*1e40*/  FADD.FTZ R28, R13, R28 ;  /* 0x0000001c0d1c7221 */ /* 0x000fe40000010000 */
[----:B------:R-:W-:Y:S02]  /*1e50*/  FADD.FTZ R29, R14, R29 ;  /* 0x0000001d0e1d7221 */ /* 0x000fe40000010000 */
[----:B------:R-:W-:Y:S02]  /*1e60*/  FADD.FTZ R30, R15, R30 ;  /* 0x0000001e0f1e7221 */ /* 0x000fe40000010000 */
[----:B-1----:R-:W-:Y:S02]  /*1e70*/  FADD.FTZ R31, R31, R20 ;  /* 0x000000141f1f7221 */ /* 0x002fe40000010000 */
[----:B------:R-:W-:Y:S02]  /*1e80*/  FADD.FTZ R28, R28, R21 ;  /* 0x000000151c1c7221 */ /* 0x000fe40000010000 */
[----:B------:R-:W-:-:S02]  /*1e90*/  FADD.FTZ R29, R29, R22 ;  /* 0x000000161d1d7221 */ /* 0x000fc40000010000 */
[----:B------:R-:W-:Y:S02]  /*1ea0*/  FADD.FTZ R30, R30, R23 ;  /* 0x000000171e1e7221 */ /* 0x000fe40000010000 */
[----:B------:R-:W-:Y:S02]  /*1eb0*/  FADD.FTZ R31, R31, R16 ;  /* 0x000000101f1f7221 */ /* 0x000fe40000010000 */
[----:B------:R-:W-:Y:S01]  /*1ec0*/  FADD.FTZ R28, R28, R17 ;  /* 0x000000111c1c7221 */ /* 0x000fe20000010000 */
[----:B------:R-:W-:Y:S01]  /*1ed0*/  IADD3 R17, R40, 0xb40, RZ ;  /* 0x00000b4028117810 */ /* 0x000fe20007ffe0ff */
[----:B------:R-:W-:Y:S02]  /*1ee0*/  FADD.FTZ R29, R29, R18 ;  /* 0x000000121d1d7221 */ /* 0x000fe40000010000 */
[----:B------:R-:W-:Y:S02]  /*1ef0*/  FADD.FTZ R30, R30, R19 ;  /* 0x000000131e1e7221 */ /* 0x000fe40000010000 */
[----:B--2---:R-:W-:-:S02]  /*1f00*/  FADD.FTZ R12, R31, R24 ;  /* 0x000000181f0c7221 */ /* 0x004fc40000010000 */
[----:B------:R-:W-:Y:S02]  /*1f10*/  FADD.FTZ R13, R28, R25 ;  /* 0x000000191c0d7221 */ /* 0x000fe40000010000 */
[----:B------:R-:W-:Y:S02]  /*1f20*/  FADD.FTZ R14, R29, R26 ;  /* 0x0000001a1d0e7221 */ /* 0x000fe40000010000 */
[----:B------:R-:W-:Y:S01]  /*1f30*/  FADD.FTZ R15, R30, R27 ;  /* 0x0000001b1e0f7221 */ /* 0x000fe20000010000 */
[----:B------:R-:W-:Y:S05]  /*1f40*/  @P3 BRA `(.L_x_849) ;  /* 0xfffff2e000003947 */ /* 0x000fea000383ffff */
.L_x_848:
[----:B------:R-:W-:Y:S05]  /*1f50*/  BSYNC B0 ;  /* 0x0000000000007941 */ /* 0x000fea0003800000 */
.L_x_847:
        /* <DEDUP_REMOVED lines=19> */
.L_x_851:
[----:B------:R-:W-:Y:S05]  /*2090*/  BSYNC B0 ;  /* 0x0000000000007941 */ /* 0x000fea0003800000 */
.L_x_850:
[----:B------:R-:W-:-:S06]  /*20a0*/  UISETP.GE.U32.AND UP0, UPT, UR5, 0x2, UPT ;  /* 0x000000020500788c */ /* 0x000fcc000bf06070 */
[----:B------:R-:W-:-:S13]  /*20b0*/  PLOP3.LUT P0, PT, PT, PT, UP0, 0x80, 0x0 ;  /* 0x000000000000781c */ /* 0x000fda0003f0f008 */
[----:B------:R-:W-:Y:S05]  /*20c0*/  @!P0 BRA `(.L_x_852) ;  /* 0x0000124000008947 */ /* 0x000fea0003800000 */
[----:B01----:R-:W0:Y:S01]  /*20d0*/  S2R R12, SR_CTAID.Y ;  /* 0x00000000000c7919 */ /* 0x003e220000002600 */
[----:B------:R-:W-:-:S05]  /*20e0*/  LOP3.LUT R3, R36, 0x1, RZ, 0xc0, !PT ;  /* 0x0000000124037812 */ /* 0x000fca00078ec0ff */
[----:B------:R-:W-:-:S04]  /*20f0*/  IMAD R3, R3, c[0x0][0x10], RZ ;  /* 0x0000040003037a24 */ /* 0x000fc800078e02ff */
[----:B------:R-:W-:-:S05]  /*2100*/  IMAD R13, R3, c[0x0][0xc], RZ ;  /* 0x00000300030d7a24 */ /* 0x000fca00078e02ff */
[----:B------:R-:W-:Y:S02]  /*2110*/  SHF.L.U32 R13, R13, 0x1, RZ ;  /* 0x000000010d0d7819 */ /* 0x000fe400000006ff */
[----:B0-----:R-:W-:-:S05]  /*2120*/  IADD3 R15, R3, R12, RZ ;  /* 0x0000000c030f7210 */ /* 0x001fca0007ffe0ff */
[----:B------:R-:W-:-:S04]  /*2130*/  IMAD.WIDE.U32 R14, R15, R24, c[0x0][0x1a8] ;  /* 0x00006a000f0e7625 */ /* 0x000fc800078e0018 */
[----:B------:R-:W-:Y:S01]  /*2140*/  IMAD.WIDE R24, R13, R24, c[0x0][0x1b0] ;  /* 0x00006c000d187625 */ /* 0x000fe200078e0218 */
        /* <DEDUP_REMOVED lines=9> */
[----:B------:R-:W-:Y:S01]  /*21e0*/  MOV R3, 0x1 ;  /* 0x0000000100037802 */ /* 0x000fe20000000f00 */
[----:B------:R-:W-:Y:S01]  /*21f0*/  UPOPC UR4, UR4 ;  /* 0x00000004000472bf */ /* 0x000fe20008000000 */
[----:B-1----:R-:W-:Y:S01]  /*2200*/  SEL R16, RZ, c[0x0][0xc], P0 ;  /* 0x00000300ff107a07 */ /* 0x002fe20000000000 */
[----:B------:R-:W-:-:S00]  /*2210*/  ERRBAR ;  /* 0x00000000000079ab */ /* 0x000fc00000000000 */
[----:B------:R-:W-:Y:S02]  /*2220*/  SEL R3, R3, 0xffffffff, !P0 ;  /* 0xffffffff03037807 */ /* 0x000fe40004000000 */
[----:B0-----:R-:W-:-:S02]  /*2230*/  ISETP.EQ.U32.AND P3, PT, R34, UR13, PT ;  /* 0x0000000d22007c0c */ /* 0x001fc4000bf62070 */
[----:B------:R-:W-:Y:S01]  /*2240*/  ISETP.NE.AND P0, PT, R16, -0x1, PT ;  /* 0xffffffff1000780c */ /* 0x000fe20003f05270 */
[----:B------:R-:W-:-:S10]  /*2250*/  IMAD R3, R3, UR4, RZ ;  /* 0x0000000403037c24 */ /* 0x000fd4000f8e02ff */
[----:B------:R0:W-:Y:S02]  /*2260*/  @P3 RED.E.ADD.S32.STRONG.GPU [R14.64], R3 ;  /* 0x000000030e00398e */ /* 0x0001e4000c10e38e */
[----:B------:R-:W-:Y:S05]  /*2270*/  @!P0 BRA `(.L_x_853) ;  /* 0x0000005000008947 */ /* 0x000fea0003800000 */
.L_x_854:
[----:B0-----:R-:W2:Y:S01]  /*2280*/  LDG.E.STRONG.GPU R3, [R14.64] ;  /* 0x0000000e0e037981 */ /* 0x001ea2000c1ef900 */
[----:B------:R-:W-:Y:S01]  /*2290*/  YIELD ;  /* 0x0000000000007946 */ /* 0x000fe20003800000 */
[----:B--2---:R-:W-:Y:S01]  /*22a0*/  ISETP.NE.AND P0, PT, R3, R16, PT ;  /* 0x000000100300720c */ /* 0x004fe20003f05270 */
[----:B------:R-:W-:-:S12]  /*22b0*/  CCTL.IVALL ;  /* 0x00000000ff00798f */ /* 0x000fd80002000000 */
[----:B------:R-:W-:Y:S05]  /*22c0*/  @P0 BRA `(.L_x_854) ;  /* 0xffffffb000000947 */ /* 0x000fea000383ffff */
.L_x_853:
        /* <DEDUP_REMOVED lines=20> */
.L_x_858:
[C---:B------:R-:W-:Y:S02]  /*2410*/  IADD3 R17, R3.reuse, 0x1, RZ ;  /* 0x0000000103117810 */ /* 0x040fe40007ffe0ff */
[-C--:B------:R-:W-:Y:S02]  /*2420*/  ISETP.EQ.OR P3, PT, R3, R35.reuse, P2 ;  /* 0x000000230300720c */ /* 0x080fe40001762670 */
        /* <DEDUP_REMOVED lines=17> */
[C---:B------:R-:W-:Y:S01]  /*2540*/  IADD3 R13, R3.reuse, 0x4, RZ ;  /* 0x00000004030d7810 */ /* 0x040fe20007ffe0ff */
[----:B--2---:R-:W-:Y:S01]  /*2550*/  @!P3 FADD.FTZ R10, R10, R14 ;  /* 0x0000000e0a0ab221 */ /* 0x004fe20000010000 */
        /* <DEDUP_REMOVED lines=58> */
[----:B------:R-:W-:Y:S01]  /*2900*/  ISETP.EQ.OR P3, PT, R13, R35, P2 ;  /* 0x000000230d00720c */ /* 0x000fe20001762670 */
[----:B---3--:R-:W-:-:S02]  /*2910*/  @!P4 FADD.FTZ R10, R10, R16 ;  /* 0x000000100a0ac221 */ /* 0x008fc40000010000 */
[----:B------:R-:W-:Y:S01]  /*2920*/  @!P4 FADD.FTZ R11, R11, R17 ;  /* 0x000000110b0bc221 */ /* 0x000fe20000010000 */
[-C--:B------:R-:W-:Y:S02]  /*2930*/  ISETP.EQ.OR P4, PT, R14, R35.reuse, P2 ;  /* 0x000000230e00720c */ /* 0x080fe40001782670 */
[C---:B------:R-:W-:Y:S01]  /*2940*/  IADD3 R16, R3.reuse, 0xe, RZ ;  /* 0x0000000e03107810 */ /* 0x040fe20007ffe0ff */
        /* <DEDUP_REMOVED lines=32> */
.L_x_857:
[----:B------:R-:W-:-:S06]  /*2b50*/  UISETP.GT.AND UP0, UPT, UR4, 0x4, UPT ;  /* 0x000000040400788c */ /* 0x000fcc000bf04270 */
[----:B------:R-:W-:-:S13]  /*2b60*/  PLOP3.LUT P3, PT, PT, PT, UP0, 0x80, 0x0 ;  /* 0x000000000000781c */ /* 0x000fda0003f6f008 */
[----:B------:R-:W-:Y:S05]  /*2b70*/  @!P3 BRA `(.L_x_859) ;  /* 0x000003b00000b947 */ /* 0x000fea0003800000 */
[C---:B------:R-:W-:Y:S02]  /*2b80*/  IADD3 R17, R3.reuse, 0x1, RZ ;  /* 0x0000000103117810 */ /* 0x040fe40007ffe0ff */
[-C--:B------:R-:W-:Y:S02]  /*2b90*/  ISETP.EQ.OR P5, PT, R3, R35.reuse, P2 ;  /* 0x000000230300720c */ /* 0x080fe400017a2670 */
[----:B------:R-:W-:Y:S02]  /*2ba0*/  ISETP.EQ.OR P6, PT, R17, R35, P2 ;  /* 0x000000231100720c */ /* 0x000fe400017c2670 */
[----:B------:R-:W-:-:S04]  /*2bb0*/  IADD3 R15, R3, 0x2, RZ ;  /* 0x00000002030f7810 */ /* 0x000fc80007ffe0ff */
[----:B------:R-:W-:-:S05]  /*2bc0*/  ISETP.EQ.OR P3, PT, R15, R35, P2 ;  /* 0x000000230f00720c */ /* 0x000fca0001762670 */
[--C-:B------:R-:W-:Y:S02]  /*2bd0*/  @!P5 IMAD R19, R3, c[0x0][0x10], R12.reuse ;  /* 0x000004000313da24 */ /* 0x100fe400078e020c */
[----:B------:R-:W-:Y:S02]  /*2be0*/  @!P6 IMAD R17, R17, c[0x0][0x10], R12 ;  /* 0x000004001111ea24 */ /* 0x000fe400078e020c */
[----:B------:R-:W-:-:S04]  /*2bf0*/  @!P5 IMAD.WIDE.U32 R18, R19, 0x8, R24 ;  /* 0x000000081312d825 */ /* 0x000fc800078e0018 */
[----:B------:R-:W-:Y:S02]  /*2c00*/  @!P6 IMAD.WIDE.U32 R16, R17, 0x8, R24 ;  /* 0x000000081110e825 */ /* 0x000fe400078e0018 */
[----:B------:R-:W2:Y:S02]  /*2c10*/  @!P5 LDG.E.64 R18, [R18.64] ;  /* 0x0000000e1212d981 */ /* 0x000ea4000c1e1b00 */
[----:B------:R-:W-:Y:S02]  /*2c20*/  @!P3 IMAD R15, R15, c[0x0][0x10], R12 ;  /* 0x000004000f0fba24 */ /* 0x000fe400078e020c */
[----:B------:R-:W3:Y:S02]  /*2c30*/  @!P6 LDG.E.64 R16, [R16.64] ;  /* 0x0000000e1010e981 */ /* 0x000ee4000c1e1b00 */
[----:B------:R-:W-:-:S06]  /*2c40*/  @!P3 IMAD.WIDE.U32 R14, R15, 0x8, R24 ;  /* 0x000000080f0eb825 */ /* 0x000fcc00078e0018 */
[----:B------:R-:W4:Y:S01]  /*2c50*/  @!P3 LDG.E.64 R14, [R14.64] ;  /* 0x0000000e0e0eb981 */ /* 0x000f22000c1e1b00 */
[C---:B------:R-:W-:Y:S02]  /*2c60*/  IADD3 R13, R3.reuse, 0x3, RZ ;  /* 0x00000003030d7810 */ /* 0x040fe40007ffe0ff */
[----:B------:R-:W-:Y:S02]  /*2c70*/  IADD3 R3, R3, 0x4, RZ ;  /* 0x0000000403037810 */ /* 0x000fe40007ffe0ff */
[-C--:B------:R-:W-:Y:S02]  /*2c80*/  ISETP.EQ.OR P0, PT, R13, R35.reuse, P2 ;  /* 0x000000230d00720c */ /* 0x080fe40001702670 */
[C---:B------:R-:W-:Y:S02]  /*2c90*/  ISETP.EQ.OR P4, PT, R3.reuse, R35, P2 ;  /* 0x000000230300720c */ /* 0x040fe40001782670 */
[C---:B------:R-:W-:Y:S02]  /*2ca0*/  IADD3 R21, R3.reuse, 0x1, RZ ;  /* 0x0000000103157810 */ /* 0x040fe40007ffe0ff */
[----:B------:R-:W-:Y:S01]  /*2cb0*/  IADD3 R23, R3, 0x2, RZ ;  /* 0x0000000203177810 */ /* 0x000fe20007ffe0ff */
[----:B--2---:R-:W-:-:S02]  /*2cc0*/  @!P5 FADD.FTZ R10, R10, R18 ;  /* 0x000000120a0ad221 */ /* 0x004fc40000010000 */
[----:B------:R-:W-:Y:S01]  /*2cd0*/  @!P5 FADD.FTZ R11, R11, R19 ;  /* 0x000000130b0bd221 */ /* 0x000fe20000010000 */
[-C--:B------:R-:W-:Y:S01]  /*2ce0*/  ISETP.EQ.OR P5, PT, R21, R35.reuse, P2 ;  /* 0x000000231500720c */ /* 0x080fe200017a2670 */
[----:B---3--:R-:W-:Y:S02]  /*2cf0*/  @!P6 FADD.FTZ R10, R10, R16 ;  /* 0x000000100a0ae221 */ /* 0x008fe40000010000 */
[----:B------:R-:W-:Y:S01]  /*2d00*/  @!P6 FADD.FTZ R11, R11, R17 ;  /* 0x000000110b0be221 */ /* 0x000fe20000010000 */
[----:B------:R-:W-:Y:S01]  /*2d10*/  ISETP.EQ.OR P6, PT, R23, R35, P2 ;  /* 0x000000231700720c */ /* 0x000fe200017c2670 */
[--C-:B------:R-:W-:Y:S01]  /*2d20*/  @!P0 IMAD R17, R13, c[0x0][0x10], R12.reuse ;  /* 0x000004000d118a24 */ /* 0x100fe200078e020c */
[C---:B------:R-:W-:Y:S01]  /*2d30*/  IADD3 R13, R3.reuse, 0x3, RZ ;  /* 0x00000003030d7810 */ /* 0x040fe20007ffe0ff */
[----:B------:R-:W-:Y:S02]  /*2d40*/  @!P4 IMAD R19, R3, c[0x0][0x10], R12 ;  /* 0x000004000313ca24 */ /* 0x000fe400078e020c */
[----:B----4-:R-:W-:-:S02]  /*2d50*/  @!P3 FADD.FTZ R10, R10, R14 ;  /* 0x0000000e0a0ab221 */ /* 0x010fc40000010000 */
[----:B------:R-:W-:Y:S01]  /*2d60*/  @!P3 FADD.FTZ R11, R11, R15 ;  /* 0x0000000f0b0bb221 */ /* 0x000fe20000010000 */
[----:B------:R-:W-:Y:S01]  /*2d70*/  ISETP.EQ.OR P3, PT, R13, R35, P2 ;  /* 0x000000230d00720c */ /* 0x000fe20001762670 */
        /* <DEDUP_REMOVED lines=13> */
[----:B------:R-:W-:Y:S01]  /*2e50*/  UIADD3 UR4, UR4, -0x4, URZ ;  /* 0xfffffffc04047890 */ /* 0x000fe2000fffe03f */
[----:B------:R-:W-:-:S03]  /*2e60*/  IADD3 R3, R3, 0x4, RZ ;  /* 0x0000000403037810 */ /* 0x000fc60007ffe0ff */
[----:B------:R-:W-:Y:S01]  /*2e70*/  UIADD3 UR4, UR4, -0x4, URZ ;  /* 0xfffffffc04047890 */ /* 0x000fe2000fffe03f */
[----:B--2---:R-:W-:Y:S02]  /*2e80*/  @!P0 FADD.FTZ R10, R10, R14 ;  /* 0x0000000e0a0a8221 */ /* 0x004fe40000010000 */
[----:B------:R-:W-:Y:S02]  /*2e90*/  @!P0 FADD.FTZ R11, R11, R15 ;  /* 0x0000000f0b0b8221 */ /* 0x000fe40000010000 */
[----:B---3--:R-:W-:Y:S02]  /*2ea0*/  @!P4 FADD.FTZ R10, R10, R16 ;  /* 0x000000100a0ac221 */ /* 0x008fe40000010000 */
[----:B------:R-:W-:Y:S02]  /*2eb0*/  @!P4 FADD.FTZ R11, R11, R17 ;  /* 0x000000110b0bc221 */ /* 0x000fe40000010000 */
[----:B----4-:R-:W-:Y:S02]  /*2ec0*/  @!P5 FADD.FTZ R10, R10, R18 ;  /* 0x000000120a0ad221 */ /* 0x010fe40000010000 */
[----:B------:R-:W-:-:S02]  /*2ed0*/  @!P5 FADD.FTZ R11, R11, R19 ;  /* 0x000000130b0bd221 */ /* 0x000fc40000010000 */
[----:B-----5:R-:W-:Y:S02]  /*2ee0*/  @!P6 FADD.FTZ R10, R10, R20 ;  /* 0x000000140a0ae221 */ /* 0x020fe40000010000 */
[----:B------:R-:W-:Y:S01]  /*2ef0*/  @!P6 FADD.FTZ R11, R11, R21 ;  /* 0x000000150b0be221 */ /* 0x000fe20000010000 */
[----:B------:R-:W-:Y:S01]  /*2f00*/  PLOP3.LUT P0, PT, PT, PT, PT, 0x8, 0x0 ;  /* 0x000000000000781c */ /* 0x000fe20003f0e170 */
[----:B------:R-:W-:Y:S02]  /*2f10*/  @!P3 FADD.FTZ R10, R10, R22 ;  /* 0x000000160a0ab221 */ /* 0x000fe40000010000 */
[----:B------:R-:W-:Y:S02]  /*2f20*/  @!P3 FADD.FTZ R11, R11, R23 ;  /* 0x000000170b0bb221 */ /* 0x000fe40000010000 */
.L_x_859:
[----:B------:R-:W-:-:S13]  /*2f30*/  ISETP.NE.OR P0, PT, RZ, UR4, P0 ;  /* 0x00000004ff007c0c */ /* 0x000fda0008705670 */
[----:B------:R-:W-:Y:S05]  /*2f40*/  @!P0 BRA `(.L_x_855) ;  /* 0x000001f000008947 */ /* 0x000fea0003800000 */
.L_x_856:
[CC--:B------:R-:W-:Y:S02]  /*2f50*/  ISETP.EQ.OR P0, PT, R3.reuse, R35.reuse, P2 ;  /* 0x000000230300720c */ /* 0x0c0fe40001702670 */
[C---:B------:R-:W-:Y:S02]  /*2f60*/  IADD3 R17, R3.reuse, 0x1, RZ ;  /* 0x0000000103117810 */ /* 0x040fe40007ffe0ff */
[----:B------:R-:W-:Y:S02]  /*2f70*/  IADD3 R19, R3, 0x2, RZ ;  /* 0x0000000203137810 */ /* 0x000fe40007ffe0ff */
        /* <DEDUP_REMOVED lines=28> */
.L_x_855:
        /* <DEDUP_REMOVED lines=12> */
.L_x_861:
[----:B------:R-:W-:Y:S05]  /*3200*/  BSYNC B0 ;  /* 0x0000000000007941 */ /* 0x000fea0003800000 */
.L_x_860:
        /* <DEDUP_REMOVED lines=16> */
.L_x_852:
[----:B------:R2:W-:Y:S04]  /*3310*/  @!P2 STS.64 [0xc0], R10 ;  /* 0x0000c00aff00a388 */ /* 0x0005e80000000a00 */
[----:B------:R-:W-:Y:S01]  /*3320*/  BAR.SYNC.DEFER_BLOCKING 0x0 ;  /* 0x0000000000007b1d */ /* 0x000fe20000010000 */
[----:B------:R-:W-:-:S05]  /*3330*/  ISETP.NE.AND P0, PT, RZ, UR16, PT ;  /* 0x00000010ff007c0c */ /* 0x000fca000bf05270 */
[----:B01----:R-:W0:Y:S08]  /*3340*/  LDS.64 R12, [0xc0] ;  /* 0x0000c000ff0c7984 */ /* 0x003e300000000a00 */
[----:B------:R-:W-:Y:S05]  /*3350*/  @!P0 BRA `(.L_x_862) ;  /* 0x0000012000008947 */ /* 0x000fea0003800000 */
[----:B--2---:R-:W-:Y:S02]  /*3360*/  FFMA.FTZ R6, R0, R8, R6 ;  /* 0x0000000800067223 */ /* 0x004fe40000010006 */
        /* <DEDUP_REMOVED lines=17> */
.L_x_862:
[----:B--2---:R-:W-:Y:S01]  /*3480*/  BSSY B0, `(.L_x_863) ;  /* 0x0000013000007945 */ /* 0x004fe20003800000 */
[----:B------:R-:W-:Y:S05]  /*3490*/  @!P1 BRA `(.L_x_864) ;  /* 0x0000011000009947 */ /* 0x000fea0003800000 */
[----:B0-----:R-:W-:Y:S01]  /*34a0*/  FMUL.FTZ R3, R12, c[0x0][0x20c] ;  /* 0x000083000c037a20 */ /* 0x001fe20000410000 */
[----:B------:R-:W-:Y:S01]  /*34b0*/  MOV R43, R45 ;  /* 0x0000002d002b7202 */ /* 0x000fe20000000f00 */
[----:B------:R-:W-:Y:S02]  /*34c0*/  IMAD R6, R33, c[0x0][0x1d8], RZ ;  /* 0x0000760021067a24 */ /* 0x000fe400078e02ff */
[-C--:B------:R-:W-:Y:S02]  /*34d0*/  FMUL.FTZ R0, R0, R3.reuse ;  /* 0x0000000300007220 */ /* 0x080fe40000410000 */
[----:B------:R-:W-:Y:S02]  /*34e0*/  FMUL.FTZ R2, R2, R3 ;  /* 0x0000000302027220 */ /* 0x000fe40000410000 */
[----:B------:R-:W-:-:S04]  /*34f0*/  IMAD.WIDE.U32 R42, R37, c[0x0][0x1d8], R42 ;  /* 0x00007600252a7a25 */ /* 0x000fc800078e002a */
[----:B------:R-:W-:Y:S02]  /*3500*/  IMAD R7, R37, c[0x0][0x1dc], R6 ;  /* 0x0000770025077a24 */ /* 0x000fe400078e0206 */
[C---:B------:R-:W-:Y:S02]  /*3510*/  FFMA.FTZ R3, R13.reuse, c[0x0][0x20c], R0 ;  /* 0x000083000d037a23 */ /* 0x040fe40000010000 */
[----:B------:R-:W-:Y:S01]  /*3520*/  FFMA.FTZ R0, R13, c[0x0][0x20c], R2 ;  /* 0x000083000d007a23 */ /* 0x000fe20000010002 */
[----:B------:R-:W-:Y:S01]  /*3530*/  IADD3 R7, R43, R7, RZ ;  /* 0x000000072b077210 */ /* 0x000fe20007ffe0ff */
[----:B------:R-:W-:Y:S01]  /*3540*/  FFMA.FTZ R4, R8, R4, -R3 ;  /* 0x0000000408047223 */ /* 0x000fe20000010803 */
[----:B------:R-:W-:Y:S01]  /*3550*/  LEA R2, P0, R42, c[0x0][0x160], 0x2 ;  /* 0x000058002a027a11 */ /* 0x000fe200078010ff */
[----:B------:R-:W-:Y:S02]  /*3560*/  FFMA.FTZ R0, R9, R5, -R0 ;  /* 0x0000000509007223 */ /* 0x000fe40000010800 */
[----:B------:R-:W-:Y:S01]  /*3570*/  FMUL.FTZ R4, R4, UR12 ;  /* 0x0000000c04047c20 */ /* 0x000fe20008410000 */
[----:B------:R-:W-:Y:S01]  /*3580*/  LEA.HI.X R3, R42, c[0x0][0x164], R7, 0x2, P0 ;  /* 0x000059002a037a11 */ /* 0x000fe200000f1407 */
[----:B------:R-:W-:-:S05]  /*3590*/  FMUL.FTZ R5, R0, UR12 ;  /* 0x0000000c00057c20 */ /* 0x000fca0008410000 */
[----:B------:R0:W-:Y:S03]  /*35a0*/  STG.E.64 [R2.64], R4 ;  /* 0x0000000402007986 */ /* 0x0001e6000c101b0e */
.L_x_864:
[----:B------:R-:W-:Y:S05]  /*35b0*/  BSYNC B0 ;  /* 0x0000000000007941 */ /* 0x000fea0003800000 */
.L_x_863:
[----:B------:R-:W-:Y:S01]  /*35c0*/  ULDC UR4, c[0x0][0x10] ;  /* 0x0000040000047ab9 */ /* 0x000fe20000000800 */
[----:B------:R-:W-:Y:S01]  /*35d0*/  IADD3 R36, R36, 0x1, RZ ;  /* 0x0000000124247810 */ /* 0x000fe20007ffe0ff */
[----:B------:R-:W-:-:S04]  /*35e0*/  UIADD3 UR7, UR7, UR4, URZ ;  /* 0x0000000407077290 */ /* 0x000fc8000fffe03f */
[----:B------:R-:W-:-:S06]  /*35f0*/  UISETP.GE.AND UP0, UPT, UR7, UR6, UPT ;  /* 0x000000060700728c */ /* 0x000fcc000bf06270 */
[----:B------:R-:W-:-:S13]  /*3600*/  PLOP3.LUT P0, PT, PT, PT, UP0, 0x80, 0x0 ;  /* 0x000000000000781c */ /* 0x000fda0003f0f008 */
[----:B------:R-:W-:Y:S01]  /*3610*/  @P0 CALL.REL.NOINC `(.L_x_841) ;  /* 0x0000001000000944 */ /* 0x000fe20003c00000 */
[----:B------:R-:W-:Y:S05]  /*3620*/  BRA `(.L_x_865) ;  /* 0xffffcc6000007947 */ /* 0x000fea000383ffff */
.L_x_841:
        /* <DEDUP_REMOVED lines=18> */
.L_x_867:
[----:B------:R-:W-:Y:S05]  /*3750*/  BSYNC B0 ;  /* 0x0000000000007941 */ /* 0x000fea0003800000 */
.L_x_866:
        /* <DEDUP_REMOVED lines=11> */
.L_x_869:
[----:B------:R-:W2:Y:S01]  /*3810*/  LDG.E.STRONG.GPU R5, [R2.64] ;  /* 0x0000000e02057981 */ /* 0x000ea2000c1ef900 */
[----:B------:R-:W-:Y:S01]  /*3820*/  YIELD ;  /* 0x0000000000007946 */ /* 0x000fe20003800000 */
[----:B--2---:R-:W-:Y:S01]  /*3830*/  ISETP.NE.AND P0, PT, R5, R4, PT ;  /* 0x000000040500720c */ /* 0x004fe20003f05270 */
[----:B------:R-:W-:-:S12]  /*3840*/  CCTL.IVALL ;  /* 0x00000000ff00798f */ /* 0x000fd80002000000 */
[----:B------:R-:W-:Y:S05]  /*3850*/  @P0 BRA `(.L_x_869) ;  /* 0xffffffb000000947 */ /* 0x000fea000383ffff */
.L_x_868:
        /* <DEDUP_REMOVED lines=25> */
.L_x_870:
        /* <DEDUP_REMOVED lines=23> */
.L_x_871:
        /* <DEDUP_REMOVED lines=10> */
.L_x_1934:


//--------------------- .text._Z35group_norm_nhwc_bwd_one_pass_kernelI11Fp32IOFp32WLi128ELi10ELi640EEv26Group_norm_nhwc_bwd_params --------------------------
	.section	.text._Z35group_norm_nhwc_bwd_one_pass_kernelI11Fp32IOFp32WLi128ELi10ELi640EEv26Group_norm_nhwc_bwd_params,"ax",@progbits
	.sectioninfo	@"SHI_REGISTERS=48"
	.align	128
        .global         _Z35group_norm_nhwc_bwd_one_pass_kernelI11Fp32IOFp32WLi128ELi10ELi640EEv26Group_norm_nhwc_bwd_params
        .type           _Z35group_norm_nhwc_bwd_one_pass_kernelI11Fp32IOFp32WLi128ELi10ELi640EEv26Group_norm_nhwc_bwd_params,@function
        .size           _Z35group_norm_nhwc_bwd_one_pass_kernelI11Fp32IOFp32WLi128ELi10ELi640EEv26Group_norm_nhwc_bwd_params,(.L_x_1935 - _Z35group_norm_nhwc_bwd_one_pass_kernelI11Fp32IOFp32WLi128ELi10ELi640EEv26Group_norm_nhwc_bwd_params)
        .other          _Z35group_norm_nhwc_bwd_one_pass_kernelI11Fp32IOFp32WLi128ELi10ELi640EEv26Group_norm_nhwc_bwd_params,@"STO_CUDA_ENTRY STV_DEFAULT"
_Z35group_norm_nhwc_bwd_one_pass_kernelI11Fp32IOFp32WLi128ELi10ELi640EEv26Group_norm_nhwc_bwd_params:
.text._Z35group_norm_nhwc_bwd_one_pass_kernelI11Fp32IOFp32WLi128ELi10ELi640EEv26Group_norm_nhwc_bwd_params:
        /* <DEDUP_REMOVED lines=41> */
.L_x_896:
        /* <DEDUP_REMOVED lines=87> */
.L_x_874:
[----:B------:R-:W-:Y:S05]  /*0800*/  BSYNC B0 ;  /* 0x0000000000007941 */ /* 0x000fea0003800000 */
.L_x_873:
        /* <DEDUP_REMOVED lines=25> */
.L_x_875:
        /* <DEDUP_REMOVED lines=95> */
.L_x_877:
[----:B------:R-:W-:Y:S05]  /*0f90*/  BSYNC B0 ;  /* 0x0000000000007941 */ /* 0x000fea0003800000 */
.L_x_876:
        /* <DEDUP_REMOVED lines=41> */
.L_x_880:
        /* <DEDUP_REMOVED lines=210> */
.L_x_879:
[----:B------:R-:W-:Y:S05]  /*1f50*/  BSYNC B0 ;  /* 0x0000000000007941 */ /* 0x000fea0003800000 */
.L_x_878:
        /* <DEDUP_REMOVED lines=19> */
.L_x_882:
[----:B------:R-:W-:Y:S05]  /*2090*/  BSYNC B0 ;  /* 0x0000000000007941 */ /* 0x000fea0003800000 */
.L_x_881:
        /* <DEDUP_REMOVED lines=30> */
.L_x_885:
[----:B0-----:R-:W2:Y:S01]  /*2280*/  LDG.E.STRONG.GPU R3, [R14.64] ;  /* 0x0000000e0e037981 */ /* 0x001ea2000c1ef900 */
[----:B------:R-:W-:Y:S01]  /*2290*/  YIELD ;  /* 0x0000000000007946 */ /* 0x000fe20003800000 */
[----:B--2---:R-:W-:Y:S01]  /*22a0*/  ISETP.NE.AND P0, PT, R3, R16, PT ;  /* 0x000000100300720c */ /* 0x004fe20003f05270 */
[----:B------:R-:W-:-:S12]  /*22b0*/  CCTL.IVALL ;  /* 0x00000000ff00798f */ /* 0x000fd80002000000 */
[----:B------:R-:W-:Y:S05]  /*22c0*/  @P0 BRA `(.L_x_885) ;  /* 0xffffffb000000947 */ /* 0x000fea000383ffff */
.L_x_884:
        /* <DEDUP_REMOVED lines=20> */
.L_x_889:
        /* <DEDUP_REMOVED lines=116> */
.L_x_888:
        /* <DEDUP_REMOVED lines=62> */
.L_x_890:
[----:B------:R-:W-:-:S13]  /*2f30*/  ISETP.NE.OR P0, PT, RZ, UR4, P0 ;  /* 0x00000004ff007c0c */ /* 0x000fda0008705670 */
[----:B------:R-:W-:Y:S05]  /*2f40*/  @!P0 BRA `(.L_x_886) ;  /* 0x000001f000008947 */ /* 0x000fea0003800000 */
.L_x_887:
        /* <DEDUP_REMOVED lines=31> */
.L_x_886:
        /* <DEDUP_REMOVED lines=12> */
.L_x_892:
[----:B------:R-:W-:Y:S05]  /*3200*/  BSYNC B0 ;  /* 0x0000000000007941 */ /* 0x000fea0003800000 */
.L_x_891:
        /* <DEDUP_REMOVED lines=16> */
.L_x_883:
        /* <DEDUP_REMOVED lines=23> */
.L_x_893:
        /* <DEDUP_REMOVED lines=19> */
.L_x_895:
[----:B------:R-:W-:Y:S05]  /*35b0*/  BSYNC B0 ;  /* 0x0000000000007941 */ /* 0x000fea0003800000 */
.L_x_894:
[----:B------:R-:W-:Y:S01]  /*35c0*/  ULDC UR4, c[0x0][0x10] ;  /* 0x0000040000047ab9 */ /* 0x000fe20000000800 */
[----:B------:R-:W-:Y:S01]  /*35d0*/  IADD3 R36, R36, 0x1, RZ ;  /* 0x0000000124247810 */ /* 0x000fe20007ffe0ff */
[----:B------:R-:W-:-:S04]  /*35e0*/  UIADD3 UR7, UR7, UR4, URZ ;  /* 0x0000000407077290 */ /* 0x000fc8000fffe03f */
[----:B------:R-:W-:-:S06]  /*35f0*/  UISETP.GE.AND UP0, UPT, UR7, UR6, UPT ;  /* 0x000000060700728c */ /* 0x000fcc000bf06270 */
[----:B------:R-:W-:-:S13]  /*3600*/  PLOP3.LUT P0, PT, PT, PT, UP0, 0x80, 0x0 ;  /* 0x000000000000781c */ /* 0x000fda0003f0f008 */
[----:B------:R-:W-:Y:S01]  /*3610*/  @P0 CALL.REL.NOINC `(.L_x_872) ;  /* 0x0000001000000944 */ /* 0x000fe20003c00000 */
[----:B------:R-:W-:Y:S05]  /*3620*/  BRA `(.L_x_896) ;  /* 0xffffcc6000007947 */ /* 0x000fea000383ffff */
.L_x_872:
        /* <DEDUP_REMOVED lines=18> */
.L_x_898:
[----:B------:R-:W-:Y:S05]  /*3750*/  BSYNC B0 ;  /* 0x0000000000007941 */ /* 0x000fea0003800000 */
.L_x_897:
        /* <DEDUP_REMOVED lines=11> */
.L_x_900:
[----:B------:R-:W2:Y:S01]  /*3810*/  LDG.E.STRONG.GPU R5, [R2.64] ;  /* 0x0000000e02057981 */ /* 0x000ea2000c1ef900 */
[----:B------:R-:W-:Y:S01]  /*3820*/  YIELD ;  /* 0x0000000000007946 */ /* 0x000fe20003800000 */
[----:B--2---:R-:W-:Y:S01]  /*3830*/  ISETP.NE.AND P0, PT, R5, R4, PT ;  /* 0x000000040500720c */ /* 0x004fe20003f05270 */
[----:B------:R-:W-:-:S12]  /*3840*/  CCTL.IVALL ;  /* 0x00000000ff00798f */ /* 0x000fd80002000000 */
[----:B------:R-:W-:Y:S05]  /*3850*/  @P0 BRA `(.L_x_900) ;  /* 0xffffffb000000947 */ /* 0x000fea000383ffff */
.L_x_899:
        /* <DEDUP_REMOVED lines=25> */
.L_x_901:
        /* <DEDUP_REMOVED lines=23> */
.L_x_902:
        /* <DEDUP_REMOVED lines=10> */
.L_x_1935:


//--------------------- .text._Z35group_norm_nhwc_bwd_one_pass_kernelI11Fp32IOFp32WLi256ELi10ELi640EEv26Group_norm_nhwc_bwd_params --------------------------
	.section	.text._Z35group_norm_nhwc_bwd_one_pass_kernelI11Fp32IOFp32WLi256ELi10ELi640EEv26Group_norm_nhwc_bwd_params,"ax",@progbits
	.sectioninfo	@"SHI_REGISTERS=48"
	.align	128
        .global         _Z35group_norm_nhwc_bwd_one_pass_kernelI11Fp32IOFp32WLi256ELi10ELi640EEv26Group_norm_nhwc_bwd_params
        .type           _Z35group_norm_nhwc_bwd_one_pass_kernelI11Fp32IOFp32WLi256ELi10ELi640EEv26Group_norm_nhwc_bwd_params,@function
        .size           _Z35group_norm_nhwc_bwd_one_pass_kernelI11Fp32IOFp32WLi256ELi10ELi640EEv26Group_norm_nhwc_bwd_params,(.L_x_1936 - _Z35group_norm_nhwc_bwd_one_pass_kernelI11Fp32IOFp32WLi256ELi10ELi640EEv26Group_norm_nhwc_bwd_params)
        .other          _Z35group_norm_nhwc_bwd_one_pass_kernelI11Fp32IOFp32WLi256ELi10ELi640EEv26Group_norm_nhwc_bwd_params,@"STO_CUDA_ENTRY STV_DEFAULT"
_Z35group_norm_nhwc_bwd_one_pass_kernelI11Fp32IOFp32WLi256ELi10ELi640EEv26Group_norm_nhwc_bwd_params:
.text._Z35group_norm_nhwc_bwd_one_pass_kernelI11Fp32IOFp32WLi256ELi10ELi640EEv26Group_norm_nhwc_bwd_params:
        /* <DEDUP_REMOVED lines=22> */
[----:B------:R-:W-:Y:S01]  /*0160*/  IMAD R39, R2, -0x5, R0 ;  /* 0xfffffffb02277824 */ /* 0x000fe200078e0200 */
[----:B------:R-:W-:Y:S01]  /*0170*/  UIADD3.X UR9, URZ, UR13, URZ, UP0, !UPT ;  /* 0x0000000d3f097290 */ /* 0x000fe200087fe43f */
[----:B------:R-:W-:Y:S01]  /*0180*/  SHF.R.S32.HI R44, RZ, 0x5, R5 ;  /* 0x00000005ff2c7819 */ /* 0x000fe20000011405 */
[----:B------:R-:W-:Y:S02]  /*0190*/  ULEA.HI UR10, UP0, UR8, UR4, URZ, 0x1 ;  /* 0x00000004080a7291 */ /* 0x000fe4000f81083f */
[----:B------:R-:W-:Y:S01]  /*01a0*/  USHF.R.S64 UR11, UR11, 0x1, UR9 ;  /* 0x000000010b0b7899 */ /* 0x000fe20008001009 */
[----:B------:R-:W-:Y:S01]  /*01b0*/  SHF.L.U32 R39, R39, 0x1, RZ ;  /* 0x0000000127277819 */ /* 0x000fe200000006ff */
[----:B------:R-:W-:Y:S02]  /*01c0*/  UIADD3.X UR8, URZ, UR8, URZ, UP0, !UPT ;  /* 0x000000083f087290 */ /* 0x000fe400087fe43f */
        /* <DEDUP_REMOVED lines=10> */
[----:B------:R-:W-:-:S04]  /*0270*/  ISETP.GE.AND.EX P1, PT, R45, c[0x0][0x1e4], PT, P1 ;  /* 0x000079002d007a0c */ /* 0x000fc80003f26310 */
[----:B------:R-:W-:Y:S02]  /*0280*/  ISETP.LT.U32.AND P1, PT, R0, 0x280, !P1 ;  /* 0x000002800000780c */ /* 0x000fe40004f21070 */
.L_x_931:
[----:B0-----:R-:W-:Y:S01]  /*0290*/  IABS R7, c[0x0][0x1f0] ;  /* 0x00007c0000077a13 */ /* 0x001fe20000000000 */
[----:B------:R-:W-:Y:S01]  /*02a0*/  UMOV UR12, 0x8 ;  /* 0x00000008000c7882 */ /* 0x000fe20000000000 */
[----:B------:R-:W-:Y:S01]  /*02b0*/  ISETP.LE.AND P4, PT, RZ, UR7, PT ;  /* 0x00000007ff007c0c */ /* 0x000fe2000bf83270 */
[----:B------:R-:W-:Y:S01]  /*02c0*/  ULDC.64 UR4, c[0x0][0x198] ;  /* 0x0000660000047ab9 */ /* 0x000fe20000000a00 */
[----:B------:R-:W0:Y:S01]  /*02d0*/  I2F.RP R2, R7 ;  /* 0x0000000700027306 */ /* 0x000e220000209400 */
[----:B------:R-:W-:-:S03]  /*02e0*/  UIMAD.WIDE UR4, UR7, UR12, UR4 ;  /* 0x0000000c070472a5 */ /* 0x000fc6000f8e0204 */
[----:B------:R-:W-:-:S03]  /*02f0*/  ULDC UR12, c[0x0][0x1f0] ;  /* 0x00007c00000c7ab9 */ /* 0x000fc60000000800 */
[----:B------:R-:W-:Y:S01]  /*0300*/  MOV R14, UR4 ;  /* 0x00000004000e7c02 */ /* 0x000fe20008000f00 */
[----:B------:R-:W-:Y:S01]  /*0310*/  ULOP3.LUT UR4, UR7, UR12, URZ, 0x3c, !UPT ;  /* 0x0000000c07047292 */ /* 0x000fe2000f8e3c3f */
        /* <DEDUP_REMOVED lines=44> */
[----:B------:R-:W-:Y:S01]  /*05e0*/  @P1 IADD3 R20, P2, R8, c[0x0][0x180], RZ ;  /* 0x0000600008141a10 */ /* 0x000fe20007f5e0ff */
[----:B------:R-:W-:-:S03]  /*05f0*/  CS2R R16, SRZ ;  /* 0x0000000000107805 */ /* 0x000fc6000001ff00 */
[----:B------:R-:W-:-:S05]  /*0600*/  @P1 IADD3.X R21, R6, c[0x0][0x184], RZ, P2, !PT ;  /* 0x0000610006151a10 */ /* 0x000fca00017fe4ff */
[----:B------:R0:W5:Y:S01]  /*0610*/  @P1 LDG.E.64 R16, [R20.64] ;  /* 0x0000000e14101981 */ /* 0x000162000c1e1b00 */
[----:B------:R-:W-:Y:S02]  /*0620*/  ISETP.GE.U32.AND P0, PT, R42, c[0x0][0x1e0], PT ;  /* 0x000078002a007a0c */ /* 0x000fe40003f06070 */
[----:B------:R-:W-:-:S04]  /*0630*/  SHF.R.S32.HI R43, RZ, 0x1f, R42 ;  /* 0x0000001fff2b7819 */ /* 0x000fc8000001142a */
[----:B------:R-:W-:-:S04]  /*0640*/  ISETP.GE.AND.EX P0, PT, R43, c[0x0][0x1e4], PT, P0 ;  /* 0x000079002b007a0c */ /* 0x000fc80003f06300 */
[----:B------:R-:W-:-:S13]  /*0650*/  ISETP.GT.U32.OR P0, PT, R0, 0x27f, P0 ;  /* 0x0000027f0000780c */ /* 0x000fda0000704470 */
[----:B------:R-:W-:Y:S01]  /*0660*/  @!P0 MOV R4, R32 ;  /* 0x0000002000048202 */ /* 0x000fe20000000f00 */
[----:B------:R-:W-:Y:S01]  /*0670*/  @!P0 IMAD R9, R43, c[0x0][0x1d8], RZ ;  /* 0x000076002b098a24 */ /* 0x000fe200078e02ff */
[----:B------:R-:W-:-:S03]  /*0680*/  @!P0 MOV R5, R31 ;  /* 0x0000001f00058202 */ /* 0x000fc60000000f00 */
[C---:B------:R-:W-:Y:S02]  /*0690*/  @!P0 IMAD R9, R42.reuse, c[0x0][0x1dc], R9 ;  /* 0x000077002a098a24 */ /* 0x040fe400078e0209 */
[----:B------:R-:W-:Y:S01]  /*06a0*/  @!P0 IMAD.WIDE.U32 R4, R42, c[0x0][0x1d8], R4 ;  /* 0x000076002a048a25 */ /* 0x000fe200078e0004 */
[----:B------:R-:W-:-:S04]  /*06b0*/  @P1 IADD3 R8, P2, R8, c[0x0][0x178], RZ ;  /* 0x00005e0008081a10 */ /* 0x000fc80007f5e0ff */
[----:B------:R-:W-:Y:S02]  /*06c0*/  @!P0 IADD3 R19, R5, R9, RZ ;  /* 0x0000000905138210 */ /* 0x000fe40007ffe0ff */
[C---:B------:R-:W-:Y:S02]  /*06d0*/  @!P0 SHF.L.U32 R18, R4.reuse, 0x2, RZ ;  /* 0x0000000204128819 */ /* 0x040fe400000006ff */
[----:B------:R-:W-:Y:S02]  /*06e0*/  @!P0 SHF.L.U64.HI R19, R4, 0x2, R19 ;  /* 0x0000000204138819 */ /* 0x000fe40000010213 */
[C---:B------:R-:W-:Y:S02]  /*06f0*/  @!P0 IADD3 R10, P3, R18.reuse, c[0x0][0x180], RZ ;  /* 0x00006000120a8a10 */ /* 0x040fe40007f7e0ff */
[----:B------:R-:W-:Y:S01]  /*0700*/  @!P0 IADD3 R18, P4, R18, c[0x0][0x178], RZ ;  /* 0x00005e0012128a10 */ /* 0x000fe20007f9e0ff */
[----:B------:R-:W-:Y:S01]  /*0710*/  CS2R R12, SRZ ;  /* 0x00000000000c7805 */ /* 0x000fe2000001ff00 */
[----:B------:R-:W-:-:S02]  /*0720*/  @P1 IADD3.X R9, R6, c[0x0][0x17c], RZ, P2, !PT ;  /* 0x00005f0006091a10 */ /* 0x000fc400017fe4ff */
[----:B------:R-:W-:Y:S01]  /*0730*/  CS2R R6, SRZ ;  /* 0x0000000000067805 */ /* 0x000fe2000001ff00 */
[C---:B------:R-:W-:Y:S02]  /*0740*/  @!P0 IADD3.X R11, R19.reuse, c[0x0][0x184], RZ, P3, !PT ;  /* 0x00006100130b8a10 */ /* 0x040fe40001ffe4ff */
[----:B------:R-:W-:-:S03]  /*0750*/  @!P0 IADD3.X R19, R19, c[0x0][0x17c], RZ, P4, !PT ;  /* 0x00005f0013138a10 */ /* 0x000fc600027fe4ff */
[----:B------:R1:W5:Y:S04]  /*0760*/  @!P0 LDG.E.64 R12, [R10.64] ;  /* 0x0000000e0a0c8981 */ /* 0x000368000c1e1b00 */
[----:B------:R0:W5:Y:S01]  /*0770*/  @!P0 LDG.E.64 R6, [R18.64] ;  /* 0x0000000e12068981 */ /* 0x000162000c1e1b00 */
[----:B------:R-:W-:Y:S02]  /*0780*/  MOV R5, RZ ;  /* 0x000000ff00057202 */ /* 0x000fe40000000f00 */
[----:B------:R-:W-:Y:S01]  /*0790*/  MOV R4, RZ ;  /* 0x000000ff00047202 */ /* 0x000fe20000000f00 */
[----:B------:R-:W-:Y:S01]  /*07a0*/  UMOV UR12, 0x3f800000 ;  /* 0x3f800000000c7882 */ /* 0x000fe20000000000 */
[----:B------:R-:W-:Y:S01]  /*07b0*/  BSSY B0, `(.L_x_904) ;  /* 0x0000017000007945 */ /* 0x000fe20003800000 */
[----:B-1----:R-:W-:-:S03]  /*07c0*/  CS2R R10, SRZ ;  /* 0x00000000000a7805 */ /* 0x002fc6000001ff00 */
[----:B------:R1:W5:Y:S01]  /*07d0*/  @P1 LDG.E.64 R4, [R8.64] ;  /* 0x0000000e08041981 */ /* 0x000362000c1e1b00 */
[----:B--2---:R-:W-:-:S05]  /*07e0*/  FFMA.FTZ R15, -R14, R14, R15 ;  /* 0x0000000e0e0f7223 */ /* 0x004fca000001010f */
[----:B------:R-:W-:-:S13]  /*07f0*/  FSETP.GTU.FTZ.AND P0, PT, R15, RZ, PT ;  /* 0x000000ff0f00720b */ /* 0x000fda0003f1c000 */
[----:B------:R-:W-:Y:S01]  /*0800*/  VOTEU.ANY UP0, P0 ;  /* 0x00000000003f7886 */ /* 0x000fe20000000100 */
[----:B------:R-:W-:-:S13]  /*0810*/  PLOP3.LUT P0, PT, PT, PT, UP0, 0x80, 0x0 ;  /* 0x000000000000781c */ /* 0x000fda0003f0f008 */
[----:B------:R-:W-:-:S06]  /*0820*/  @P0 FADD.FTZ R15, R15, c[0x0][0x1a0] ;  /* 0x000068000f0f0621 */ /* 0x000fcc0000010000 */
[----:B------:R-:W2:Y:S02]  /*0830*/  @P0 MUFU.RSQ R15, R15 ;  /* 0x0000000f000f0308 */ /* 0x000ea40000001400 */
[----:B--2---:R-:W2:Y:S01]  /*0840*/  @P0 R2UR UR4, R15 ;  /* 0x000000000f0403c2 */ /* 0x004ea200000e0000 */
[----:B------:R-:W-:Y:S01]  /*0850*/  ISETP.GT.U32.AND P0, PT, R0, 0x27f, PT ;  /* 0x0000027f0000780c */ /* 0x000fe20003f04070 */
[----:B-1----:R-:W-:Y:S01]  /*0860*/  CS2R R8, SRZ ;  /* 0x0000000000087805 */ /* 0x002fe2000001ff00 */
[----:B--2---:R-:W-:-:S11]  /*0870*/  @UP0 UMOV UR12, UR4 ;  /* 0x00000004000c0c82 */ /* 0x004fd60008000000 */
        /* <DEDUP_REMOVED lines=10> */
.L_x_905:
[----:B0-----:R-:W-:Y:S05]  /*0920*/  BSYNC B0 ;  /* 0x0000000000007941 */ /* 0x001fea0003800000 */
.L_x_904:
[----:B------:R-:W-:Y:S01]  /*0930*/  ISETP.NE.AND P2, PT, RZ, UR16, PT ;  /* 0x00000010ff007c0c */ /* 0x000fe2000bf45270 */
[C---:B-----5:R-:W-:Y:S01]  /*0940*/  FADD.FTZ R16, -R14.reuse, R16 ;  /* 0x000000100e107221 */ /* 0x060fe20000010100 */
[----:B------:R-:W-:Y:S01]  /*0950*/  MOV R15, R5 ;  /* 0x00000005000f7202 */ /* 0x000fe20000000f00 */
[C---:B------:R-:W-:Y:S01]  /*0960*/  FADD.FTZ R17, -R14.reuse, R17 ;  /* 0x000000110e117221 */ /* 0x040fe20000010100 */
[----:B------:R-:W-:Y:S01]  /*0970*/  MOV R2, R6 ;  /* 0x0000000600027202 */ /* 0x000fe20000000f00 */
[----:B------:R-:W-:-:S02]  /*0980*/  FADD.FTZ R12, -R14, R12 ;  /* 0x0000000c0e0c7221 */ /* 0x000fc40000010100 */
[----:B------:R-:W-:Y:S01]  /*0990*/  FADD.FTZ R13, -R14, R13 ;  /* 0x0000000d0e0d7221 */ /* 0x000fe20000010100 */
[----:B------:R-:W-:Y:S01]  /*09a0*/  MOV R14, R4 ;  /* 0x00000004000e7202 */ /* 0x000fe20000000f00 */
[----:B------:R-:W-:Y:S02]  /*09b0*/  FMUL.FTZ R35, R16, UR12 ;  /* 0x0000000c10237c20 */ /* 0x000fe40008410000 */
[----:B------:R-:W-:Y:S02]  /*09c0*/  FMUL.FTZ R34, R17, UR12 ;  /* 0x0000000c11227c20 */ /* 0x000fe40008410000 */
        /* <DEDUP_REMOVED lines=17> */
[----:B------:R-:W-:-:S04]  /*0ae0*/  FMUL.FTZ R15, R5, R20 ;  /* 0x00000014050f7220 */ /* 0x000fc80000410000 */
[----:B------:R-:W-:Y:S02]  /*0af0*/  FMUL.FTZ R15, R15, R22 ;  /* 0x000000160f0f7220 */ /* 0x000fe40000410000 */
.L_x_906:
[----:B------:R-:W-:Y:S01]  /*0b00*/  FMUL.FTZ R16, R14, R8 ;  /* 0x000000080e107220 */ /* 0x000fe20000410000 */
[----:B------:R-:W-:Y:S01]  /*0b10*/  MOV R18, R7 ;  /* 0x0000000700127202 */ /* 0x000fe20000000f00 */
[----:B------:R-:W-:Y:S02]  /*0b20*/  FMUL.FTZ R37, R12, UR12 ;  /* 0x0000000c0c257c20 */ /* 0x000fe40008410000 */
[----:B------:R-:W-:Y:S02]  /*0b30*/  FFMA.FTZ R12, R35, R16, RZ ;  /* 0x00000010230c7223 */ /* 0x000fe400000100ff */
[----:B------:R-:W-:Y:S02]  /*0b40*/  FMUL.FTZ R17, R15, R9 ;  /* 0x000000090f117220 */ /* 0x000fe40000410000 */
[----:B------:R-:W-:Y:S02]  /*0b50*/  FADD.FTZ R16, RZ, R16 ;  /* 0x00000010ff107221 */ /* 0x000fe40000010000 */
        /* <DEDUP_REMOVED lines=20> */
.L_x_907:
        /* <DEDUP_REMOVED lines=14> */
[----:B------:R-:W-:-:S03]  /*0d80*/  FADD.FTZ R15, RZ, R15 ;  /* 0x0000000fff0f7221 */ /* 0x000fc60000010000 */
[----:B------:R-:W2:Y:S01]  /*0d90*/  SHFL.DOWN PT, R12, R29, 0x1, 0x1f ;  /* 0x08201f001d0c7f89 */ /* 0x000ea200000e0000 */
[----:B------:R-:W-:Y:S01]  /*0da0*/  FADD.FTZ R15, R15, R18 ;  /* 0x000000120f0f7221 */ /* 0x000fe20000010000 */
[C---:B0-----:R-:W-:Y:S02]  /*0db0*/  ISETP.GT.AND P0, PT, R19.reuse, 0x1e, PT ;  /* 0x0000001e1300780c */ /* 0x041fe40003f04270 */
        /* <DEDUP_REMOVED lines=22> */
[----:B------:R-:W-:Y:S02]  /*0f20*/  FADD.FTZ R13, RZ, R14 ;  /* 0x0000000eff0d7221 */ /* 0x000fe40000010000 */
[----:B-1----:R-:W-:Y:S01]  /*0f30*/  @!P0 FADD.FTZ R29, R29, R12 ;  /* 0x0000000c1d1d8221 */ /* 0x002fe20000010000 */
[C---:B------:R-:W-:Y:S01]  /*0f40*/  ISETP.GT.U32.AND P0, PT, R0.reuse, 0x4, PT ;  /* 0x000000040000780c */ /* 0x040fe20003f04070 */
[----:B------:R-:W-:Y:S02]  /*0f50*/  FFMA.FTZ R12, R35, R14, RZ ;  /* 0x0000000e230c7223 */ /* 0x000fe400000100ff */
[----:B------:R-:W-:Y:S02]  /*0f60*/  FADD.FTZ R14, R13, R2 ;  /* 0x000000020d0e7221 */ /* 0x000fe40000010000 */
[----:B------:R-:W-:Y:S01]  /*0f70*/  FFMA.FTZ R12, R37, R2, R12 ;  /* 0x00000002250c7223 */ /* 0x000fe2000001000c */
[----:B------:R-:W-:Y:S01]  /*0f80*/  SHF.L.U32 R2, R0, 0x4, RZ ;  /* 0x0000000400027819 */ /* 0x000fe200000006ff */
[----:B------:R-:W-:-:S05]  /*0f90*/  FFMA.FTZ R13, R36, R18, R17 ;  /* 0x00000012240d7223 */ /* 0x000fca0000010011 */
[----:B------:R0:W-:Y:S04]  /*0fa0*/  STS.128 [R0.X16+0xd0], R12 ;  /* 0x0000d00c00007388 */ /* 0x0001e8000000cc00 */
[----:B------:R0:W-:Y:S04]  /*0fb0*/  @!P4 STS.64 [R44.X8+0x18], R28 ;  /* 0x0000181c2c00c388 */ /* 0x0001e80000008a00 */
[----:B------:R-:W-:Y:S06]  /*0fc0*/  BAR.SYNC.DEFER_BLOCKING 0x0 ;  /* 0x0000000000007b1d */ /* 0x000fec0000010000 */
[----:B------:R-:W-:Y:S05]  /*0fd0*/  @P3 BRA `(.L_x_909) ;  /* 0x0000030000003947 */ /* 0x000fea0003800000 */
[----:B------:R-:W1:Y:S04]  /*0fe0*/  LDS.128 R16, [0x20] ;  /* 0x00002000ff107984 */ /* 0x000e680000000c00 */
[----:B------:R-:W2:Y:S01]  /*0ff0*/  LDS.128 R20, [0x30] ;  /* 0x00003000ff147984 */ /* 0x000ea20000000c00 */
        /* <DEDUP_REMOVED lines=9> */
[----:B------:R-:W1:Y:S01]  /*1090*/  LDS.128 R16, [0x50] ;  /* 0x00005000ff107984 */ /* 0x000e620000000c00 */
[----:B------:R-:W-:Y:S02]  /*10a0*/  FADD.FTZ R20, R20, R23 ;  /* 0x0000001714147221 */ /* 0x000fe40000010000 */
[----:B0-----:R-:W-:Y:S02]  /*10b0*/  FADD.FTZ R21, R21, R24 ;  /* 0x0000001815157221 */ /* 0x001fe40000010000 */
[----:B------:R-:W-:Y:S02]  /*10c0*/  FADD.FTZ R24, R20, R25 ;  /* 0x0000001914187221 */ /* 0x000fe40000010000 */
[----:B------:R-:W-:Y:S02]  /*10d0*/  FADD.FTZ R25, R21, R26 ;  /* 0x0000001a15197221 */ /* 0x000fe40000010000 */
[----:B------:R-:W0:Y:S01]  /*10e0*/  LDS.128 R20, [0x60] ;  /* 0x00006000ff147984 */ /* 0x000e220000000c00 */
[----:B------:R-:W-:-:S02]  /*10f0*/  FADD.FTZ R24, R24, R27 ;  /* 0x0000001b18187221 */ /* 0x000fc40000010000 */
[----:B-1----:R-:W-:Y:S02]  /*1100*/  FADD.FTZ R25, R25, R16 ;  /* 0x0000001019197221 */ /* 0x002fe40000010000 */
[----:B------:R-:W-:Y:S02]  /*1110*/  FADD.FTZ R16, R24, R17 ;  /* 0x0000001118107221 */ /* 0x000fe40000010000 */
[----:B------:R-:W-:Y:S02]  /*1120*/  FADD.FTZ R17, R25, R18 ;  /* 0x0000001219117221 */ /* 0x000fe40000010000 */
[----:B------:R-:W1:Y:S01]  /*1130*/  LDS.128 R24, [0x70] ;  /* 0x00007000ff187984 */ /* 0x000e620000000c00 */
[----:B------:R-:W-:Y:S02]  /*1140*/  FADD.FTZ R16, R16, R19 ;  /* 0x0000001310107221 */ /* 0x000fe40000010000 */
[----:B0-----:R-:W-:Y:S02]  /*1150*/  FADD.FTZ R17, R17, R20 ;  /* 0x0000001411117221 */ /* 0x001fe40000010000 */
[----:B------:R-:W-:-:S02]  /*1160*/  FADD.FTZ R20, R16, R21 ;  /* 0x0000001510147221 */ /* 0x000fc40000010000 */
[----:B------:R-:W-:Y:S02]  /*1170*/  FADD.FTZ R21, R17, R22 ;  /* 0x0000001611157221 */ /* 0x000fe40000010000 */
[----:B------:R-:W0:Y:S01]  /*1180*/  LDS.128 R16, [0x80] ;  /* 0x00008000ff107984 */ /* 0x000e220000000c00 */
[----:B------:R-:W-:Y:S02]  /*1190*/  FADD.FTZ R20, R20, R23 ;  /* 0x0000001714147221 */ /* 0x000fe40000010000 */
[----:B-1----:R-:W-:Y:S02]  /*11a0*/  FADD.FTZ R21, R21, R24 ;  /* 0x0000001815157221 */ /* 0x002fe40000010000 */
[----:B------:R-:W-:Y:S02]  /*11b0*/  FADD.FTZ R24, R20, R25 ;  /* 0x0000001914187221 */ /* 0x000fe40000010000 */
[----:B------:R-:W-:Y:S02]  /*11c0*/  FADD.FTZ R25, R21, R26 ;  /* 0x0000001a15197221 */ /* 0x000fe40000010000 */
[----:B------:R-:W1:Y:S01]  /*11d0*/  LDS.128 R20, [0x90] ;  /* 0x00009000ff147984 */ /* 0x000e620000000c00 */
[----:B------:R-:W-:-:S02]  /*11e0*/  FADD.FTZ R24, R24, R27 ;  /* 0x0000001b18187221 */ /* 0x000fc40000010000 */
[----:B0-----:R-:W-:Y:S02]  /*11f0*/  FADD.FTZ R25, R25, R16 ;  /* 0x0000001019197221 */ /* 0x001fe40000010000 */
[----:B------:R-:W-:Y:S02]  /*1200*/  FADD.FTZ R16, R24, R17 ;  /* 0x0000001118107221 */ /* 0x000fe40000010000 */
[----:B------:R-:W-:Y:S02]  /*1210*/  FADD.FTZ R17, R25, R18 ;  /* 0x0000001219117221 */ /* 0x000fe40000010000 */
[----:B------:R-:W0:Y:S01]  /*1220*/  LDS.128 R24, [0xa0] ;  /* 0x0000a000ff187984 */ /* 0x000e220000000c00 */
[----:B------:R-:W-:Y:S02]  /*1230*/  FADD.FTZ R16, R16, R19 ;  /* 0x0000001310107221 */ /* 0x000fe40000010000 */
[----:B-1----:R-:W-:Y:S02]  /*1240*/  FADD.FTZ R17, R17, R20 ;  /* 0x0000001411117221 */ /* 0x002fe40000010000 */
[----:B------:R-:W-:-:S02]  /*1250*/  FADD.FTZ R16, R16, R21 ;  /* 0x0000001510107221 */ /* 0x000fc40000010000 */
[----:B------:R-:W-:Y:S02]  /*1260*/  FADD.FTZ R17, R17, R22 ;  /* 0x0000001611117221 */ /* 0x000fe40000010000 */
[----:B------:R-:W-:Y:S02]  /*1270*/  FADD.FTZ R16, R16, R23 ;  /* 0x0000001710107221 */ /* 0x000fe40000010000 */
[----:B0-----:R-:W-:Y:S02]  /*1280*/  FADD.FTZ R17, R17, R24 ;  /* 0x0000001811117221 */ /* 0x001fe40000010000 */
[----:B------:R-:W-:Y:S02]  /*1290*/  FADD.FTZ R16, R16, R25 ;  /* 0x0000001910107221 */ /* 0x000fe40000010000 */
[----:B------:R-:W-:Y:S02]  /*12a0*/  FADD.FTZ R17, R17, R26 ;  /* 0x0000001a11117221 */ /* 0x000fe40000010000 */
[----:B------:R-:W-:-:S02]  /*12b0*/  FADD.FTZ R16, R16, R27 ;  /* 0x0000001b10107221 */ /* 0x000fc40000010000 */
[----:B------:R-:W-:Y:S02]  /*12c0*/  FADD.FTZ R28, R17, R28 ;  /* 0x0000001c111c7221 */ /* 0x000fe40000010000 */
[----:B------:R-:W-:Y:S02]  /*12d0*/  FADD.FTZ R29, R16, R29 ;  /* 0x0000001d101d7221 */ /* 0x000fe40000010000 */
.L_x_909:
[----:B------:R-:W-:Y:S05]  /*12e0*/  BSYNC B0 ;  /* 0x0000000000007941 */ /* 0x000fea0003800000 */
.L_x_908:
        /* <DEDUP_REMOVED lines=8> */
[----:B0-----:R-:W-:Y:S02]  /*1370*/  FADD.FTZ R12, R13, R17 ;  /* 0x000000110d0c7221 */ /* 0x001fe40000010000 */
[----:B------:R-:W-:Y:S02]  /*1380*/  FADD.FTZ R13, R14, R18 ;  /* 0x000000120e0d7221 */ /* 0x000fe40000010000 */
[----:B------:R-:W-:-:S02]  /*1390*/  FADD.FTZ R14, R15, R19 ;  /* 0x000000130f0e7221 */ /* 0x000fc40000010000 */
[----:B--2---:R-:W-:Y:S02]  /*13a0*/  FADD.FTZ R15, R16, R20 ;  /* 0x00000014100f7221 */ /* 0x004fe40000010000 */
[----:B------:R-:W-:Y:S02]  /*13b0*/  FADD.FTZ R16, R12, R21 ;  /* 0x000000150c107221 */ /* 0x000fe40000010000 */
[----:B------:R-:W-:Y:S02]  /*13c0*/  FADD.FTZ R17, R13, R22 ;  /* 0x000000160d117221 */ /* 0x000fe40000010000 */
[----:B------:R-:W-:Y:S02]  /*13d0*/  FADD.FTZ R20, R14, R23 ;  /* 0x000000170e147221 */ /* 0x000fe40000010000 */
[----:B---3--:R-:W-:Y:S02]  /*13e0*/  FADD.FTZ R21, R15, R24 ;  /* 0x000000180f157221 */ /* 0x008fe40000010000 */
[----:B------:R-:W0:Y:S01]  /*13f0*/  LDS.128 R12, [R2+0x210] ;  /* 0x00021000020c7984 */ /* 0x000e220000000c00 */
[----:B------:R-:W-:-:S02]  /*1400*/  FADD.FTZ R22, R16, R25 ;  /* 0x0000001910167221 */ /* 0x000fc40000010000 */
[----:B------:R-:W-:Y:S02]  /*1410*/  FADD.FTZ R25, R17, R26 ;  /* 0x0000001a11197221 */ /* 0x000fe40000010000 */
[----:B------:R-:W1:Y:S01]  /*1420*/  LDS.128 R16, [R2+0x260] ;  /* 0x0002600002107984 */ /* 0x000e620000000c00 */
[----:B------:R-:W-:Y:S02]  /*1430*/  FADD.FTZ R20, R20, R27 ;  /* 0x0000001b14147221 */ /* 0x000fe40000010000 */
[----:B0-----:R-:W-:Y:S02]  /*1440*/  FADD.FTZ R21, R21, R12 ;  /* 0x0000000c15157221 */ /* 0x001fe40000010000 */
[----:B------:R-:W-:Y:S02]  /*1450*/  FADD.FTZ R22, R22, R13 ;  /* 0x0000000d16167221 */ /* 0x000fe40000010000 */
[----:B------:R-:W-:Y:S02]  /*1460*/  FADD.FTZ R25, R25, R14 ;  /* 0x0000000e19197221 */ /* 0x000fe40000010000 */
[----:B------:R-:W-:-:S02]  /*1470*/  FADD.FTZ R24, R20, R15 ;  /* 0x0000000f14187221 */ /* 0x000fc40000010000 */
[----:B------:R-:W0:Y:S01]  /*1480*/  LDS.128 R12, [R2+0x2b0] ;  /* 0x0002b000020c7984 */ /* 0x000e220000000c00 */
[----:B-1----:R-:W-:Y:S02]  /*1490*/  FADD.FTZ R27, R21, R16 ;  /* 0x00000010151b7221 */ /* 0x002fe40000010000 */
[----:B------:R-:W-:Y:S02]  /*14a0*/  FADD.FTZ R16, R22, R17 ;  /* 0x0000001116107221 */ /* 0x000fe40000010000 */
[----:B------:R-:W1:Y:S01]  /*14b0*/  LDS.128 R20, [R2+0x300] ;  /* 0x0003000002147984 */ /* 0x000e620000000c00 */
[----:B------:R-:W-:Y:S02]  /*14c0*/  FADD.FTZ R25, R25, R18 ;  /* 0x0000001219197221 */ /* 0x000fe40000010000 */
[----:B------:R-:W-:Y:S02]  /*14d0*/  FADD.FTZ R24, R24, R19 ;  /* 0x0000001318187221 */ /* 0x000fe40000010000 */
[----:B0-----:R-:W-:Y:S01]  /*14e0*/  FADD.FTZ R18, R16, R13 ;  /* 0x0000000d10127221 */ /* 0x001fe20000010000 */
[----:B------:R-:W-:Y:S01]  /*14f0*/  LEA R16, R0, 0xd0, 0x4 ;  /* 0x000000d000107811 */ /* 0x000fe200078e20ff */
[----:B------:R-:W-:-:S02]  /*1500*/  FADD.FTZ R27, R27, R12 ;  /* 0x0000000c1b1b7221 */ /* 0x000fc40000010000 */
[----:B------:R-:W-:Y:S01]  /*1510*/  FADD.FTZ R25, R25, R14 ;  /* 0x0000000e19197221 */ /* 0x000fe20000010000 */
[----:B------:R-:W-:Y:S01]  /*1520*/  IADD3 R26, R16, 0x190, RZ ;  /* 0x00000190101a7810 */ /* 0x000fe20007ffe0ff */
[----:B------:R-:W-:Y:S02]  /*1530*/  FADD.FTZ R24, R24, R15 ;  /* 0x0000000f18187221 */ /* 0x000fe40000010000 */
[----:B-1----:R-:W-:Y:S02]  /*1540*/  FADD.FTZ R12, R27, R20 ;  /* 0x000000141b0c7221 */ /* 0x002fe40000010000 */
[----:B------:R-:W-:Y:S02]  /*1550*/  FADD.FTZ R13, R18, R21 ;  /* 0x00000015120d7221 */ /* 0x000fe40000010000 */
[----:B------:R-:W-:Y:S02]  /*1560*/  FADD.FTZ R14, R25, R22 ;  /* 0x00000016190e7221 */ /* 0x000fe40000010000 */
[----:B------:R-:W-:-:S02]  /*1570*/  FADD.FTZ R15, R24, R23 ;  /* 0x00000017180f7221 */ /* 0x000fc40000010000 */
.L_x_912:
[----:B------:R-:W-:Y:S01]  /*1580*/  UMOV UR4, 0x5 ;  /* 0x0000000500047882 */ /* 0x000fe20000000000 */
[----:B------:R-:W-:Y:S01]  /*1590*/  LEA R2, R0, 0xd0, 0x4 ;  /* 0x000000d000027811 */ /* 0x000fe200078e20ff */
[----:B------:R-:W-:Y:S01]  /*15a0*/  UIMAD UR4, UR13, UR4, 0x14 ;  /* 0x000000140d0474a4 */ /* 0x000fe2000f8e0204 */
[----:B------:R0:W1:Y:S01]  /*15b0*/  LDS.128 R20, [R26+0xf0] ;  /* 0x0000f0001a147984 */ /* 0x0000620000000c00 */
[----:B------:R-:W-:-:S04]  /*15c0*/  UIADD3 UR13, UR13, 0x28, URZ ;  /* 0x000000280d0d7890 */ /* 0x000fc8000fffe03f */
[----:B------:R-:W-:Y:S01]  /*15d0*/  MOV R17, UR4 ;  /* 0x0000000400117c02 */ /* 0x000fe20008000f00 */
[----:B------:R-:W-:-:S03]  /*15e0*/  UISETP.NE.AND UP0, UPT, UR13, 0x7d, UPT ;  /* 0x0000007d0d00788c */ /* 0x000fc6000bf05270 */
[----:B------:R-:W-:-:S03]  /*15f0*/  LEA R2, R17, R2, 0x4 ;  /* 0x0000000211027211 */ /* 0x000fc600078e20ff */
[----:B------:R-:W-:Y:S02]  /*1600*/  PLOP3.LUT P4, PT, PT, PT, UP0, 0x80, 0x0 ;  /* 0x000000000000781c */ /* 0x000fe40003f8f008 */
[----:B------:R-:W2:Y:S01]  /*1610*/  LDS.128 R16, [R2] ;  /* 0x0000000002107984 */ /* 0x000ea20000000c00 */
[----:B0-----:R-:W-:Y:S01]  /*1620*/  IADD3 R26, R2, 0xb40, RZ ;  /* 0x00000b40021a7810 */ /* 0x001fe20007ffe0ff */
[----:B-1----:R-:W-:Y:S02]  /*1630*/  FADD.FTZ R25, R20, R12 ;  /* 0x0000000c14197221 */ /* 0x002fe40000010000 */
[----:B------:R-:W-:Y:S02]  /*1640*/  FADD.FTZ R12, R21, R13 ;  /* 0x0000000d150c7221 */ /* 0x000fe40000010000 */
[----:B------:R-:W-:Y:S02]  /*1650*/  FADD.FTZ R13, R22, R14 ;  /* 0x0000000e160d7221 */ /* 0x000fe40000010000 */
[----:B------:R-:W-:-:S02]  /*1660*/  FADD.FTZ R24, R23, R15 ;  /* 0x0000000f17187221 */ /* 0x000fc40000010000 */
[----:B------:R-:W0:Y:S01]  /*1670*/  LDS.128 R20, [R2+0x50] ;  /* 0x0000500002147984 */ /* 0x000e220000000c00 */
[----:B--2---:R-:W-:Y:S02]  /*1680*/  FADD.FTZ R25, R25, R16 ;  /* 0x0000001019197221 */ /* 0x004fe40000010000 */
[----:B------:R-:W-:Y:S02]  /*1690*/  FADD.FTZ R16, R12, R17 ;  /* 0x000000110c107221 */ /* 0x000fe40000010000 */
[----:B------:R-:W-:Y:S02]  /*16a0*/  FADD.FTZ R17, R13, R18 ;  /* 0x000000120d117221 */ /* 0x000fe40000010000 */
[----:B------:R-:W1:Y:S01]  /*16b0*/  LDS.128 R12, [R2+0xa0] ;  /* 0x0000a000020c7984 */ /* 0x000e620000000c00 */
[----:B------:R-:W-:Y:S02]  /*16c0*/  FADD.FTZ R24, R24, R19 ;  /* 0x0000001318187221 */ /* 0x000fe40000010000 */
        /* <DEDUP_REMOVED lines=8> */
[----:B------:R-:W1:Y:S01]  /*1750*/  LDS.128 R16, [R2+0x140] ;  /* 0x0001400002107984 */ /* 0x000e620000000c00 */
[----:B------:R-:W-:Y:S02]  /*1760*/  FADD.FTZ R24, R24, R15 ;  /* 0x0000000f18187221 */ /* 0x000fe40000010000 */
        /* <DEDUP_REMOVED lines=8> */
[----:B------:R-:W1:Y:S01]  /*17f0*/  LDS.128 R12, [R2+0x1e0] ;  /* 0x0001e000020c7984 */ /* 0x000e620000000c00 */
[----:B------:R-:W-:Y:S02]  /*1800*/  FADD.FTZ R24, R24, R19 ;  /* 0x0000001318187221 */ /* 0x000fe40000010000 */
        /* <DEDUP_REMOVED lines=9> */
[----:B------:R-:W-:-:S02]  /*18a0*/  FADD.FTZ R24, R24, R15 ;  /* 0x0000000f18187221 */ /* 0x000fc40000010000 */
[----:B0-----:R-:W-:Y:S02]  /*18b0*/  FADD.FTZ R25, R25, R20 ;  /* 0x0000001419197221 */ /* 0x001fe40000010000 */
[----:B------:R-:W-:Y:S02]  /*18c0*/  FADD.FTZ R12, R12, R21 ;  /* 0x000000150c0c7221 */ /* 0x000fe40000010000 */
[----:B------:R-:W-:Y:S02]  /*18d0*/  FADD.FTZ R13, R13, R22 ;  /* 0x000000160d0d7221 */ /* 0x000fe40000010000 */
[----:B------:R-:W-:Y:S02]  /*18e0*/  FADD.FTZ R24, R24, R23 ;  /* 0x0000001718187221 */ /* 0x000fe40000010000 */
[----:B------:R-:W0:Y:S01]  /*18f0*/  LDS.128 R20, [R2+0x2d0] ;  /* 0x0002d00002147984 */ /* 0x000e220000000c00 */
[----:B-1----:R-:W-:Y:S02]  /*1900*/  FADD.FTZ R25, R25, R16 ;  /* 0x0000001019197221 */ /* 0x002fe40000010000 */
        /* <DEDUP_REMOVED lines=137> */
[----:B------:R-:W0:Y:S01]  /*21a0*/  LDS.128 R12, [R2+0xb90] ;  /* 0x000b9000020c7984 */ /* 0x000e220000000c00 */
[----:B-1----:R-:W-:Y:S02]  /*21b0*/  FADD.FTZ R25, R25, R16 ;  /* 0x0000001019197221 */ /* 0x002fe40000010000 */
[----:B------:R-:W-:Y:S02]  /*21c0*/  FADD.FTZ R16, R20, R17 ;  /* 0x0000001114107221 */ /* 0x000fe40000010000 */
        /* <DEDUP_REMOVED lines=11> */
[----:B------:R-:W-:Y:S01]  /*2280*/  FADD.FTZ R15, R24, R23 ;  /* 0x00000017180f7221 */ /* 0x000fe20000010000 */
[----:B------:R-:W-:Y:S05]  /*2290*/  @P4 BRA `(.L_x_912) ;  /* 0xfffff2e000004947 */ /* 0x000fea000383ffff */
.L_x_911:
[----:B------:R-:W-:Y:S05]  /*22a0*/  BSYNC B0 ;  /* 0x0000000000007941 */ /* 0x000fea0003800000 */
.L_x_910:
        /* <DEDUP_REMOVED lines=19> */
.L_x_914:
[----:B------:R-:W-:Y:S05]  /*23e0*/  BSYNC B0 ;  /* 0x0000000000007941 */ /* 0x000fea0003800000 */
.L_x_913:
        /* <DEDUP_REMOVED lines=30> */
.L_x_917:
[----:B------:R-:W2:Y:S01]  /*25d0*/  LDG.E.STRONG.GPU R16, [R12.64] ;  /* 0x0000000e0c107981 */ /* 0x000ea2000c1ef900 */
[----:B------:R-:W-:Y:S01]  /*25e0*/  YIELD ;  /* 0x0000000000007946 */ /* 0x000fe20003800000 */
[----:B--2---:R-:W-:Y:S01]  /*25f0*/  ISETP.NE.AND P0, PT, R16, R19, PT ;  /* 0x000000131000720c */ /* 0x004fe20003f05270 */
[----:B------:R-:W-:-:S12]  /*2600*/  CCTL.IVALL ;  /* 0x00000000ff00798f */ /* 0x000fd80002000000 */
[----:B------:R-:W-:Y:S05]  /*2610*/  @P0 BRA `(.L_x_917) ;  /* 0xffffffb000000947 */ /* 0x000fea000383ffff */
.L_x_916:
        /* <DEDUP_REMOVED lines=20> */
.L_x_921:
        /* <DEDUP_REMOVED lines=116> */
.L_x_920:
        /* <DEDUP_REMOVED lines=25> */
[----:B--2---:R-:W-:Y:S01]  /*3030*/  @!P0 FADD.FTZ R28, R28, R20 ;  /* 0x000000141c1c8221 */ /* 0x004fe20000010000 */
[C---:B------:R-:W-:Y:S01]  /*3040*/  IADD3 R20, R24.reuse, 0x3, RZ ;  /* 0x0000000318147810 */ /* 0x040fe20007ffe0ff */
[----:B------:R-:W-:Y:S01]  /*3050*/  @!P0 FADD.FTZ R29, R29, R21 ;  /* 0x000000151d1d8221 */ /* 0x000fe20000010000 */
[-C--:B------:R-:W-:Y:S01]  /*3060*/  ISETP.EQ.OR P0, PT, R24, R41.reuse, P3 ;  /* 0x000000291800720c */ /* 0x080fe20001f02670 */
[----:B---3--:R-:W-:Y:S02]  /*3070*/  @!P5 FADD.FTZ R28, R28, R18 ;  /* 0x000000121c1cd221 */ /* 0x008fe40000010000 */
        /* <DEDUP_REMOVED lines=32> */
.L_x_922:
[----:B------:R-:W-:-:S13]  /*3280*/  ISETP.NE.OR P0, PT, RZ, UR4, P0 ;  /* 0x00000004ff007c0c */ /* 0x000fda0008705670 */
[----:B------:R-:W-:Y:S05]  /*3290*/  @!P0 BRA `(.L_x_918) ;  /* 0x000001f000008947 */ /* 0x000fea0003800000 */
.L_x_919:
        /* <DEDUP_REMOVED lines=31> */
.L_x_918:
        /* <DEDUP_REMOVED lines=12> */
.L_x_924:
[----:B------:R-:W-:Y:S05]  /*3550*/  BSYNC B0 ;  /* 0x0000000000007941 */ /* 0x000fea0003800000 */
.L_x_923:
        /* <DEDUP_REMOVED lines=16> */
.L_x_915:
[----:B------:R-:W-:Y:S04]  /*3660*/  @!P3 STS.64 [0xc0], R28 ;  /* 0x0000c01cff00b388 */ /* 0x000fe80000000a00 */
[----:B------:R-:W-:Y:S01]  /*3670*/  BAR.SYNC.DEFER_BLOCKING 0x0 ;  /* 0x0000000000007b1d */ /* 0x000fe20000010000 */
[----:B------:R-:W-:-:S04]  /*3680*/  ISETP.GE.U32.AND P0, PT, R42, c[0x0][0x1e0], PT ;  /* 0x000078002a007a0c */ /* 0x000fc80003f06070 */
[----:B------:R-:W-:-:S04]  /*3690*/  ISETP.GE.AND.EX P0, PT, R43, c[0x0][0x1e4], PT, P0 ;  /* 0x000079002b007a0c */ /* 0x000fc80003f06300 */
[----:B------:R-:W-:Y:S01]  /*36a0*/  ISETP.GT.U32.OR P0, PT, R0, 0x27f, P0 ;  /* 0x0000027f0000780c */ /* 0x000fe20000704470 */
[----:B01----:R-:W0:Y:S02]  /*36b0*/  LDS.64 R16, [0xc0] ;  /* 0x0000c000ff107984 */ /* 0x003e240000000a00 */
[----:B0-----:R-:W-:Y:S02]  /*36c0*/  FMUL.FTZ R2, R16, c[0x0][0x20c] ;  /* 0x0000830010027a20 */ /* 0x001fe40000410000 */
        /* <DEDUP_REMOVED lines=20> */
.L_x_925:
[----:B------:R-:W-:Y:S01]  /*3810*/  BSSY B0, `(.L_x_926) ;  /* 0x0000011000007945 */ /* 0x000fe20003800000 */
[----:B------:R-:W-:Y:S05]  /*3820*/  @!P1 BRA `(.L_x_927) ;  /* 0x000000f000009947 */ /* 0x000fea0003800000 */
[----:B------:R-:W-:Y:S01]  /*3830*/  MOV R12, R32 ;  /* 0x00000020000c7202 */ /* 0x000fe20000000f00 */
[----:B------:R-:W-:Y:S01]  /*3840*/  IMAD R14, R45, c[0x0][0x1d8], RZ ;  /* 0x000076002d0e7a24 */ /* 0x000fe200078e02ff */
[----:B------:R-:W-:Y:S01]  /*3850*/  MOV R13, R31 ;  /* 0x0000001f000d7202 */ /* 0x000fe20000000f00 */
[----:B------:R-:W-:Y:S02]  /*3860*/  FFMA.FTZ R35, R35, R2, R17 ;  /* 0x0000000223237223 */ /* 0x000fe40000010011 */
[C---:B------:R-:W-:Y:S02]  /*3870*/  IMAD R15, R3.reuse, c[0x0][0x1dc], R14 ;  /* 0x00007700030f7a24 */ /* 0x040fe400078e020e */
[----:B------:R-:W-:-:S04]  /*3880*/  IMAD.WIDE.U32 R12, R3, c[0x0][0x1d8], R12 ;  /* 0x00007600030c7a25 */ /* 0x000fc800078e000c */
[----:B------:R-:W-:Y:S01]  /*3890*/  FFMA.FTZ R34, R34, R2, R17 ;  /* 0x0000000222227223 */ /* 0x000fe20000010011 */
        /* <DEDUP_REMOVED lines=8> */
.L_x_927:
[----:B------:R-:W-:Y:S05]  /*3920*/  BSYNC B0 ;  /* 0x0000000000007941 */ /* 0x000fea0003800000 */
.L_x_926:
[----:B------:R-:W-:Y:S05]  /*3930*/  @!P2 BRA `(.L_x_928) ;  /* 0x000001200000a947 */ /* 0x000fea0003800000 */
[----:B------:R-:W-:Y:S02]  /*3940*/  FFMA.FTZ R10, R37, R8, R10 ;  /* 0x00000008250a7223 */ /* 0x000fe4000001000a */
[----:B------:R-:W-:Y:S02]  /*3950*/  FFMA.FTZ R11, R36, R9, R11 ;  /* 0x00000009240b7223 */ /* 0x000fe4000001000b */
[----:B0-----:R-:W-:Y:S02]  /*3960*/  FMUL.FTZ R4, R10, -1.4426950216293334961 ;  /* 0xbfb8aa3b0a047820 */ /* 0x001fe40000410000 */
        /* <DEDUP_REMOVED lines=15> */
.L_x_928:
[----:B------:R-:W-:Y:S01]  /*3a60*/  BSSY B0, `(.L_x_929) ;  /* 0x0000011000007945 */ /* 0x000fe20003800000 */
[----:B------:R-:W-:Y:S05]  /*3a70*/  @P0 BRA `(.L_x_930) ;  /* 0x000000f000000947 */ /* 0x000fea0003800000 */
[----:B0-----:R-:W-:Y:S01]  /*3a80*/  MOV R4, R32 ;  /* 0x0000002000047202 */ /* 0x001fe20000000f00 */
        /* <DEDUP_REMOVED lines=8> */
[C---:B------:R-:W-:Y:S01]  /*3b10*/  LEA R6, P0, R4.reuse, c[0x0][0x160], 0x2 ;  /* 0x0000580004067a11 */ /* 0x040fe200078010ff */
[----:B------:R-:W-:Y:S02]  /*3b20*/  FFMA.FTZ R2, R9, R7, -R2 ;  /* 0x0000000709027223 */ /* 0x000fe40000010802 */
[----:B------:R-:W-:Y:S01]  /*3b30*/  FMUL.FTZ R8, R37, UR12 ;  /* 0x0000000c25087c20 */ /* 0x000fe20008410000 */
[----:B------:R-:W-:Y:S01]  /*3b40*/  LEA.HI.X R7, R4, c[0x0][0x164], R43, 0x2, P0 ;  /* 0x0000590004077a11 */ /* 0x000fe200000f142b */
[----:B------:R-:W-:-:S05]  /*3b50*/  FMUL.FTZ R9, R2, UR12 ;  /* 0x0000000c02097c20 */ /* 0x000fca0008410000 */
[----:B------:R0:W-:Y:S03]  /*3b60*/  STG.E.64 [R6.64], R8 ;  /* 0x0000000806007986 */ /* 0x0001e6000c101b0e */
.L_x_930:
[----:B------:R-:W-:Y:S05]  /*3b70*/  BSYNC B0 ;  /* 0x0000000000007941 */ /* 0x000fea0003800000 */
.L_x_929:
[----:B------:R-:W-:Y:S01]  /*3b80*/  ULDC UR4, c[0x0][0x10] ;  /* 0x0000040000047ab9 */ /* 0x000fe20000000800 */
[----:B------:R-:W-:Y:S01]  /*3b90*/  IADD3 R38, R38, 0x1, RZ ;  /* 0x0000000126267810 */ /* 0x000fe20007ffe0ff */
[----:B------:R-:W-:-:S04]  /*3ba0*/  UIADD3 UR7, UR7, UR4, URZ ;  /* 0x0000000407077290 */ /* 0x000fc8000fffe03f */
[----:B------:R-:W-:-:S06]  /*3bb0*/  UISETP.GE.AND UP0, UPT, UR7, UR6, UPT ;  /* 0x000000060700728c */ /* 0x000fcc000bf06270 */
[----:B------:R-:W-:-:S13]  /*3bc0*/  PLOP3.LUT P0, PT, PT, PT, UP0, 0x80, 0x0 ;  /* 0x000000000000781c */ /* 0x000fda0003f0f008 */
[----:B------:R-:W-:Y:S01]  /*3bd0*/  @P0 CALL.REL.NOINC `(.L_x_903) ;  /* 0x0000001000000944 */ /* 0x000fe20003c00000 */
[----:B------:R-:W-:Y:S05]  /*3be0*/  BRA `(.L_x_931) ;  /* 0xffffc6a000007947 */ /* 0x000fea000383ffff */
.L_x_903:
        /* <DEDUP_REMOVED lines=18> */
.L_x_933:
[----:B------:R-:W-:Y:S05]  /*3d10*/  BSYNC B0 ;  /* 0x0000000000007941 */ /* 0x000fea0003800000 */
.L_x_932:
        /* <DEDUP_REMOVED lines=11> */
.L_x_935:
[----:B------:R-:W2:Y:S01]  /*3dd0*/  LDG.E.STRONG.GPU R6, [R4.64] ;  /* 0x0000000e04067981 */ /* 0x000ea2000c1ef900 */
[----:B------:R-:W-:Y:S01]  /*3de0*/  YIELD ;  /* 0x0000000000007946 */ /* 0x000fe20003800000 */
[----:B--2---:R-:W-:Y:S01]  /*3df0*/  ISETP.NE.AND P0, PT, R6, R3, PT ;  /* 0x000000030600720c */ /* 0x004fe20003f05270 */
[----:B------:R-:W-:-:S12]  /*3e00*/  CCTL.IVALL ;  /* 0x00000000ff00798f */ /* 0x000fd80002000000 */
[----:B------:R-:W-:Y:S05]  /*3e10*/  @P0 BRA `(.L_x_935) ;  /* 0xffffffb000000947 */ /* 0x000fea000383ffff */
.L_x_934:
        /* <DEDUP_REMOVED lines=25> */
.L_x_936:
        /* <DEDUP_REMOVED lines=23> */
.L_x_937:
        /* <DEDUP_REMOVED lines=14> */
.L_x_1936:


//--------------------- .text._Z35group_norm_nhwc_bwd_one_pass_kernelI11Fp32IOFp32WLi512ELi10ELi640EEv26Group_norm_nhwc_bwd_params --------------------------
	.section	.text._Z35group_norm_nhwc_bwd_one_pass_kernelI11Fp32IOFp32WLi512ELi10ELi640EEv26Group_norm_nhwc_bwd_params,"ax",@progbits
	.sectioninfo	@"SHI_REGISTERS=90"
	.align	128
        .global         _Z35group_norm_nhwc_bwd_one_pass_kernelI11Fp32IOFp32WLi512ELi10ELi640EEv26Group_norm_nhwc_bwd_params
        .type           _Z35group_norm_nhwc_bwd_one_pass_kernelI11Fp32IOFp32WLi512ELi10ELi640EEv26Group_norm_nhwc_bwd_params,@function
        .size           _Z35group_norm_nhwc_bwd_one_pass_kernelI11Fp32IOFp32WLi512ELi10ELi640EEv26Group_norm_nhwc_bwd_params,(.L_x_1937 - _Z35group_norm_nhwc_bwd_one_pass_kernelI11Fp32IOFp32WLi512ELi10ELi640EEv26Group_norm_nhwc_bwd_params)
        .other          _Z35group_norm_nhwc_bwd_one_pass_kernelI11Fp32IOFp32WLi512ELi10ELi640EEv26Group_norm_nhwc_bwd_params,@"STO_CUDA_ENTRY STV_DEFAULT"
_Z35group_norm_nhwc_bwd_one_pass_kernelI11Fp32IOFp32WLi512ELi10ELi640EEv26Group_norm_nhwc_bwd_params:
.text._Z35group_norm_nhwc_bwd_one_pass_kernelI11Fp32IOFp32WLi512ELi10ELi640EEv26Group_norm_nhwc_bwd_params:
        /* <DEDUP_REMOVED lines=34> */
[C---:B------:R-:W-:Y:S01]  /*0220*/  ISETP.GE.U32.AND P1, PT, R76.reuse, c[0x0][0x1e0], PT ;  /* 0x000078004c007a0c */ /* 0x040fe20003f26070 */
[----:B------:R-:W-:Y:S01]  /*0230*/  USHF.L.U64.HI UR9, UR11, 0x2, UR9 ;  /* 0x000000020b097899 */ /* 0x000fe20008010209 */
[----:B------:R-:W-:Y:S01]  /*0240*/  SHF.R.S32.HI R69, RZ, 0x1f, R76 ;  /* 0x0000001fff457819 */ /* 0x000fe2000001144c */
[----:B------:R-:W-:Y:S01]  /*0250*/  USHF.L.U64.HI UR8, UR10, 0x2, UR8 ;  /* 0x000000020a087899 */ /* 0x000fe20008010208 */
[----:B------:R-:W-:Y:S01]  /*0260*/  IADD3 R75, R76, 0x80, RZ ;  /* 0x000000804c4b7810 */ /* 0x000fe20007ffe0ff */
[----:B------:R-:W-:Y:S01]  /*0270*/  ULDC.U8 UR16, c[0x0][0x1f4] ;  /* 0x00007d0000107ab9 */ /* 0x000fe20000000000 */
[----:B------:R-:W-:-:S02]  /*0280*/  ISETP.GE.AND.EX P1, PT, R69, c[0x0][0x1e4], PT, P1 ;  /* 0x0000790045007a0c */ /* 0x000fc40003f26310 */
[C---:B------:R-:W-:Y:S02]  /*0290*/  IADD3 R74, R76.reuse, 0x100, RZ ;  /* 0x000001004c4a7810 */ /* 0x040fe40007ffe0ff */
[----:B------:R-:W-:Y:S02]  /*02a0*/  ISETP.LT.U32.AND P1, PT, R77, 0x280, !P1 ;  /* 0x000002804d00780c */ /* 0x000fe40004f21070 */
[----:B-1----:R-:W-:Y:S02]  /*02b0*/  IADD3 R73, R76, 0x180, RZ ;  /* 0x000001804c497810 */ /* 0x002fe40007ffe0ff */
.L_x_974:
[----:B------:R-:W-:Y:S01]  /*02c0*/  IABS R5, c[0x0][0x1f0] ;  /* 0x00007c0000057a13 */ /* 0x000fe20000000000 */
[----:B------:R-:W-:Y:S01]  /*02d0*/  ULDC UR4, c[0x0][0x1f0] ;  /* 0x00007c0000047ab9 */ /* 0x000fe20000000800 */
[----:B------:R-:W-:Y:S01]  /*02e0*/  ISETP.LE.AND P3, PT, RZ, UR7, PT ;  /* 0x00000007ff007c0c */ /* 0x000fe2000bf63270 */
[----:B------:R-:W-:Y:S01]  /*02f0*/  ULOP3.LUT UR4, UR7, UR4, URZ, 0x3c, !UPT ;  /* 0x0000000407047292 */ /* 0x000fe2000f8e3c3f */
[----:B0-----:R-:W0:Y:S01]  /*0300*/  I2F.RP R0, R5 ;  /* 0x0000000500007306 */ /* 0x001e220000209400 */
[----:B------:R-:W-:Y:S01]  /*0310*/  UMOV UR12, 0x8 ;  /* 0x00000008000c7882 */ /* 0x000fe20000000000 */
[----:B------:R-:W-:-:S02]  /*0320*/  SHF.R.S32.HI R67, RZ, 0x1f, R74 ;  /* 0x0000001fff437819 */ /* 0x000fc4000001144a */
[----:B------:R-:W-:Y:S02]  /*0330*/  SHF.R.S32.HI R68, RZ, 0x1f, R75 ;  /* 0x0000001fff447819 */ /* 0x000fe4000001144b */
[----:B------:R-:W-:Y:S01]  /*0340*/  ISETP.LE.AND P4, PT, RZ, UR4, PT ;  /* 0x00000004ff007c0c */ /* 0x000fe2000bf83270 */
[----:B------:R-:W-:Y:S01]  /*0350*/  ULDC.64 UR4, c[0x0][0x198] ;  /* 0x0000660000047ab9 */ /* 0x000fe20000000a00 */
[----:B------:R-:W-:Y:S01]  /*0360*/  SHF.R.S32.HI R66, RZ, 0x1f, R73 ;  /* 0x0000001fff427819 */ /* 0x000fe20000011449 */
[----:B------:R-:W-:Y:S01]  /*0370*/  UIMAD.WIDE UR4, UR7, UR12, UR4 ;  /* 0x0000000c070472a5 */ /* 0x000fe2000f8e0204 */
        /* <DEDUP_REMOVED lines=10> */
[----:B------:R-:W-:Y:S01]  /*0420*/  IMAD R0, R5, R0, R4 ;  /* 0x0000000005007224 */ /* 0x000fe200078e0204 */
[----:B------:R-:W-:-:S04]  /*0430*/  MOV R4, UR4 ;  /* 0x0000000400047c02 */ /* 0x000fc80008000f00 */
[----:B------:R-:W-:-:S13]  /*0440*/  ISETP.GT.U32.AND P2, PT, R5, R0, PT ;  /* 0x000000000500720c */ /* 0x000fda0003f44070 */
[-C--:B------:R-:W-:Y:S02]  /*0450*/  @!P2 IADD3 R0, R0, -R5.reuse, RZ ;  /* 0x800000050000a210 */ /* 0x080fe40007ffe0ff */
[----:B------:R-:W-:Y:S02]  /*0460*/  @!P2 IADD3 R3, R3, 0x1, RZ ;  /* 0x000000010303a810 */ /* 0x000fe40007ffe0ff */
[CC--:B------:R-:W-:Y:S02]  /*0470*/  ISETP.GE.U32.AND P0, PT, R0.reuse, R5.reuse, PT ;  /* 0x000000050000720c */ /* 0x0c0fe40003f06070 */
[----:B------:R-:W-:Y:S02]  /*0480*/  ISETP.GT.U32.AND P2, PT, R5, R0, PT ;  /* 0x000000000500720c */ /* 0x000fe40003f44070 */
[----:B------:R-:W-:-:S04]  /*0490*/  IADD3 R5, R0, -R5, RZ ;  /* 0x8000000500057210 */ /* 0x000fc80007ffe0ff */
[----:B------:R-:W-:Y:S02]  /*04a0*/  SEL R0, R5, R0, !P2 ;  /* 0x0000000005007207 */ /* 0x000fe40005000000 */
[----:B------:R-:W-:Y:S02]  /*04b0*/  MOV R5, UR5 ;  /* 0x0000000500057c02 */ /* 0x000fe40008000f00 */
[----:B------:R-:W-:Y:S02]  /*04c0*/  @!P3 IADD3 R0, -R0, RZ, RZ ;  /* 0x000000ff0000b210 */ /* 0x000fe40007ffe1ff */
[----:B------:R-:W-:Y:S02]  /*04d0*/  @P0 IADD3 R3, R3, 0x1, RZ ;  /* 0x0000000103030810 */ /* 0x000fe40007ffe0ff */
[----:B------:R-:W2:Y:S01]  /*04e0*/  LDG.E.64 R4, [R4.64] ;  /* 0x0000000e04047981 */ /* 0x000ea2000c1e1b00 */
[----:B------:R-:W-:Y:S02]  /*04f0*/  ISETP.NE.AND P0, PT, RZ, c[0x0][0x1f0], PT ;  /* 0x00007c00ff007a0c */ /* 0x000fe40003f05270 */
[----:B------:R-:W-:-:S02]  /*0500*/  MOV R2, R3 ;  /* 0x0000000300027202 */ /* 0x000fc40000000f00 */
[----:B------:R-:W-:Y:S02]  /*0510*/  LOP3.LUT R3, RZ, c[0x0][0x1f0], RZ, 0x33, !PT ;  /* 0x00007c00ff037a12 */ /* 0x000fe400078e33ff */
[----:B------:R-:W-:Y:S02]  /*0520*/  @!P4 IADD3 R2, -R2, RZ, RZ ;  /* 0x000000ff0202c210 */ /* 0x000fe40007ffe1ff */
[C---:B------:R-:W-:Y:S02]  /*0530*/  SEL R64, R3.reuse, R0, !P0 ;  /* 0x0000000003407207 */ /* 0x040fe40004000000 */
[----:B------:R-:W-:Y:S02]  /*0540*/  SEL R3, R3, R2, !P0 ;  /* 0x0000000203037207 */ /* 0x000fe40004000000 */
[----:B------:R-:W-:Y:S01]  /*0550*/  ISETP.GE.U32.AND P2, PT, R74, c[0x0][0x1e0], PT ;  /* 0x000078004a007a0c */ /* 0x000fe20003f46070 */
[----:B------:R-:W-:Y:S01]  /*0560*/  IMAD R23, R64, 0xa, RZ ;  /* 0x0000000a40177824 */ /* 0x000fe200078e02ff */
[----:B------:R-:W-:-:S02]  /*0570*/  SHF.R.S32.HI R2, RZ, 0x1f, R78 ;  /* 0x0000001fff027819 */ /* 0x000fc4000001144e */
[----:B------:R-:W-:Y:S02]  /*0580*/  SHF.R.S32.HI R0, RZ, 0x1f, R3 ;  /* 0x0000001fff007819 */ /* 0x000fe40000011403 */
[----:B------:R-:W-:Y:S02]  /*0590*/  IADD3 R80, P3, R78, R23, RZ ;  /* 0x000000174e507210 */ /* 0x000fe40007f7e0ff */
[----:B------:R-:W-:Y:S01]  /*05a0*/  ISETP.GE.U32.AND P0, PT, R75, c[0x0][0x1e0], PT ;  /* 0x000078004b007a0c */ /* 0x000fe20003f06070 */
[----:B------:R-:W-:Y:S01]  /*05b0*/  IMAD R0, R0, c[0x0][0x1e8], RZ ;  /* 0x00007a0000007a24 */ /* 0x000fe200078e02ff */
[----:B------:R-:W-:Y:S02]  /*05c0*/  ISETP.GE.AND.EX P2, PT, R67, c[0x0][0x1e4], PT, P2 ;  /* 0x0000790043007a0c */ /* 0x000fe40003f46320 */
[----:B------:R-:W-:Y:S02]  /*05d0*/  LEA.HI.X.SX32 R81, R23, R2, 0x1, P3 ;  /* 0x0000000217517211 */ /* 0x000fe400018f0eff */
[----:B------:R-:W-:-:S02]  /*05e0*/  ISETP.GE.AND.EX P0, PT, R68, c[0x0][0x1e4], PT, P0 ;  /* 0x0000790044007a0c */ /* 0x000fc40003f06300 */
[----:B------:R-:W-:Y:S01]  /*05f0*/  ISETP.GT.U32.OR P2, PT, R77, 0x27f, P2 ;  /* 0x0000027f4d00780c */ /* 0x000fe20001744470 */
[----:B------:R-:W-:Y:S01]  /*0600*/  IMAD R83, R3, c[0x0][0x1ec], R0 ;  /* 0x00007b0003537a24 */ /* 0x000fe200078e0200 */
[----:B------:R-:W-:Y:S01]  /*0610*/  ISETP.GE.U32.AND P3, PT, R73, c[0x0][0x1e0], PT ;  /* 0x0000780049007a0c */ /* 0x000fe20003f66070 */
[----:B------:R-:W-:Y:S01]  /*0620*/  IMAD.WIDE.U32 R80, R3, c[0x0][0x1e8], R80 ;  /* 0x00007a0003507a25 */ /* 0x000fe200078e0050 */
[----:B------:R-:W-:Y:S02]  /*0630*/  ISETP.GT.U32.OR P0, PT, R77, 0x27f, P0 ;  /* 0x0000027f4d00780c */ /* 0x000fe40000704470 */
[----:B------:R-:W-:Y:S01]  /*0640*/  ISETP.GE.AND.EX P3, PT, R66, c[0x0][0x1e4], PT, P3 ;  /* 0x0000790042007a0c */ /* 0x000fe20003f66330 */
[----:B------:R-:W-:Y:S01]  /*0650*/  @P1 IMAD R3, R69, c[0x0][0x1d8], RZ ;  /* 0x0000760045031a24 */ /* 0x000fe200078e02ff */
[----:B------:R-:W-:Y:S02]  /*0660*/  IADD3 R83, R81, R83, RZ ;  /* 0x0000005351537210 */ /* 0x000fe40007ffe0ff */
[----:B------:R-:W-:-:S02]  /*0670*/  @P1 MOV R82, R80 ;  /* 0x0000005000521202 */ /* 0x000fc40000000f00 */
[----:B------:R-:W-:Y:S01]  /*0680*/  ISETP.GT.U32.OR P3, PT, R77, 0x27f, P3 ;  /* 0x0000027f4d00780c */ /* 0x000fe20001f64470 */
[C---:B------:R-:W-:Y:S01]  /*0690*/  @P1 IMAD R11, R76.reuse, c[0x0][0x1dc], R3 ;  /* 0x000077004c0b1a24 */ /* 0x040fe200078e0203 */
[----:B------:R-:W-:Y:S01]  /*06a0*/  @!P2 MOV R8, R80 ;  /* 0x000000500008a202 */ /* 0x000fe20000000f00 */
[----:B------:R-:W-:Y:S01]  /*06b0*/  @P1 IMAD.WIDE.U32 R2, R76, c[0x0][0x1d8], R82 ;  /* 0x000076004c021a25 */ /* 0x000fe200078e0052 */
[----:B------:R-:W-:-:S03]  /*06c0*/  @!P2 MOV R9, R83 ;  /* 0x000000530009a202 */ /* 0x000fc60000000f00 */
[----:B------:R-:W-:Y:S01]  /*06d0*/  @!P2 IMAD R7, R67, c[0x0][0x1d8], RZ ;  /* 0x000076004307aa24 */ /* 0x000fe200078e02ff */
[----:B------:R-:W-:Y:S01]  /*06e0*/  @P1 IADD3 R3, R3, R11, RZ ;  /* 0x0000000b03031210 */ /* 0x000fe20007ffe0ff */
[----:B------:R-:W-:Y:S02]  /*06f0*/  @!P0 IMAD R0, R68, c[0x0][0x1d8], RZ ;  /* 0x0000760044008a24 */ /* 0x000fe400078e02ff */
[C---:B------:R-:W-:Y:S02]  /*0700*/  @!P2 IMAD R13, R74.reuse, c[0x0][0x1dc], R7 ;  /* 0x000077004a0daa24 */ /* 0x040fe400078e0207 */
[----:B------:R-:W-:Y:S01]  /*0710*/  @!P2 IMAD.WIDE.U32 R8, R74, c[0x0][0x1d8], R8 ;  /* 0x000076004a08aa25 */ /* 0x000fe200078e0008 */
[----:B------:R-:W-:Y:S02]  /*0720*/  @!P0 MOV R6, R80 ;  /* 0x0000005000068202 */ /* 0x000fe40000000f00 */
[----:B------:R-:W-:Y:S01]  /*0730*/  @!P0 MOV R7, R83 ;  /* 0x0000005300078202 */ /* 0x000fe20000000f00 */
[----:B------:R-:W-:Y:S01]  /*0740*/  @!P0 IMAD R17, R75, c[0x0][0x1dc], R0 ;  /* 0x000077004b118a24 */ /* 0x000fe200078e0200 */
[----:B------:R-:W-:-:S02]  /*0750*/  @P1 SHF.L.U32 R12, R2, 0x2, RZ ;  /* 0x00000002020c1819 */ /* 0x000fc400000006ff */
[----:B------:R-:W-:Y:S01]  /*0760*/  @P1 SHF.L.U64.HI R0, R2, 0x2, R3 ;  /* 0x0000000202001819 */ /* 0x000fe20000010203 */
[----:B------:R-:W-:Y:S01]  /*0770*/  @!P3 IMAD R2, R66, c[0x0][0x1d8], RZ ;  /* 0x000076004202ba24 */ /* 0x000fe200078e02ff */
[----:B------:R-:W-:Y:S01]  /*0780*/  @!P2 IADD3 R3, R9, R13, RZ ;  /* 0x0000000d0903a210 */ /* 0x000fe20007ffe0ff */
[----:B------:R-:W-:-:S03]  /*0790*/  @!P0 IMAD.WIDE.U32 R6, R75, c[0x0][0x1d8], R6 ;  /* 0x000076004b068a25 */ /* 0x000fc600078e0006 */
[----:B------:R-:W-:Y:S01]  /*07a0*/  @!P2 SHF.L.U64.HI R22, R8, 0x2, R3 ;  /* 0x000000020816a819 */ /* 0x000fe20000010203 */
[----:B------:R-:W-:Y:S01]  /*07b0*/  @!P3 IMAD R9, R73, c[0x0][0x1dc], R2 ;  /* 0x000077004909ba24 */ /* 0x000fe200078e0202 */
[----:B------:R-:W-:Y:S02]  /*07c0*/  @!P3 MOV R2, R80 ;  /* 0x000000500002b202 */ /* 0x000fe40000000f00 */
[----:B------:R-:W-:Y:S02]  /*07d0*/  @!P3 MOV R3, R83 ;  /* 0x000000530003b202 */ /* 0x000fe40000000f00 */
[----:B------:R-:W-:Y:S02]  /*07e0*/  @P1 IADD3 R10, P4, R12, c[0x0][0x180], RZ ;  /* 0x000060000c0a1a10 */ /* 0x000fe40007f9e0ff */
[----:B------:R-:W-:Y:S02]  /*07f0*/  @!P0 IADD3 R17, R7, R17, RZ ;  /* 0x0000001107118210 */ /* 0x000fe40007ffe0ff */
[----:B------:R-:W-:-:S02]  /*0800*/  @!P0 SHF.L.U32 R16, R6, 0x2, RZ ;  /* 0x0000000206108819 */ /* 0x000fc400000006ff */
[----:B------:R-:W-:Y:S01]  /*0810*/  @P1 IADD3 R12, P5, R12, c[0x0][0x178], RZ ;  /* 0x00005e000c0c1a10 */ /* 0x000fe20007fbe0ff */
[----:B------:R-:W-:Y:S01]  /*0820*/  @!P3 IMAD.WIDE.U32 R2, R73, c[0x0][0x1d8], R2 ;  /* 0x000076004902ba25 */ /* 0x000fe200078e0002 */
[----:B------:R-:W-:Y:S02]  /*0830*/  @P1 IADD3.X R11, R0, c[0x0][0x184], RZ, P4, !PT ;  /* 0x00006100000b1a10 */ /* 0x000fe400027fe4ff */
[----:B------:R-:W-:Y:S02]  /*0840*/  @!P0 SHF.L.U64.HI R17, R6, 0x2, R17 ;  /* 0x0000000206118819 */ /* 0x000fe40000010211 */
[----:B------:R-:W-:Y:S02]  /*0850*/  @P1 IADD3.X R13, R0, c[0x0][0x17c], RZ, P5, !PT ;  /* 0x00005f00000d1a10 */ /* 0x000fe40002ffe4ff */
[C---:B------:R-:W-:Y:S02]  /*0860*/  @!P0 IADD3 R14, P4, R16.reuse, c[0x0][0x180], RZ ;  /* 0x00006000100e8a10 */ /* 0x040fe40007f9e0ff */
[----:B------:R-:W-:Y:S01]  /*0870*/  @!P0 IADD3 R16, P5, R16, c[0x0][0x178], RZ ;  /* 0x00005e0010108a10 */ /* 0x000fe20007fbe0ff */
[----:B------:R-:W-:Y:S01]  /*0880*/  CS2R R24, SRZ ;  /* 0x0000000000187805 */ /* 0x000fe2000001ff00 */
[----:B------:R-:W-:-:S02]  /*0890*/  @!P2 SHF.L.U32 R28, R8, 0x2, RZ ;  /* 0x00000002081ca819 */ /* 0x000fc400000006ff */
[----:B------:R-:W-:Y:S02]  /*08a0*/  @!P3 IADD3 R3, R3, R9, RZ ;  /* 0x000000090303b210 */ /* 0x000fe40007ffe0ff */
[----:B------:R-:W-:Y:S01]  /*08b0*/  CS2R R8, SRZ ;  /* 0x0000000000087805 */ /* 0x000fe2000001ff00 */
[C---:B------:R-:W-:Y:S02]  /*08c0*/  @!P0 IADD3.X R15, R17.reuse, c[0x0][0x184], RZ, P4, !PT ;  /* 0x00006100110f8a10 */ /* 0x040fe400027fe4ff */
[----:B------:R-:W-:Y:S01]  /*08d0*/  @!P0 IADD3.X R17, R17, c[0x0][0x17c], RZ, P5, !PT ;  /* 0x00005f0011118a10 */ /* 0x000fe20002ffe4ff */
[----:B------:R-:W-:Y:S01]  /*08e0*/  CS2R R20, SRZ ;  /* 0x0000000000147805 */ /* 0x000fe2000001ff00 */
[----:B------:R-:W-:Y:S01]  /*08f0*/  @!P3 SHF.L.U32 R32, R2, 0x2, RZ ;  /* 0x000000020220b819 */ /* 0x000fe200000006ff */
[----:B------:R-:W-:Y:S01]  /*0900*/  CS2R R6, SRZ ;  /* 0x0000000000067805 */ /* 0x000fe2000001ff00 */
[----:B------:R-:W-:Y:S01]  /*0910*/  @!P2 IADD3 R26, P6, R28, c[0x0][0x180], RZ ;  /* 0x000060001c1aaa10 */ /* 0x000fe20007fde0ff */
[----:B------:R0:W5:Y:S01]  /*0920*/  @!P0 LDG.E.64 R24, [R14.64] ;  /* 0x0000000e0e188981 */ /* 0x000162000c1e1b00 */
[----:B------:R-:W-:-:S02]  /*0930*/  @!P3 IADD3 R30, P4, R32, c[0x0][0x180], RZ ;  /* 0x00006000201eba10 */ /* 0x000fc40007f9e0ff */
[----:B------:R-:W-:Y:S01]  /*0940*/  @!P3 SHF.L.U64.HI R0, R2, 0x2, R3 ;  /* 0x000000020200b819 */ /* 0x000fe20000010203 */
[----:B------:R1:W5:Y:S01]  /*0950*/  @!P0 LDG.E.64 R8, [R16.64] ;  /* 0x0000000e10088981 */ /* 0x000362000c1e1b00 */
[----:B------:R-:W-:Y:S02]  /*0960*/  @!P2 IADD3 R28, P0, R28, c[0x0][0x178], RZ ;  /* 0x00005e001c1caa10 */ /* 0x000fe40007f1e0ff */
[----:B------:R-:W-:Y:S01]  /*0970*/  @!P3 IADD3 R32, P5, R32, c[0x0][0x178], RZ ;  /* 0x00005e002020ba10 */ /* 0x000fe20007fbe0ff */
[----:B------:R3:W5:Y:S01]  /*0980*/  @P1 LDG.E.64 R20, [R10.64] ;  /* 0x0000000e0a141981 */ /* 0x000762000c1e1b00 */
[----:B------:R-:W-:Y:S01]  /*0990*/  MOV R3, RZ ;  /* 0x000000ff00037202 */ /* 0x000fe20000000f00 */
[----:B------:R-:W-:Y:S01]  /*09a0*/  CS2R R18, SRZ ;  /* 0x0000000000127805 */ /* 0x000fe2000001ff00 */
[----:B------:R-:W-:Y:S01]  /*09b0*/  MOV R2, RZ ;  /* 0x000000ff00027202 */ /* 0x000fe20000000f00 */
[----:B------:R4:W5:Y:S01]  /*09c0*/  @P1 LDG.E.64 R6, [R12.64] ;  /* 0x0000000e0c061981 */ /* 0x000962000c1e1b00 */
[----:B------:R-:W-:-:S02]  /*09d0*/  @!P2 IADD3.X R27, R22, c[0x0][0x184], RZ, P6, !PT ;  /* 0x00006100161baa10 */ /* 0x000fc400037fe4ff */
[----:B------:R-:W-:Y:S02]  /*09e0*/  @!P2 IADD3.X R29, R22, c[0x0][0x17c], RZ, P0, !PT ;  /* 0x00005f00161daa10 */ /* 0x000fe400007fe4ff */
[C---:B------:R-:W-:Y:S01]  /*09f0*/  @!P3 IADD3.X R31, R0.reuse, c[0x0][0x184], RZ, P4, !PT ;  /* 0x00006100001fba10 */ /* 0x040fe200027fe4ff */
[----:B---3--:R-:W-:Y:S01]  /*0a00*/  CS2R R10, SRZ ;  /* 0x00000000000a7805 */ /* 0x008fe2000001ff00 */
[----:B------:R-:W-:Y:S01]  /*0a10*/  @!P3 IADD3.X R33, R0, c[0x0][0x17c], RZ, P5, !PT ;  /* 0x00005f000021ba10 */ /* 0x000fe20002ffe4ff */
[----:B------:R3:W5:Y:S01]  /*0a20*/  @!P2 LDG.E.64 R2, [R26.64] ;  /* 0x0000000e1a02a981 */ /* 0x000762000c1e1b00 */
[----:B----4-:R-:W-:-:S03]  /*0a30*/  CS2R R12, SRZ ;  /* 0x00000000000c7805 */ /* 0x010fc6000001ff00 */
[----:B------:R3:W5:Y:S04]  /*0a40*/  @!P2 LDG.E.64 R10, [R28.64] ;  /* 0x0000000e1c0aa981 */ /* 0x000768000c1e1b00 */
[----:B------:R3:W5:Y:S04]  /*0a50*/  @!P3 LDG.E.64 R18, [R30.64] ;  /* 0x0000000e1e12b981 */ /* 0x000768000c1e1b00 */
[----:B------:R3:W5:Y:S01]  /*0a60*/  @!P3 LDG.E.64 R12, [R32.64] ;  /* 0x0000000e200cb981 */ /* 0x000762000c1e1b00 */
[----:B------:R-:W-:Y:S01]  /*0a70*/  UMOV UR12, 0x3f800000 ;  /* 0x3f800000000c7882 */ /* 0x000fe20000000000 */
[----:B------:R-:W-:Y:S01]  /*0a80*/  BSSY B0, `(.L_x_939) ;  /* 0x0000016000007945 */ /* 0x000fe20003800000 */
        /* <DEDUP_REMOVED lines=12> */
[----:B---3--:R-:W-:Y:S01]  /*0b50*/  ISETP.NE.AND P0, PT, RZ, UR16, PT ;  /* 0x00000010ff007c0c */ /* 0x008fe2000bf05270 */
        /* <DEDUP_REMOVED lines=8> */
.L_x_940:
[----:B---3--:R-:W-:Y:S05]  /*0be0*/  BSYNC B0 ;  /* 0x0000000000007941 */ /* 0x008fea0003800000 */
.L_x_939:
[----:B------:R-:W-:Y:S01]  /*0bf0*/  ISETP.NE.AND P4, PT, RZ, UR16, PT ;  /* 0x00000010ff007c0c */ /* 0x000fe2000bf85270 */
[C---:B-----5:R-:W-:Y:S01]  /*0c00*/  FADD.FTZ R63, -R4.reuse, R20 ;  /* 0x00000014043f7221 */ /* 0x060fe20000010100 */
[----:B------:R-:W-:Y:S01]  /*0c10*/  MOV R20, R6 ;  /* 0x0000000600147202 */ /* 0x000fe20000000f00 */
[C---:B------:R-:W-:Y:S01]  /*0c20*/  FADD.FTZ R62, -R4.reuse, R21 ;  /* 0x00000015043e7221 */ /* 0x040fe20000010100 */
[----:B------:R-:W-:Y:S01]  /*0c30*/  MOV R21, R7 ;  /* 0x0000000700157202 */ /* 0x000fe20000000f00 */
[C---:B------:R-:W-:Y:S01]  /*0c40*/  FADD.FTZ R61, -R4.reuse, R24 ;  /* 0x00000018043d7221 */ /* 0x040fe20000010100 */
[----:B------:R-:W-:Y:S01]  /*0c50*/  MOV R5, R8 ;  /* 0x0000000800057202 */ /* 0x000fe20000000f00 */
[----:B------:R-:W-:-:S02]  /*0c60*/  FADD.FTZ R60, -R4, R25 ;  /* 0x00000019043c7221 */ /* 0x000fc40000010100 */
[----:B------:R-:W-:Y:S02]  /*0c70*/  FMUL.FTZ R63, R63, UR12 ;  /* 0x0000000c3f3f7c20 */ /* 0x000fe40008410000 */
[----:B------:R-:W-:Y:S02]  /*0c80*/  FMUL.FTZ R62, R62, UR12 ;  /* 0x0000000c3e3e7c20 */ /* 0x000fe40008410000 */
[----:B------:R-:W-:Y:S05]  /*0c90*/  @!P4 BRA `(.L_x_941) ;  /* 0x000001200000c947 */ /* 0x000fea0003800000 */
[----:B------:R-:W-:Y:S02]  /*0ca0*/  FFMA.FTZ R0, R63, R14, R16 ;  /* 0x0000000e3f007223 */ /* 0x000fe40000010010 */
[----:B------:R-:W-:Y:S02]  /*0cb0*/  FFMA.FTZ R20, R62, R15, R17 ;  /* 0x0000000f3e147223 */ /* 0x000fe40000010011 */
[----:B------:R-:W-:Y:S02]  /*0cc0*/  FMUL.FTZ R21, R0, -1.4426950216293334961 ;  /* 0xbfb8aa3b00157820 */ /* 0x000fe40000410000 */
[----:B------:R-:W-:-:S04]  /*0cd0*/  FMUL.FTZ R24, R20, -1.4426950216293334961 ;  /* 0xbfb8aa3b14187820 */ /* 0x000fc80000410000 */
[----:B------:R-:W1:Y:S08]  /*0ce0*/  MUFU.EX2 R21, R21 ;  /* 0x0000001500157308 */ /* 0x000e700000000800 */
[----:B------:R-:W2:Y:S01]  /*0cf0*/  MUFU.EX2 R24, R24 ;  /* 0x0000001800187308 */ /* 0x000ea20000000800 */
[----:B01----:R-:W-:-:S07]  /*0d00*/  FADD.FTZ R22, R21, 1 ;  /* 0x3f80000015167421 */ /* 0x003fce0000010000 */
[----:B------:R-:W0:Y:S01]  /*0d10*/  MUFU.RCP R23, R22 ;  /* 0x0000001600177308 */ /* 0x000e220000001000 */
[----:B--2---:R-:W-:-:S07]  /*0d20*/  FADD.FTZ R25, R24, 1 ;  /* 0x3f80000018197421 */ /* 0x004fce0000010000 */
        /* <DEDUP_REMOVED lines=9> */
.L_x_941:
[----:B------:R-:W-:Y:S01]  /*0dc0*/  FMUL.FTZ R0, R20, R14 ;  /* 0x0000000e14007220 */ /* 0x000fe20000410000 */
[----:B0-----:R-:W-:Y:S01]  /*0dd0*/  MOV R22, R9 ;  /* 0x0000000900167202 */ /* 0x001fe20000000f00 */
[----:B------:R-:W-:Y:S02]  /*0de0*/  FMUL.FTZ R61, R61, UR12 ;  /* 0x0000000c3d3d7c20 */ /* 0x000fe40008410000 */
[----:B------:R-:W-:Y:S02]  /*0df0*/  FMUL.FTZ R24, R21, R15 ;  /* 0x0000000f15187220 */ /* 0x000fe40000410000 */
[----:B------:R-:W-:Y:S02]  /*0e00*/  FFMA.FTZ R23, R63, R0, RZ ;  /* 0x000000003f177223 */ /* 0x000fe400000100ff */
[----:B------:R-:W-:-:S02]  /*0e10*/  FADD.FTZ R25, RZ, R0 ;  /* 0x00000000ff197221 */ /* 0x000fc40000010000 */
        /* <DEDUP_REMOVED lines=20> */
.L_x_942:
[----:B------:R-:W-:Y:S02]  /*0f60*/  FFMA.FTZ R23, R62, R24, R23 ;  /* 0x000000183e177223 */ /* 0x000fe40000010017 */
[----:B------:R-:W-:Y:S02]  /*0f70*/  FMUL.FTZ R0, R5, R14 ;  /* 0x0000000e05007220 */ /* 0x000fe40000410000 */
[----:B------:R-:W-:Y:S01]  /*0f80*/  FADD.FTZ R27, R24, R25 ;  /* 0x00000019181b7221 */ /* 0x000fe20000010000 */
[----:B------:R-:W-:Y:S01]  /*0f90*/  MOV R24, R11 ;  /* 0x0000000b00187202 */ /* 0x000fe20000000f00 */
[----:B------:R-:W-:Y:S01]  /*0fa0*/  FFMA.FTZ R25, R61, R0, R23 ;  /* 0x000000003d197223 */ /* 0x000fe20000010017 */
[----:B------:R-:W-:Y:S01]  /*0fb0*/  MOV R23, R10 ;  /* 0x0000000a00177202 */ /* 0x000fe20000000f00 */
[----:B------:R-:W-:-:S02]  /*0fc0*/  FADD.FTZ R26, R27, R0 ;  /* 0x000000001b1a7221 */ /* 0x000fc40000010000 */
[C---:B------:R-:W-:Y:S02]  /*0fd0*/  FADD.FTZ R0, -R4.reuse, R2 ;  /* 0x0000000204007221 */ /* 0x040fe40000010100 */
[----:B------:R-:W-:Y:S02]  /*0fe0*/  FADD.FTZ R2, -R4, R3 ;  /* 0x0000000304027221 */ /* 0x000fe40000010100 */
[----:B------:R-:W-:Y:S02]  /*0ff0*/  FMUL.FTZ R0, R0, UR12 ;  /* 0x0000000c00007c20 */ /* 0x000fe40008410000 */
[----:B------:R-:W-:Y:S02]  /*1000*/  FMUL.FTZ R3, R22, R15 ;  /* 0x0000000f16037220 */ /* 0x000fe40000410000 */
        /* <DEDUP_REMOVED lines=12> */
[----:B0-----:R-:W-:-:S04]  /*10d0*/  FADD.FTZ R33, -R32, 1 ;  /* 0x3f80000020217421 */ /* 0x001fc80000010100 */
[----:B------:R-:W-:Y:S02]  /*10e0*/  FFMA.FTZ R33, R24, R33, 1 ;  /* 0x3f80000018217423 */ /* 0x000fe40000010021 */
[----:B------:R-:W-:Y:S02]  /*10f0*/  FMUL.FTZ R24, R11, R32 ;  /* 0x000000200b187220 */ /* 0x000fe40000410000 */
[----:B-1----:R-:W-:Y:S02]  /*1100*/  FADD.FTZ R34, -R29, 1 ;  /* 0x3f8000001d227421 */ /* 0x002fe40000010100 */
[----:B------:R-:W-:Y:S02]  /*1110*/  FMUL.FTZ R29, R10, R29 ;  /* 0x0000001d0a1d7220 */ /* 0x000fe40000410000 */
[----:B------:R-:W-:Y:S02]  /*1120*/  FFMA.FTZ R34, R23, R34, 1 ;  /* 0x3f80000017227423 */ /* 0x000fe40000010022 */
[----:B------:R-:W-:-:S02]  /*1130*/  FMUL.FTZ R24, R24, R33 ;  /* 0x0000002118187220 */ /* 0x000fc40000410000 */
[----:B------:R-:W-:Y:S02]  /*1140*/  FMUL.FTZ R23, R29, R34 ;  /* 0x000000221d177220 */ /* 0x000fe40000410000 */
.L_x_943:
[----:B------:R-:W-:Y:S02]  /*1150*/  FFMA.FTZ R27, R60, R3, R25 ;  /* 0x000000033c1b7223 */ /* 0x000fe40000010019 */
[----:B------:R-:W-:Y:S02]  /*1160*/  FMUL.FTZ R25, R23, R14 ;  /* 0x0000000e17197220 */ /* 0x000fe40000410000 */
[----:B------:R-:W-:Y:S02]  /*1170*/  FADD.FTZ R26, R3, R26 ;  /* 0x0000001a031a7221 */ /* 0x000fe40000010000 */
[C---:B------:R-:W-:Y:S02]  /*1180*/  FADD.FTZ R3, -R4.reuse, R18 ;  /* 0x0000001204037221 */ /* 0x040fe40000010100 */
[----:B------:R-:W-:Y:S02]  /*1190*/  FADD.FTZ R4, -R4, R19 ;  /* 0x0000001304047221 */ /* 0x000fe40000010100 */
[----:B------:R-:W-:Y:S01]  /*11a0*/  FFMA.FTZ R19, R0, R25, R27 ;  /* 0x0000001900137223 */ /* 0x000fe2000001001b */
[----:B------:R-:W-:Y:S01]  /*11b0*/  MOV R27, R13 ;  /* 0x0000000d001b7202 */ /* 0x000fe20000000f00 */
[----:B------:R-:W-:Y:S01]  /*11c0*/  FADD.FTZ R25, R26, R25 ;  /* 0x000000191a197221 */ /* 0x000fe20000010000 */
[----:B------:R-:W-:Y:S01]  /*11d0*/  MOV R26, R12 ;  /* 0x0000000c001a7202 */ /* 0x000fe20000000f00 */
[----:B------:R-:W-:-:S02]  /*11e0*/  FMUL.FTZ R3, R3, UR12 ;  /* 0x0000000c03037c20 */ /* 0x000fc40008410000 */
[----:B------:R-:W-:Y:S02]  /*11f0*/  FMUL.FTZ R18, R24, R15 ;  /* 0x0000000f18127220 */ /* 0x000fe40000410000 */
        /* <DEDUP_REMOVED lines=20> */
.L_x_944:
[----:B------:R-:W-:Y:S01]  /*1340*/  FFMA.FTZ R19, R2, R18, R19 ;  /* 0x0000001202137223 */ /* 0x000fe20000010013 */
[----:B------:R-:W-:Y:S01]  /*1350*/  ISETP.GT.AND P0, PT, R70, 0x1e, PT ;  /* 0x0000001e4600780c */ /* 0x000fe20003f04270 */
[----:B------:R-:W-:Y:S01]  /*1360*/  FMUL.FTZ R28, R26, R14 ;  /* 0x0000000e1a1c7220 */ /* 0x000fe20000410000 */
[----:B------:R-:W-:Y:S01]  /*1370*/  ISETP.NE.AND P2, PT, R77, RZ, PT ;  /* 0x000000ff4d00720c */ /* 0x000fe20003f45270 */
[----:B------:R-:W-:Y:S01]  /*1380*/  FADD.FTZ R25, R18, R25 ;  /* 0x0000001912197221 */ /* 0x000fe20000010000 */
[----:B------:R-:W-:Y:S01]  /*1390*/  ULDC UR5, c[0x0][0xc] ;  /* 0x0000030000057ab9 */ /* 0x000fe20000000800 */
[----:B------:R-:W-:Y:S01]  /*13a0*/  FMUL.FTZ R18, R27, R15 ;  /* 0x0000000f1b127220 */ /* 0x000fe20000410000 */
[----:B------:R-:W-:Y:S01]  /*13b0*/  BSSY B0, `(.L_x_945) ;  /* 0x0000067000007945 */ /* 0x000fe20003800000 */
[----:B------:R-:W-:Y:S01]  /*13c0*/  FFMA.FTZ R19, R3, R28, R19 ;  /* 0x0000001c03137223 */ /* 0x000fe20000010013 */
[----:B------:R-:W-:Y:S01]  /*13d0*/  ISETP.GT.U32.AND P3, PT, R77, 0x4, PT ;  /* 0x000000044d00780c */ /* 0x000fe20003f64070 */
[----:B------:R-:W-:Y:S01]  /*13e0*/  FADD.FTZ R25, R25, R28 ;  /* 0x0000001c19197221 */ /* 0x000fe20000010000 */
[----:B------:R-:W-:Y:S01]  /*13f0*/  SHF.L.U32 R48, R77, 0x4, RZ ;  /* 0x000000044d307819 */ /* 0x000fe200000006ff */
[----:B------:R-:W-:-:S02]  /*1400*/  FFMA.FTZ R28, R4, R18, R19 ;  /* 0x00000012041c7223 */ /* 0x000fc40000010013 */
[----:B------:R-:W-:-:S03]  /*1410*/  FADD.FTZ R25, R18, R25 ;  /* 0x0000001912197221 */ /* 0x000fc60000010000 */
[----:B------:R-:W0:Y:S04]  /*1420*/  SHFL.DOWN PT, R19, R28, 0x1, 0x1f ;  /* 0x08201f001c137f89 */ /* 0x000e2800000e0000 */
        /* <DEDUP_REMOVED lines=19> */
[----:B------:R-:W0:Y:S01]  /*1560*/  SHFL.DOWN PT, R29, R28, 0x10, 0x1f ;  /* 0x0a001f001c1d7f89 */ /* 0x000e2200000e0000 */
[----:B------:R-:W-:Y:S01]  /*1570*/  ISETP.GT.AND P0, PT, R70, 0xf, PT ;  /* 0x0000000f4600780c */ /* 0x000fe20003f04270 */
[----:B------:R-:W-:Y:S02]  /*1580*/  FADD.FTZ R18, RZ, R20 ;  /* 0x00000014ff127221 */ /* 0x000fe40000010000 */
[----:B------:R-:W1:Y:S01]  /*1590*/  SHFL.DOWN PT, R30, R25, 0x10, 0x1f ;  /* 0x0a001f00191e7f89 */ /* 0x000e6200000e0000 */
[----:B------:R-:W-:Y:S02]  /*15a0*/  FFMA.FTZ R20, R63, R20, RZ ;  /* 0x000000143f147223 */ /* 0x000fe400000100ff */
[----:B------:R-:W-:-:S02]  /*15b0*/  FFMA.FTZ R21, R62, R21, RZ ;  /* 0x000000153e157223 */ /* 0x000fc400000100ff */
[----:B------:R-:W-:Y:S02]  /*15c0*/  FADD.FTZ R18, R18, R5 ;  /* 0x0000000512127221 */ /* 0x000fe40000010000 */
[----:B------:R-:W-:Y:S02]  /*15d0*/  FFMA.FTZ R20, R61, R5, R20 ;  /* 0x000000053d147223 */ /* 0x000fe40000010014 */
[----:B------:R-:W-:Y:S02]  /*15e0*/  FADD.FTZ R19, R19, R22 ;  /* 0x0000001613137221 */ /* 0x000fe40000010000 */
[----:B------:R-:W-:Y:S02]  /*15f0*/  FFMA.FTZ R21, R60, R22, R21 ;  /* 0x000000163c157223 */ /* 0x000fe40000010015 */
[----:B------:R-:W-:Y:S02]  /*1600*/  FADD.FTZ R5, R18, R23 ;  /* 0x0000001712057221 */ /* 0x000fe40000010000 */
[----:B------:R-:W-:-:S02]  /*1610*/  FFMA.FTZ R20, R0, R23, R20 ;  /* 0x0000001700147223 */ /* 0x000fc40000010014 */
[----:B------:R-:W-:Y:S02]  /*1620*/  FADD.FTZ R18, R19, R24 ;  /* 0x0000001813127221 */ /* 0x000fe40000010000 */
[----:B------:R-:W-:Y:S02]  /*1630*/  FFMA.FTZ R21, R2, R24, R21 ;  /* 0x0000001802157223 */ /* 0x000fe40000010015 */
[----:B0-----:R-:W-:Y:S02]  /*1640*/  @!P0 FADD.FTZ R28, R28, R29 ;  /* 0x0000001d1c1c8221 */ /* 0x001fe40000010000 */
[----:B------:R-:W-:Y:S02]  /*1650*/  FFMA.FTZ R52, R3, R26, R20 ;  /* 0x0000001a03347223 */ /* 0x000fe40000010014 */
[----:B-1----:R-:W-:Y:S01]  /*1660*/  @!P0 FADD.FTZ R25, R25, R30 ;  /* 0x0000001e19198221 */ /* 0x002fe20000010000 */
[----:B------:R-:W-:Y:S01]  /*1670*/  ISETP.NE.AND P0, PT, R70, RZ, PT ;  /* 0x000000ff4600720c */ /* 0x000fe20003f05270 */
[----:B------:R-:W-:Y:S01]  /*1680*/  FADD.FTZ R54, R5, R26 ;  /* 0x0000001a05367221 */ /* 0x000fe20000010000 */
[----:B------:R-:W-:Y:S01]  /*1690*/  HFMA2.MMA R5, -RZ, RZ, 0, 2.384185791015625e-07 ;  /* 0x00000004ff057435 */ /* 0x000fe200000001ff */
[----:B------:R-:W-:Y:S01]  /*16a0*/  FFMA.FTZ R53, R4, R27, R21 ;  /* 0x0000001b04357223 */ /* 0x000fe20000010015 */
[----:B------:R-:W-:Y:S01]  /*16b0*/  MOV R19, R25 ;  /* 0x0000001900137202 */ /* 0x000fe20000000f00 */
        /* <DEDUP_REMOVED lines=8> */
[----:B------:R-:W3:Y:S04]  /*1740*/  LDS.128 R28, [0x40] ;  /* 0x00004000ff1c7984 */ /* 0x000ee80000000c00 */
[----:B------:R-:W4:Y:S04]  /*1750*/  LDS.128 R32, [0x50] ;  /* 0x00005000ff207984 */ /* 0x000f280000000c00 */
[----:B------:R-:W5:Y:S04]  /*1760*/  LDS.128 R36, [0x60] ;  /* 0x00006000ff247984 */ /* 0x000f680000000c00 */
[----:B------:R-:W0:Y:S01]  /*1770*/  LDS.128 R40, [0x70] ;  /* 0x00007000ff287984 */ /* 0x000e220000000c00 */
[----:B-1----:R-:W-:-:S02]  /*1780*/  FADD.FTZ R45, R18, R20 ;  /* 0x00000014122d7221 */ /* 0x002fc40000010000 */
[----:B0-----:R-:W-:Y:S02]  /*1790*/  FADD.FTZ R18, R19, R21 ;  /* 0x0000001513127221 */ /* 0x001fe40000010000 */
[----:B------:R-:W-:Y:S02]  /*17a0*/  FADD.FTZ R45, R45, R22 ;  /* 0x000000162d2d7221 */ /* 0x000fe40000010000 */
[----:B------:R-:W-:Y:S02]  /*17b0*/  FADD.FTZ R18, R18, R23 ;  /* 0x0000001712127221 */ /* 0x000fe40000010000 */
[----:B--2---:R-:W-:Y:S01]  /*17c0*/  FADD.FTZ R45, R45, R24 ;  /* 0x000000182d2d7221 */ /* 0x004fe20000010000 */
[----:B------:R-:W0:Y:S01]  /*17d0*/  LDS.128 R20, [0x80] ;  /* 0x00008000ff147984 */ /* 0x000e220000000c00 */
[----:B------:R-:W-:Y:S02]  /*17e0*/  FADD.FTZ R18, R18, R25 ;  /* 0x0000001912127221 */ /* 0x000fe40000010000 */
[----:B------:R-:W-:-:S02]  /*17f0*/  FADD.FTZ R45, R45, R26 ;  /* 0x0000001a2d2d7221 */ /* 0x000fc40000010000 */
[----:B------:R-:W-:Y:S02]  /*1800*/  FADD.FTZ R18, R18, R27 ;  /* 0x0000001b12127221 */ /* 0x000fe40000010000 */
[----:B---3--:R-:W-:Y:S01]  /*1810*/  FADD.FTZ R45, R45, R28 ;  /* 0x0000001c2d2d7221 */ /* 0x008fe20000010000 */
[----:B------:R-:W1:Y:S01]  /*1820*/  LDS.128 R24, [0x90] ;  /* 0x00009000ff187984 */ /* 0x000e620000000c00 */
[----:B------:R-:W-:Y:S02]  /*1830*/  FADD.FTZ R18, R18, R29 ;  /* 0x0000001d12127221 */ /* 0x000fe40000010000 */
[----:B------:R-:W-:Y:S02]  /*1840*/  FADD.FTZ R45, R45, R30 ;  /* 0x0000001e2d2d7221 */ /* 0x000fe40000010000 */
[----:B------:R-:W-:Y:S02]  /*1850*/  FADD.FTZ R18, R18, R31 ;  /* 0x0000001f12127221 */ /* 0x000fe40000010000 */
[----:B----4-:R-:W-:Y:S01]  /*1860*/  FADD.FTZ R45, R45, R32 ;  /* 0x000000202d2d7221 */ /* 0x010fe20000010000 */
[----:B------:R-:W2:Y:S01]  /*1870*/  LDS.128 R28, [0xa0] ;  /* 0x0000a000ff1c7984 */ /* 0x000ea20000000c00 */
[----:B------:R-:W-:-:S02]  /*1880*/  FADD.FTZ R18, R18, R33 ;  /* 0x0000002112127221 */ /* 0x000fc40000010000 */
[----:B------:R-:W-:Y:S02]  /*1890*/  FADD.FTZ R45, R45, R34 ;  /* 0x000000222d2d7221 */ /* 0x000fe40000010000 */
[----:B------:R-:W-:Y:S02]  /*18a0*/  FADD.FTZ R32, R18, R35 ;  /* 0x0000002312207221 */ /* 0x000fe40000010000 */
[----:B-----5:R-:W-:Y:S01]  /*18b0*/  FADD.FTZ R45, R45, R36 ;  /* 0x000000242d2d7221 */ /* 0x020fe20000010000 */
[----:B------:R-:W3:Y:S01]  /*18c0*/  LDS.64 R18, [0xb0] ;  /* 0x0000b000ff127984 */ /* 0x000ee20000000a00 */
[----:B------:R-:W-:Y:S02]  /*18d0*/  FADD.FTZ R32, R32, R37 ;  /* 0x0000002520207221 */ /* 0x000fe40000010000 */
[----:B------:R-:W-:Y:S02]  /*18e0*/  FADD.FTZ R45, R45, R38 ;  /* 0x000000262d2d7221 */ /* 0x000fe40000010000 */
[----:B------:R-:W-:-:S02]  /*18f0*/  FADD.FTZ R32, R32, R39 ;  /* 0x0000002720207221 */ /* 0x000fc40000010000 */
[----:B------:R-:W-:Y:S02]  /*1900*/  FADD.FTZ R45, R45, R40 ;  /* 0x000000282d2d7221 */ /* 0x000fe40000010000 */
        /* <DEDUP_REMOVED lines=17> */
.L_x_946:
[----:B------:R-:W-:Y:S05]  /*1a20*/  BSYNC B0 ;  /* 0x0000000000007941 */ /* 0x000fea0003800000 */
.L_x_945:
[----:B------:R-:W-:Y:S06]  /*1a30*/  BAR.SYNC.DEFER_BLOCKING 0x0 ;  /* 0x0000000000007b1d */ /* 0x000fec0000010000 */
[----:B------:R-:W-:Y:S01]  /*1a40*/  BSSY B0, `(.L_x_947) ;  /* 0x00000fa000007945 */ /* 0x000fe20003800000 */
[----:B------:R-:W-:Y:S05]  /*1a50*/  @P3 BRA `(.L_x_948) ;  /* 0x00000f8000003947 */ /* 0x000fea0003800000 */
[----:B------:R-:W1:Y:S01]  /*1a60*/  LDS.128 R20, [R48+0x120] ;  /* 0x0001200030147984 */ /* 0x000e620000000c00 */
[----:B------:R-:W-:-:S03]  /*1a70*/  UMOV UR13, 0x5 ;  /* 0x00000005000d7882 */ /* 0x000fc60000000000 */
[----:B------:R-:W2:Y:S04]  /*1a80*/  LDS.128 R24, [R48+0x170] ;  /* 0x0001700030187984 */ /* 0x000ea80000000c00 */
[----:B------:R-:W3:Y:S04]  /*1a90*/  LDS.128 R28, [R48+0x1c0] ;  /* 0x0001c000301c7984 */ /* 0x000ee80000000c00 */
[----:B------:R-:W4:Y:S04]  /*1aa0*/  LDS.128 R32, [R48+0x210] ;  /* 0x0002100030207984 */ /* 0x000f280000000c00 */
[----:B------:R-:W5:Y:S04]  /*1ab0*/  LDS.128 R36, [R48+0x260] ;  /* 0x0002600030247984 */ /* 0x000f680000000c00 */
[----:B------:R-:W0:Y:S04]  /*1ac0*/  LDS.128 R40, [R48+0x2b0] ;  /* 0x0002b00030287984 */ /* 0x000e280000000c00 */
[----:B------:R-:W0:Y:S01]  /*1ad0*/  LDS.128 R44, [R48+0x300] ;  /* 0x00030000302c7984 */ /* 0x000e220000000c00 */
        /* <DEDUP_REMOVED lines=8> */
[----:B---3--:R-:W-:Y:S02]  /*1b60*/  FADD.FTZ R20, R20, R29 ;  /* 0x0000001d14147221 */ /* 0x008fe40000010000 */
[----:B------:R-:W-:Y:S02]  /*1b70*/  FADD.FTZ R49, R49, R28 ;  /* 0x0000001c31317221 */ /* 0x000fe40000010000 */
[----:B------:R-:W-:Y:S02]  /*1b80*/  FADD.FTZ R21, R21, R30 ;  /* 0x0000001e15157221 */ /* 0x000fe40000010000 */
[----:B------:R-:W-:Y:S02]  /*1b90*/  FADD.FTZ R22, R22, R31 ;  /* 0x0000001f16167221 */ /* 0x000fe40000010000 */
[----:B----4-:R-:W-:-:S02]  /*1ba0*/  FADD.FTZ R20, R20, R33 ;  /* 0x0000002114147221 */ /* 0x010fc40000010000 */
[----:B------:R-:W-:Y:S02]  /*1bb0*/  FADD.FTZ R49, R49, R32 ;  /* 0x0000002031317221 */ /* 0x000fe40000010000 */
[----:B------:R-:W-:Y:S02]  /*1bc0*/  FADD.FTZ R21, R21, R34 ;  /* 0x0000002215157221 */ /* 0x000fe40000010000 */
[----:B------:R-:W-:Y:S02]  /*1bd0*/  FADD.FTZ R22, R22, R35 ;  /* 0x0000002316167221 */ /* 0x000fe40000010000 */
[----:B-----5:R-:W-:Y:S02]  /*1be0*/  FADD.FTZ R20, R20, R37 ;  /* 0x0000002514147221 */ /* 0x020fe40000010000 */
[----:B------:R-:W-:Y:S02]  /*1bf0*/  FADD.FTZ R49, R49, R36 ;  /* 0x0000002431317221 */ /* 0x000fe40000010000 */
[----:B------:R-:W-:-:S02]  /*1c00*/  FADD.FTZ R21, R21, R38 ;  /* 0x0000002615157221 */ /* 0x000fc40000010000 */
[----:B------:R-:W-:Y:S02]  /*1c10*/  FADD.FTZ R22, R22, R39 ;  /* 0x0000002716167221 */ /* 0x000fe40000010000 */
[----:B0-----:R-:W-:Y:S01]  /*1c20*/  FADD.FTZ R24, R20, R41 ;  /* 0x0000002914187221 */ /* 0x001fe20000010000 */
[----:B------:R-:W-:Y:S01]  /*1c30*/  LEA R20, R77, 0xd0, 0x4 ;  /* 0x000000d04d147811 */ /* 0x000fe200078e20ff */
[----:B------:R-:W-:Y:S02]  /*1c40*/  FADD.FTZ R49, R49, R40 ;  /* 0x0000002831317221 */ /* 0x000fe40000010000 */
[----:B------:R-:W-:Y:S01]  /*1c50*/  FADD.FTZ R21, R21, R42 ;  /* 0x0000002a15157221 */ /* 0x000fe20000010000 */
[----:B------:R-:W-:Y:S01]  /*1c60*/  IADD3 R56, R20, 0x190, RZ ;  /* 0x0000019014387810 */ /* 0x000fe20007ffe0ff */
[----:B------:R-:W-:Y:S02]  /*1c70*/  FADD.FTZ R22, R22, R43 ;  /* 0x0000002b16167221 */ /* 0x000fe40000010000 */
[----:B------:R-:W-:-:S02]  /*1c80*/  FADD.FTZ R52, R49, R44 ;  /* 0x0000002c31347221 */ /* 0x000fc40000010000 */
[----:B------:R-:W-:Y:S02]  /*1c90*/  FADD.FTZ R53, R24, R45 ;  /* 0x0000002d18357221 */ /* 0x000fe40000010000 */
[----:B------:R-:W-:Y:S02]  /*1ca0*/  FADD.FTZ R54, R21, R46 ;  /* 0x0000002e15367221 */ /* 0x000fe40000010000 */
[----:B------:R-:W-:Y:S02]  /*1cb0*/  FADD.FTZ R55, R22, R47 ;  /* 0x0000002f16377221 */ /* 0x000fe40000010000 */
.L_x_949:
[----:B------:R-:W-:Y:S01]  /*1cc0*/  UMOV UR4, 0x5 ;  /* 0x0000000500047882 */ /* 0x000fe20000000000 */
[----:B------:R-:W0:Y:S01]  /*1cd0*/  LDS.128 R56, [R56+0xf0] ;  /* 0x0000f00038387984 */ /* 0x000e220000000c00 */
[----:B------:R-:W-:Y:S01]  /*1ce0*/  UIMAD UR4, UR13, UR4, 0x14 ;  /* 0x000000140d0474a4 */ /* 0x000fe2000f8e0204 */
[----:B------:R-:W-:Y:S01]  /*1cf0*/  LEA R79, R77, 0xd0, 0x4 ;  /* 0x000000d04d4f7811 */ /* 0x000fe200078e20ff */
[----:B------:R-:W-:-:S04]  /*1d00*/  UIADD3 UR13, UR13, 0x28, URZ ;  /* 0x000000280d0d7890 */ /* 0x000fc8000fffe03f */
[----:B------:R-:W-:Y:S01]  /*1d10*/  MOV R20, UR4 ;  /* 0x0000000400147c02 */ /* 0x000fe20008000f00 */
[----:B------:R-:W-:-:S03]  /*1d20*/  UISETP.NE.AND UP0, UPT, UR13, 0x7d, UPT ;  /* 0x0000007d0d00788c */ /* 0x000fc6000bf05270 */
[----:B------:R-:W-:-:S03]  /*1d30*/  LEA R79, R20, R79, 0x4 ;  /* 0x0000004f144f7211 */ /* 0x000fc600078e20ff */
[----:B------:R-:W-:Y:S02]  /*1d40*/  PLOP3.LUT P0, PT, PT, PT, UP0, 0x80, 0x0 ;  /* 0x000000000000781c */ /* 0x000fe40003f0f008 */
[----:B------:R-:W1:Y:S04]  /*1d50*/  LDS.128 R24, [R79] ;  /* 0x000000004f187984 */ /* 0x000e680000000c00 */
[----:B------:R-:W2:Y:S04]  /*1d60*/  LDS.128 R28, [R79+0x50] ;  /* 0x000050004f1c7984 */ /* 0x000ea80000000c00 */
[----:B------:R-:W3:Y:S04]  /*1d70*/  LDS.128 R32, [R79+0xa0] ;  /* 0x0000a0004f207984 */ /* 0x000ee80000000c00 */
[----:B------:R-:W4:Y:S04]  /*1d80*/  LDS.128 R36, [R79+0xf0] ;  /* 0x0000f0004f247984 */ /* 0x000f280000000c00 */
[----:B------:R-:W5:Y:S04]  /*1d90*/  LDS.128 R40, [R79+0x140] ;  /* 0x000140004f287984 */ /* 0x000f680000000c00 */
[----:B------:R-:W4:Y:S04]  /*1da0*/  LDS.128 R44, [R79+0x190] ;  /* 0x000190004f2c7984 */ /* 0x000f280000000c00 */
[----:B------:R-:W4:Y:S01]  /*1db0*/  LDS.128 R48, [R79+0x1e0] ;  /* 0x0001e0004f307984 */ /* 0x000f220000000c00 */
[----:B0-----:R-:W-:-:S02]  /*1dc0*/  FADD.FTZ R85, R56, R52 ;  /* 0x0000003438557221 */ /* 0x001fc40000010000 */
[----:B------:R-:W-:Y:S01]  /*1dd0*/  FADD.FTZ R56, R57, R53 ;  /* 0x0000003539387221 */ /* 0x000fe20000010000 */
[----:B------:R-:W0:Y:S01]  /*1de0*/  LDS.128 R20, [R79+0x230] ;  /* 0x000230004f147984 */ /* 0x000e220000000c00 */
        /* <DEDUP_REMOVED lines=23> */
[----:B-----5:R-:W-:Y:S02]  /*1f60*/  FADD.FTZ R85, R85, R40 ;  /* 0x0000002855557221 */ /* 0x020fe40000010000 */
[----:B------:R-:W-:Y:S02]  /*1f70*/  FADD.FTZ R56, R56, R41 ;  /* 0x0000002938387221 */ /* 0x000fe40000010000 */
[----:B------:R-:W-:Y:S02]  /*1f80*/  FADD.FTZ R57, R57, R42 ;  /* 0x0000002a39397221 */ /* 0x000fe40000010000 */
[----:B------:R-:W-:Y:S02]  /*1f90*/  FADD.FTZ R58, R58, R43 ;  /* 0x0000002b3a3a7221 */ /* 0x000fe40000010000 */
[----:B------:R-:W5:Y:S01]  /*1fa0*/  LDS.128 R40, [R79+0x410] ;  /* 0x000410004f287984 */ /* 0x000f620000000c00 */
[----:B------:R-:W-:-:S02]  /*1fb0*/  FADD.FTZ R85, R85, R44 ;  /* 0x0000002c55557221 */ /* 0x000fc40000010000 */
[----:B------:R-:W-:Y:S02]  /*1fc0*/  FADD.FTZ R56, R56, R45 ;  /* 0x0000002d38387221 */ /* 0x000fe40000010000 */
[----:B------:R-:W-:Y:S02]  /*1fd0*/  FADD.FTZ R57, R57, R46 ;  /* 0x0000002e39397221 */ /* 0x000fe40000010000 */
[----:B------:R-:W-:Y:S02]  /*1fe0*/  FADD.FTZ R58, R58, R47 ;  /* 0x0000002f3a3a7221 */ /* 0x000fe40000010000 */
[----:B------:R-:W3:Y:S01]  /*1ff0*/  LDS.128 R44, [R79+0x460] ;  /* 0x000460004f2c7984 */ /* 0x000ee20000000c00 */
[----:B------:R-:W-:Y:S02]  /*2000*/  FADD.FTZ R85, R85, R48 ;  /* 0x0000003055557221 */ /* 0x000fe40000010000 */
[----:B------:R-:W-:Y:S02]  /*2010*/  FADD.FTZ R56, R56, R49 ;  /* 0x0000003138387221 */ /* 0x000fe40000010000 */
[----:B------:R-:W-:-:S02]  /*2020*/  FADD.FTZ R57, R57, R50 ;  /* 0x0000003239397221 */ /* 0x000fc40000010000 */
[----:B------:R-:W-:Y:S02]  /*2030*/  FADD.FTZ R58, R58, R51 ;  /* 0x000000333a3a7221 */ /* 0x000fe40000010000 */
[----:B------:R-:W4:Y:S01]  /*2040*/  LDS.128 R48, [R79+0x4b0] ;  /* 0x0004b0004f307984 */ /* 0x000f220000000c00 */
[----:B0-----:R-:W-:Y:S02]  /*2050*/  FADD.FTZ R85, R85, R20 ;  /* 0x0000001455557221 */ /* 0x001fe40000010000 */
[----:B------:R-:W-:Y:S02]  /*2060*/  FADD.FTZ R56, R56, R21 ;  /* 0x0000001538387221 */ /* 0x000fe40000010000 */
[----:B------:R-:W-:Y:S02]  /*2070*/  FADD.FTZ R57, R57, R22 ;  /* 0x0000001639397221 */ /* 0x000fe40000010000 */
[----:B------:R-:W-:Y:S02]  /*2080*/  FADD.FTZ R58, R58, R23 ;  /* 0x000000173a3a7221 */ /* 0x000fe40000010000 */
[----:B------:R-:W0:Y:S01]  /*2090*/  LDS.128 R20, [R79+0x500] ;  /* 0x000500004f147984 */ /* 0x000e220000000c00 */
[----:B------:R-:W-:-:S02]  /*20a0*/  FADD.FTZ R85, R85, R52 ;  /* 0x0000003455557221 */ /* 0x000fc40000010000 */
        /* <DEDUP_REMOVED lines=68> */
[----:B-----5:R-:W-:Y:S01]  /*24f0*/  FADD.FTZ R85, R85, R40 ;  /* 0x0000002855557221 */ /* 0x020fe20000010000 */
[----:B------:R-:W4:Y:S01]  /*2500*/  LDS.128 R36, [R79+0x960] ;  /* 0x000960004f247984 */ /* 0x000f220000000c00 */
[----:B------:R-:W-:Y:S02]  /*2510*/  FADD.FTZ R52, R52, R41 ;  /* 0x0000002934347221 */ /* 0x000fe40000010000 */
[----:B------:R-:W-:Y:S02]  /*2520*/  FADD.FTZ R53, R53, R42 ;  /* 0x0000002a35357221 */ /* 0x000fe40000010000 */
[----:B------:R-:W-:Y:S02]  /*2530*/  FADD.FTZ R54, R54, R43 ;  /* 0x0000002b36367221 */ /* 0x000fe40000010000 */
[----:B------:R-:W-:Y:S01]  /*2540*/  FADD.FTZ R85, R85, R44 ;  /* 0x0000002c55557221 */ /* 0x000fe20000010000 */
[----:B------:R-:W5:Y:S01]  /*2550*/  LDS.128 R40, [R79+0x9b0] ;  /* 0x0009b0004f287984 */ /* 0x000f620000000c00 */
[----:B------:R-:W-:-:S02]  /*2560*/  FADD.FTZ R52, R52, R45 ;  /* 0x0000002d34347221 */ /* 0x000fc40000010000 */
[----:B------:R-:W-:Y:S02]  /*2570*/  FADD.FTZ R53, R53, R46 ;  /* 0x0000002e35357221 */ /* 0x000fe40000010000 */
[----:B------:R-:W-:Y:S02]  /*2580*/  FADD.FTZ R54, R54, R47 ;  /* 0x0000002f36367221 */ /* 0x000fe40000010000 */
[----:B------:R-:W-:Y:S01]  /*2590*/  FADD.FTZ R85, R85, R48 ;  /* 0x0000003055557221 */ /* 0x000fe20000010000 */
[----:B------:R-:W3:Y:S01]  /*25a0*/  LDS.128 R44, [R79+0xa00] ;  /* 0x000a00004f2c7984 */ /* 0x000ee20000000c00 */
[----:B------:R-:W-:Y:S02]  /*25b0*/  FADD.FTZ R52, R52, R49 ;  /* 0x0000003134347221 */ /* 0x000fe40000010000 */
[----:B------:R-:W-:Y:S02]  /*25c0*/  FADD.FTZ R53, R53, R50 ;  /* 0x0000003235357221 */ /* 0x000fe40000010000 */
[----:B------:R-:W-:-:S02]  /*25d0*/  FADD.FTZ R54, R54, R51 ;  /* 0x0000003336367221 */ /* 0x000fc40000010000 */
[----:B0-----:R-:W-:Y:S01]  /*25e0*/  FADD.FTZ R85, R85, R20 ;  /* 0x0000001455557221 */ /* 0x001fe20000010000 */
[----:B------:R-:W0:Y:S01]  /*25f0*/  LDS.128 R48, [R79+0xa50] ;  /* 0x000a50004f307984 */ /* 0x000e220000000c00 */
[----:B------:R-:W-:Y:S02]  /*2600*/  FADD.FTZ R20, R52, R21 ;  /* 0x0000001534147221 */ /* 0x000fe40000010000 */
[----:B------:R-:W-:Y:S02]  /*2610*/  FADD.FTZ R21, R53, R22 ;  /* 0x0000001635157221 */ /* 0x000fe40000010000 */
[----:B------:R-:W-:Y:S02]  /*2620*/  FADD.FTZ R84, R54, R23 ;  /* 0x0000001736547221 */ /* 0x000fe40000010000 */
[----:B------:R-:W0:Y:S01]  /*2630*/  LDS.128 R52, [R79+0xaa0] ;  /* 0x000aa0004f347984 */ /* 0x000e220000000c00 */
        /* <DEDUP_REMOVED lines=17> */
[----:B------:R-:W3:Y:S01]  /*2750*/  LDS.128 R28, [R79+0xbe0] ;  /* 0x000be0004f1c7984 */ /* 0x000ee20000000c00 */
[----:B------:R-:W-:Y:S02]  /*2760*/  FADD.FTZ R87, R87, R34 ;  /* 0x0000002257577221 */ /* 0x000fe40000010000 */
[----:B------:R-:W-:Y:S02]  /*2770*/  FADD.FTZ R84, R84, R35 ;  /* 0x0000002354547221 */ /* 0x000fe40000010000 */
[----:B----4-:R-:W-:Y:S02]  /*2780*/  FADD.FTZ R85, R85, R36 ;  /* 0x0000002455557221 */ /* 0x010fe40000010000 */
[----:B------:R-:W-:Y:S02]  /*2790*/  FADD.FTZ R32, R32, R37 ;  /* 0x0000002520207221 */ /* 0x000fe40000010000 */
[----:B------:R-:W-:Y:S02]  /*27a0*/  FADD.FTZ R87, R87, R38 ;  /* 0x0000002657577221 */ /* 0x000fe40000010000 */
[----:B------:R-:W-:-:S02]  /*27b0*/  FADD.FTZ R84, R84, R39 ;  /* 0x0000002754547221 */ /* 0x000fc40000010000 */
[----:B-----5:R-:W-:Y:S02]  /*27c0*/  FADD.FTZ R85, R85, R40 ;  /* 0x0000002855557221 */ /* 0x020fe40000010000 */
[----:B------:R-:W-:Y:S02]  /*27d0*/  FADD.FTZ R32, R32, R41 ;  /* 0x0000002920207221 */ /* 0x000fe40000010000 */
[----:B------:R-:W-:Y:S02]  /*27e0*/  FADD.FTZ R87, R87, R42 ;  /* 0x0000002a57577221 */ /* 0x000fe40000010000 */
[----:B------:R-:W-:Y:S02]  /*27f0*/  FADD.FTZ R84, R84, R43 ;  /* 0x0000002b54547221 */ /* 0x000fe40000010000 */
[----:B------:R-:W-:Y:S02]  /*2800*/  FADD.FTZ R85, R85, R44 ;  /* 0x0000002c55557221 */ /* 0x000fe40000010000 */
        /* <DEDUP_REMOVED lines=9> */
[----:B------:R-:W-:Y:S02]  /*28a0*/  FADD.FTZ R87, R87, R54 ;  /* 0x0000003657577221 */ /* 0x000fe40000010000 */
[----:B------:R-:W-:Y:S02]  /*28b0*/  FADD.FTZ R84, R84, R55 ;  /* 0x0000003754547221 */ /* 0x000fe40000010000 */
[----:B------:R-:W-:Y:S02]  /*28c0*/  FADD.FTZ R33, R20, R33 ;  /* 0x0000002114217221 */ /* 0x000fe40000010000 */
[----:B------:R-:W-:-:S02]  /*28d0*/  FADD.FTZ R20, R21, R32 ;  /* 0x0000002015147221 */ /* 0x000fc40000010000 */
[----:B------:R-:W-:Y:S02]  /*28e0*/  FADD.FTZ R21, R22, R87 ;  /* 0x0000005716157221 */ /* 0x000fe40000010000 */
[----:B------:R-:W-:Y:S02]  /*28f0*/  FADD.FTZ R22, R23, R84 ;  /* 0x0000005417167221 */ /* 0x000fe40000010000 */
[----:B-1----:R-:W-:Y:S01]  /*2900*/  FADD.FTZ R33, R33, R56 ;  /* 0x0000003821217221 */ /* 0x002fe20000010000 */
[----:B------:R-:W-:Y:S01]  /*2910*/  IADD3 R56, R79, 0xb40, RZ ;  /* 0x00000b404f387810 */ /* 0x000fe20007ffe0ff */
        /* <DEDUP_REMOVED lines=10> */
[----:B------:R-:W-:Y:S01]  /*29c0*/  FADD.FTZ R55, R22, R31 ;  /* 0x0000001f16377221 */ /* 0x000fe20000010000 */
[----:B------:R-:W-:Y:S05]  /*29d0*/  @P0 BRA `(.L_x_949) ;  /* 0xfffff2e000000947 */ /* 0x000fea000383ffff */
.L_x_948:
[----:B------:R-:W-:Y:S05]  /*29e0*/  BSYNC B0 ;  /* 0x0000000000007941 */ /* 0x000fea0003800000 */
.L_x_947:
[----:B------:R-:W-:Y:S01]  /*29f0*/  BSSY B0, `(.L_x_950) ;  /* 0x0000012000007945 */ /* 0x000fe20003800000 */
[----:B------:R-:W-:Y:S05]  /*2a00*/  @P3 BRA `(.L_x_951) ;  /* 0x0000010000003947 */ /* 0x000fea0003800000 */
[----:B------:R-:W-:Y:S01]  /*2a10*/  IMAD R26, R64, 0x5, R77 ;  /* 0x00000005401a7824 */ /* 0x000fe200078e024d */
[----:B------:R-:W-:Y:S02]  /*2a20*/  MOV R21, UR11 ;  /* 0x0000000b00157c02 */ /* 0x000fe40008000f00 */
[----:B------:R-:W-:Y:S01]  /*2a30*/  MOV R23, c[0x0][0x1d8] ;  /* 0x0000760000177a02 */ /* 0x000fe20000000f00 */
[----:B------:R-:W-:Y:S01]  /*2a40*/  IMAD.WIDE R26, R26, R5, c[0x0][0x1b8] ;  /* 0x00006e001a1a7625 */ /* 0x000fe200078e0205 */
[----:B------:R-:W-:Y:S02]  /*2a50*/  MOV R29, UR10 ;  /* 0x0000000a001d7c02 */ /* 0x000fe40008000f00 */
[----:B------:R-:W-:-:S02]  /*2a60*/  MOV R25, c[0x0][0x1dc] ;  /* 0x0000770000197a02 */ /* 0x000fc40000000f00 */
[-C--:B------:R-:W-:Y:S01]  /*2a70*/  LEA R20, P0, R21, R26.reuse, 0x2 ;  /* 0x0000001a15147211 */ /* 0x080fe200078010ff */
[----:B------:R1:W-:Y:S01]  /*2a80*/  RED.E.ADD.F32.FTZ.RN.STRONG.GPU [R26.64], R52 ;  /* 0x000000341a00798e */ /* 0x0003e2000c10e78e */
[-C--:B------:R-:W-:Y:S02]  /*2a90*/  LEA R22, P3, R23, R26.reuse, 0x2 ;  /* 0x0000001a17167211 */ /* 0x080fe400078610ff */
[----:B------:R-:W-:Y:S02]  /*2aa0*/  LEA R24, P5, R29, R26, 0x2 ;  /* 0x0000001a1d187211 */ /* 0x000fe400078a10ff */
[----:B------:R-:W-:Y:S02]  /*2ab0*/  IADD3.X R21, R27, UR9, RZ, P0, !PT ;  /* 0x000000091b157c10 */ /* 0x000fe400087fe4ff */
[----:B------:R-:W-:Y:S02]  /*2ac0*/  LEA.HI.X R23, R23, R27, R25, 0x2, P3 ;  /* 0x0000001b17177211 */ /* 0x000fe400018f1419 */
[----:B------:R-:W-:Y:S01]  /*2ad0*/  IADD3.X R25, R27, UR8, RZ, P5, !PT ;  /* 0x000000081b197c10 */ /* 0x000fe2000affe4ff */
[----:B------:R1:W-:Y:S04]  /*2ae0*/  RED.E.ADD.F32.FTZ.RN.STRONG.GPU [R20.64], R53 ;  /* 0x000000351400798e */ /* 0x0003e8000c10e78e */
[----:B------:R1:W-:Y:S04]  /*2af0*/  RED.E.ADD.F32.FTZ.RN.STRONG.GPU [R22.64], R54 ;  /* 0x000000361600798e */ /* 0x0003e8000c10e78e */
[----:B------:R1:W-:Y:S02]  /*2b00*/  RED.E.ADD.F32.FTZ.RN.STRONG.GPU [R24.64], R55 ;  /* 0x000000371800798e */ /* 0x0003e4000c10e78e */
.L_x_951:
[----:B------:R-:W-:Y:S05]  /*2b10*/  BSYNC B0 ;  /* 0x0000000000007941 */ /* 0x000fea0003800000 */
.L_x_950:
[----:B------:R-:W-:-:S06]  /*2b20*/  UISETP.GE.U32.AND UP0, UPT, UR5, 0x2, UPT ;  /* 0x000000020500788c */ /* 0x000fcc000bf06070 */
[----:B------:R-:W-:-:S13]  /*2b30*/  PLOP3.LUT P0, PT, PT, PT, UP0, 0x80, 0x0 ;  /* 0x000000000000781c */ /* 0x000fda0003f0f008 */
[----:B------:R-:W-:Y:S05]  /*2b40*/  @!P0 BRA `(.L_x_952) ;  /* 0x0000124000008947 */ /* 0x000fea0003800000 */
[----:B-1----:R-:W1:Y:S01]  /*2b50*/  S2R R22, SR_CTAID.Y ;  /* 0x0000000000167919 */ /* 0x002e620000002600 */
[----:B------:R-:W-:-:S05]  /*2b60*/  LOP3.LUT R20, R72, 0x1, RZ, 0xc0, !PT ;  /* 0x0000000148147812 */ /* 0x000fca00078ec0ff */
        /* <DEDUP_REMOVED lines=12> */
[----:B------:R-:W-:Y:S01]  /*2c30*/  HFMA2.MMA R5, -RZ, RZ, 0, 5.9604644775390625e-08 ;  /* 0x00000001ff057435 */ /* 0x000fe200000001ff */
[----:B------:R-:W-:Y:S01]  /*2c40*/  VOTEU.ANY UR4, UPT, PT ;  /* 0x0000000000047886 */ /* 0x000fe200038e0100 */
[----:B------:R-:W-:Y:S01]  /*2c50*/  LOP3.LUT P0, RZ, R72, 0x2, RZ, 0xc0, !PT ;  /* 0x0000000248ff7812 */ /* 0x000fe2000780c0ff */
[----:B------:R-:W-:Y:S01]  /*2c60*/  UFLO.U32 UR13, UR4 ;  /* 0x00000004000d72bd */ /* 0x000fe200080e0000 */
[----:B------:R-:W-:-:S00]  /*2c70*/  ERRBAR ;  /* 0x00000000000079ab */ /* 0x000fc00000000000 */
[----:B------:R-:W-:Y:S01]  /*2c80*/  UPOPC UR4, UR4 ;  /* 0x00000004000472bf */ /* 0x000fe20008000000 */
[----:B--2---:R-:W-:-:S03]  /*2c90*/  SEL R24, RZ, c[0x0][0xc], P0 ;  /* 0x00000300ff187a07 */ /* 0x004fc60000000000 */
[----:B-1----:R-:W-:Y:S02]  /*2ca0*/  ISETP.EQ.U32.AND P3, PT, R70, UR13, PT ;  /* 0x0000000d46007c0c */ /* 0x002fe4000bf62070 */
[----:B------:R-:W-:Y:S02]  /*2cb0*/  SEL R5, R5, 0xffffffff, !P0 ;  /* 0xffffffff05057807 */ /* 0x000fe40004000000 */
[----:B------:R-:W-:-:S03]  /*2cc0*/  ISETP.NE.AND P0, PT, R24, -0x1, PT ;  /* 0xffffffff1800780c */ /* 0x000fc60003f05270 */
[----:B------:R-:W-:-:S06]  /*2cd0*/  IMAD R5, R5, UR4, RZ ;  /* 0x0000000405057c24 */ /* 0x000fcc000f8e02ff */
[----:B------:R1:W-:Y:S04]  /*2ce0*/  @P3 RED.E.ADD.S32.STRONG.GPU [R26.64], R5 ;  /* 0x000000051a00398e */ /* 0x0003e8000c10e38e */
[----:B------:R-:W-:Y:S05]  /*2cf0*/  @!P0 BRA `(.L_x_953) ;  /* 0x0000005000008947 */ /* 0x000fea0003800000 */
.L_x_954:
[----:B-1----:R-:W2:Y:S01]  /*2d00*/  LDG.E.STRONG.GPU R5, [R26.64] ;  /* 0x0000000e1a057981 */ /* 0x002ea2000c1ef900 */
[----:B------:R-:W-:Y:S01]  /*2d10*/  YIELD ;  /* 0x0000000000007946 */ /* 0x000fe20003800000 */
[----:B--2---:R-:W-:Y:S01]  /*2d20*/  ISETP.NE.AND P0, PT, R5, R24, PT ;  /* 0x000000180500720c */ /* 0x004fe20003f05270 */
[----:B------:R-:W-:-:S12]  /*2d30*/  CCTL.IVALL ;  /* 0x00000000ff00798f */ /* 0x000fd80002000000 */
[----:B------:R-:W-:Y:S05]  /*2d40*/  @P0 BRA `(.L_x_954) ;  /* 0xffffffb000000947 */ /* 0x000fea000383ffff */
.L_x_953:
[----:B------:R-:W-:Y:S01]  /*2d50*/  ISETP.NE.AND P0, PT, RZ, c[0x0][0xc], PT ;  /* 0x00000300ff007a0c */ /* 0x000fe20003f05270 */
[----:B------:R-:W-:Y:S01]  /*2d60*/  WARPSYNC 0xffffffff ;  /* 0xffffffff00007948 */ /* 0x000fe20003800000 */
[----:B------:R-:W-:Y:S11]  /*2d70*/  BAR.SYNC.DEFER_BLOCKING 0x0 ;  /* 0x0000000000007b1d */ /* 0x000ff60000010000 */
[----:B------:R-:W-:Y:S05]  /*2d80*/  @!P0 BRA `(.L_x_952) ;  /* 0x0000100000008947 */ /* 0x000fea0003800000 */
[----:B------:R-:W-:Y:S01]  /*2d90*/  UIADD3 UR4, UR5, -0x1, URZ ;  /* 0xffffffff05047890 */ /* 0x000fe2000fffe03f */
[----:B-1----:R-:W-:-:S03]  /*2da0*/  MOV R5, RZ ;  /* 0x000000ff00057202 */ /* 0x002fc60000000f00 */
[----:B------:R-:W-:-:S06]  /*2db0*/  UISETP.GE.U32.AND UP0, UPT, UR4, 0x3, UPT ;  /* 0x000000030400788c */ /* 0x000fcc000bf06070 */
[----:B------:R-:W-:-:S13]  /*2dc0*/  PLOP3.LUT P0, PT, PT, PT, UP0, 0x80, 0x0 ;  /* 0x000000000000781c */ /* 0x000fda0003f0f008 */
[----:B------:R-:W-:Y:S05]  /*2dd0*/  @!P0 BRA `(.L_x_955) ;  /* 0x00000de000008947 */ /* 0x000fea0003800000 */
[----:B------:R-:W-:Y:S01]  /*2de0*/  ULOP3.LUT UR4, UR5, 0x3, URZ, 0xc0, !UPT ;  /* 0x0000000305047892 */ /* 0x000fe2000f8ec03f */
[----:B------:R-:W-:Y:S02]  /*2df0*/  HFMA2.MMA R5, -RZ, RZ, 0, 0 ;  /* 0x00000000ff057435 */ /* 0x000fe400000001ff */
        /* <DEDUP_REMOVED lines=9> */
.L_x_958:
[----:B------:R-:W-:-:S13]  /*2e90*/  ISETP.EQ.OR P6, PT, R5, R71, P2 ;  /* 0x000000470500720c */ /* 0x000fda00017c2670 */
[----:B------:R-:W-:-:S04]  /*2ea0*/  @!P6 IMAD R25, R5, c[0x0][0x10], R22 ;  /* 0x000004000519ea24 */ /* 0x000fc800078e0216 */
[----:B------:R-:W-:-:S06]  /*2eb0*/  @!P6 IMAD.WIDE.U32 R24, R25, 0x8, R20 ;  /* 0x000000081918e825 */ /* 0x000fcc00078e0014 */
[----:B------:R-:W2:Y:S01]  /*2ec0*/  @!P6 LDG.E.64 R24, [R24.64] ;  /* 0x0000000e1818e981 */ /* 0x000ea2000c1e1b00 */
[C---:B------:R-:W-:Y:S02]  /*2ed0*/  IADD3 R23, R5.reuse, 0x1, RZ ;  /* 0x0000000105177810 */ /* 0x040fe40007ffe0ff */
[----:B------:R-:W-:Y:S02]  /*2ee0*/  IADD3 R27, R5, 0x2, RZ ;  /* 0x00000002051b7810 */ /* 0x000fe40007ffe0ff */
[-C--:B------:R-:W-:Y:S02]  /*2ef0*/  ISETP.EQ.OR P3, PT, R23, R71.reuse, P2 ;  /* 0x000000471700720c */ /* 0x080fe40001762670 */
[----:B------:R-:W-:Y:S02]  /*2f00*/  ISETP.EQ.OR P5, PT, R27, R71, P2 ;  /* 0x000000471b00720c */ /* 0x000fe400017a2670 */
[----:B------:R-:W-:-:S09]  /*2f10*/  IADD3 R29, R5, 0x3, RZ ;  /* 0x00000003051d7810 */ /* 0x000fd20007ffe0ff */
[--C-:B------:R-:W-:Y:S02]  /*2f20*/  @!P3 IMAD R23, R23, c[0x0][0x10], R22.reuse ;  /* 0x000004001717ba24 */ /* 0x100fe400078e0216 */
[----:B------:R-:W-:-:S04]  /*2f30*/  @!P5 IMAD R27, R27, c[0x0][0x10], R22 ;  /* 0x000004001b1bda24 */ /* 0x000fc800078e0216 */
[----:B------:R-:W-:-:S06]  /*2f40*/  @!P5 IMAD.WIDE.U32 R26, R27, 0x8, R20 ;  /* 0x000000081b1ad825 */ /* 0x000fcc00078e0014 */
[----:B------:R-:W3:Y:S01]  /*2f50*/  @!P5 LDG.E.64 R26, [R26.64] ;  /* 0x0000000e1a1ad981 */ /* 0x000ee2000c1e1b00 */
[----:B0-2---:R-:W-:Y:S02]  /*2f60*/  @!P6 FADD.FTZ R18, R18, R24 ;  /* 0x000000181212e221 */ /* 0x005fe40000010000 */
[----:B------:R-:W-:Y:S01]  /*2f70*/  @!P6 FADD.FTZ R19, R19, R25 ;  /* 0x000000191313e221 */ /* 0x000fe20000010000 */
[----:B------:R-:W-:Y:S01]  /*2f80*/  ISETP.EQ.OR P6, PT, R29, R71, P2 ;  /* 0x000000471d00720c */ /* 0x000fe200017c2670 */
[----:B------:R-:W-:-:S06]  /*2f90*/  @!P3 IMAD.WIDE.U32 R24, R23, 0x8, R20 ;  /* 0x000000081718b825 */ /* 0x000fcc00078e0014 */
[----:B------:R-:W2:Y:S06]  /*2fa0*/  @!P3 LDG.E.64 R24, [R24.64] ;  /* 0x0000000e1818b981 */ /* 0x000eac000c1e1b00 */
[----:B------:R-:W-:-:S04]  /*2fb0*/  @!P6 IMAD R29, R29, c[0x0][0x10], R22 ;  /* 0x000004001d1dea24 */ /* 0x000fc800078e0216 */
[----:B------:R-:W-:-:S06]  /*2fc0*/  @!P6 IMAD.WIDE.U32 R28, R29, 0x8, R20 ;  /* 0x000000081d1ce825 */ /* 0x000fcc00078e0014 */
[----:B------:R-:W4:Y:S01]  /*2fd0*/  @!P6 LDG.E.64 R28, [R28.64] ;  /* 0x0000000e1c1ce981 */ /* 0x000f22000c1e1b00 */
[C---:B------:R-:W-:Y:S02]  /*2fe0*/  IADD3 R23, R5.reuse, 0x4, RZ ;  /* 0x0000000405177810 */ /* 0x040fe40007ffe0ff */
[C---:B------:R-:W-:Y:S02]  /*2ff0*/  IADD3 R30, R5.reuse, 0x5, RZ ;  /* 0x00000005051e7810 */ /* 0x040fe40007ffe0ff */
[----:B------:R-:W-:Y:S01]  /*3000*/  IADD3 R31, R5, 0x6, RZ ;  /* 0x00000006051f7810 */ /* 0x000fe20007ffe0ff */
[----:B--2---:R-:W-:Y:S02]  /*3010*/  @!P3 FADD.FTZ R18, R18, R24 ;  /* 0x000000181212b221 */ /* 0x004fe40000010000 */
[----:B------:R-:W-:Y:S01]  /*3020*/  @!P3 FADD.FTZ R19, R19, R25 ;  /* 0x000000191313b221 */ /* 0x000fe20000010000 */
[----:B------:R-:W-:Y:S01]  /*3030*/  ISETP.EQ.OR P3, PT, R23, R71, P2 ;  /* 0x000000471700720c */ /* 0x000fe20001762670 */
[----:B---3--:R-:W-:-:S02]  /*3040*/  @!P5 FADD.FTZ R18, R18, R26 ;  /* 0x0000001a1212d221 */ /* 0x008fc40000010000 */
[----:B------:R-:W-:Y:S01]  /*3050*/  @!P5 FADD.FTZ R19, R19, R27 ;  /* 0x0000001b1313d221 */ /* 0x000fe20000010000 */
[----:B------:R-:W-:-:S09]  /*3060*/  ISETP.EQ.OR P5, PT, R30, R71, P2 ;  /* 0x000000471e00720c */ /* 0x000fd200017a2670 */
[----:B------:R-:W-:Y:S02]  /*3070*/  @!P3 IMAD R25, R23, c[0x0][0x10], R22 ;  /* 0x000004001719ba24 */ /* 0x000fe400078e0216 */
[----:B----4-:R-:W-:Y:S02]  /*3080*/  @!P6 FADD.FTZ R18, R18, R28 ;  /* 0x0000001c1212e221 */ /* 0x010fe40000010000 */
[----:B------:R-:W-:Y:S01]  /*3090*/  @!P6 FADD.FTZ R19, R19, R29 ;  /* 0x0000001d1313e221 */ /* 0x000fe20000010000 */
[----:B------:R-:W-:Y:S01]  /*30a0*/  ISETP.EQ.OR P6, PT, R31, R71, P2 ;  /* 0x000000471f00720c */ /* 0x000fe200017c2670 */
[----:B------:R-:W-:-:S04]  /*30b0*/  @!P3 IMAD.WIDE.U32 R24, R25, 0x8, R20 ;  /* 0x000000081918b825 */ /* 0x000fc800078e0014 */
[----:B------:R-:W-:Y:S02]  /*30c0*/  @!P5 IMAD R27, R30, c[0x0][0x10], R22 ;  /* 0x000004001e1bda24 */ /* 0x000fe400078e0216 */
[----:B------:R-:W2:Y:S02]  /*30d0*/  @!P3 LDG.E.64 R24, [R24.64] ;  /* 0x0000000e1818b981 */ /* 0x000ea4000c1e1b00 */
[----:B------:R-:W-:-:S04]  /*30e0*/  @!P5 IMAD.WIDE.U32 R26, R27, 0x8, R20 ;  /* 0x000000081b1ad825 */ /* 0x000fc800078e0014 */
[----:B------:R-:W-:Y:S02]  /*30f0*/  @!P6 IMAD R29, R31, c[0x0][0x10], R22 ;  /* 0x000004001f1dea24 */ /* 0x000fe400078e0216 */
[----:B------:R-:W3:Y:S02]  /*3100*/  @!P5 LDG.E.64 R26, [R26.64] ;  /* 0x0000000e1a1ad981 */ /* 0x000ee4000c1e1b00 */
        /* <DEDUP_REMOVED lines=76> */
.L_x_957:
[----:B------:R-:W-:-:S06]  /*35d0*/  UISETP.GT.AND UP0, UPT, UR4, 0x4, UPT ;  /* 0x000000040400788c */ /* 0x000fcc000bf04270 */
[----:B------:R-:W-:-:S13]  /*35e0*/  PLOP3.LUT P3, PT, PT, PT, UP0, 0x80, 0x0 ;  /* 0x000000000000781c */ /* 0x000fda0003f6f008 */
[----:B------:R-:W-:Y:S05]  /*35f0*/  @!P3 BRA `(.L_x_959) ;  /* 0x000003b00000b947 */ /* 0x000fea0003800000 */
        /* <DEDUP_REMOVED lines=22> */
[----:B0-2---:R-:W-:Y:S02]  /*3760*/  @!P0 FADD.FTZ R18, R18, R24 ;  /* 0x0000001812128221 */ /* 0x005fe40000010000 */
[----:B------:R-:W-:Y:S01]  /*3770*/  @!P0 FADD.FTZ R19, R19, R25 ;  /* 0x0000001913138221 */ /* 0x000fe20000010000 */
[CC--:B------:R-:W-:Y:S01]  /*3780*/  ISETP.EQ.OR P0, PT, R5.reuse, R71.reuse, P2 ;  /* 0x000000470500720c */ /* 0x0c0fe20001702670 */
        /* <DEDUP_REMOVED lines=34> */
.L_x_959:
[----:B------:R-:W-:-:S13]  /*39b0*/  ISETP.NE.OR P0, PT, RZ, UR4, P0 ;  /* 0x00000004ff007c0c */ /* 0x000fda0008705670 */
[----:B------:R-:W-:Y:S05]  /*39c0*/  @!P0 BRA `(.L_x_955) ;  /* 0x000001f000008947 */ /* 0x000fea0003800000 */
.L_x_956:
        /* <DEDUP_REMOVED lines=31> */
.L_x_955:
        /* <DEDUP_REMOVED lines=10> */
[----:B0-2---:R-:W-:Y:S02]  /*3c60*/  FADD.FTZ R18, R18, R24 ;  /* 0x0000001812127221 */ /* 0x005fe40000010000 */
[----:B------:R-:W-:Y:S02]  /*3c70*/  FADD.FTZ R19, R19, R25 ;  /* 0x0000001913137221 */ /* 0x000fe40000010000 */
.L_x_961:
[----:B------:R-:W-:Y:S05]  /*3c80*/  BSYNC B0 ;  /* 0x0000000000007941 */ /* 0x000fea0003800000 */
.L_x_960:
        /* <DEDUP_REMOVED lines=16> */
.L_x_952:
[----:B------:R-:W-:Y:S04]  /*3d90*/  @!P2 STS.64 [0xc0], R18 ;  /* 0x0000c012ff00a388 */ /* 0x000fe80000000a00 */
[----:B------:R-:W-:Y:S01]  /*3da0*/  BAR.SYNC.DEFER_BLOCKING 0x0 ;  /* 0x0000000000007b1d */ /* 0x000fe20000010000 */
[----:B------:R-:W-:Y:S02]  /*3db0*/  ISETP.GE.U32.AND P0, PT, R75, c[0x0][0x1e0], PT ;  /* 0x000078004b007a0c */ /* 0x000fe40003f06070 */
[----:B------:R-:W-:Y:S02]  /*3dc0*/  ISETP.GE.U32.AND P2, PT, R74, c[0x0][0x1e0], PT ;  /* 0x000078004a007a0c */ /* 0x000fe40003f46070 */
[----:B------:R-:W-:Y:S02]  /*3dd0*/  ISETP.GE.U32.AND P3, PT, R73, c[0x0][0x1e0], PT ;  /* 0x0000780049007a0c */ /* 0x000fe40003f66070 */
[----:B------:R-:W-:-:S02]  /*3de0*/  ISETP.GE.AND.EX P0, PT, R68, c[0x0][0x1e4], PT, P0 ;  /* 0x0000790044007a0c */ /* 0x000fc40003f06300 */
[----:B------:R-:W-:Y:S02]  /*3df0*/  ISETP.GE.AND.EX P2, PT, R67, c[0x0][0x1e4], PT, P2 ;  /* 0x0000790043007a0c */ /* 0x000fe40003f46320 */
[----:B------:R-:W-:Y:S02]  /*3e00*/  ISETP.GE.AND.EX P3, PT, R66, c[0x0][0x1e4], PT, P3 ;  /* 0x0000790042007a0c */ /* 0x000fe40003f66330 */
[C---:B------:R-:W-:Y:S02]  /*3e10*/  ISETP.GT.U32.OR P0, PT, R77.reuse, 0x27f, P0 ;  /* 0x0000027f4d00780c */ /* 0x040fe40000704470 */
[C---:B------:R-:W-:Y:S02]  /*3e20*/  ISETP.GT.U32.OR P2, PT, R77.reuse, 0x27f, P2 ;  /* 0x0000027f4d00780c */ /* 0x040fe40001744470 */
[----:B------:R-:W-:Y:S01]  /*3e30*/  ISETP.GT.U32.OR P3, PT, R77, 0x27f, P3 ;  /* 0x0000027f4d00780c */ /* 0x000fe20001f64470 */
[----:B-1----:R-:W1:Y:S02]  /*3e40*/  LDS.64 R20, [0xc0] ;  /* 0x0000c000ff147984 */ /* 0x002e640000000a00 */
[----:B-1----:R-:W-:-:S02]  /*3e50*/  FMUL.FTZ R5, R20, c[0x0][0x20c] ;  /* 0x0000830014057a20 */ /* 0x002fc40000410000 */
[----:B0-----:R-:W-:Y:S01]  /*3e60*/  FMUL.FTZ R18, R21, c[0x0][0x20c] ;  /* 0x0000830015127a20 */ /* 0x001fe20000410000 */
        /* <DEDUP_REMOVED lines=19> */
.L_x_962:
        /* <DEDUP_REMOVED lines=17> */
.L_x_964:
[----:B------:R-:W-:Y:S05]  /*40b0*/  BSYNC B0 ;  /* 0x0000000000007941 */ /* 0x000fea0003800000 */
.L_x_963:
[----:B------:R-:W-:Y:S05]  /*40c0*/  @!P4 BRA `(.L_x_965) ;  /* 0x000001200000c947 */ /* 0x000fea0003800000 */
[----:B0-----:R-:W-:Y:S02]  /*40d0*/  FFMA.FTZ R6, R61, R14, R16 ;  /* 0x0000000e3d067223 */ /* 0x001fe40000010010 */
        /* <DEDUP_REMOVED lines=17> */
.L_x_965:
        /* <DEDUP_REMOVED lines=17> */
.L_x_967:
[----:B------:R-:W-:Y:S05]  /*4300*/  BSYNC B0 ;  /* 0x0000000000007941 */ /* 0x000fea0003800000 */
.L_x_966:
        /* <DEDUP_REMOVED lines=19> */
.L_x_968:
        /* <DEDUP_REMOVED lines=17> */
.L_x_970:
[----:B------:R-:W-:Y:S05]  /*4550*/  BSYNC B0 ;  /* 0x0000000000007941 */ /* 0x000fea0003800000 */
.L_x_969:
        /* <DEDUP_REMOVED lines=19> */
.L_x_971:
[----:B------:R-:W-:Y:S01]  /*4690*/  BSSY B0, `(.L_x_972) ;  /* 0x0000010000007945 */ /* 0x000fe20003800000 */
[----:B------:R-:W-:Y:S05]  /*46a0*/  @P3 BRA `(.L_x_973) ;  /* 0x000000e000003947 */ /* 0x000fea0003800000 */
[----:B------:R-:W-:Y:S01]  /*46b0*/  MOV R81, R83 ;  /* 0x0000005300517202 */ /* 0x000fe20000000f00 */
[----:B------:R-:W-:Y:S02]  /*46c0*/  IMAD R66, R66, c[0x0][0x1d8], RZ ;  /* 0x0000760042427a24 */ /* 0x000fe400078e02ff */
[----:B------:R-:W-:Y:S02]  /*46d0*/  FFMA.FTZ R3, R3, R5, R18 ;  /* 0x0000000503037223 */ /* 0x000fe40000010012 */
[----:B------:R-:W-:-:S04]  /*46e0*/  IMAD.WIDE.U32 R80, R73, c[0x0][0x1d8], R80 ;  /* 0x0000760049507a25 */ /* 0x000fc800078e0050 */
[----:B0-----:R-:W-:Y:S01]  /*46f0*/  IMAD R7, R73, c[0x0][0x1dc], R66 ;  /* 0x0000770049077a24 */ /* 0x001fe200078e0242 */
[----:B------:R-:W-:Y:S01]  /*4700*/  LEA R2, P0, R80, c[0x0][0x160], 0x2 ;  /* 0x0000580050027a11 */ /* 0x000fe200078010ff */
[----:B------:R-:W-:Y:S02]  /*4710*/  FFMA.FTZ R4, R4, R5, R18 ;  /* 0x0000000504047223 */ /* 0x000fe40000010012 */
[----:B------:R-:W-:Y:S01]  /*4720*/  FFMA.FTZ R3, R14, R12, -R3 ;  /* 0x0000000c0e037223 */ /* 0x000fe20000010803 */
[----:B------:R-:W-:Y:S01]  /*4730*/  IADD3 R7, R81, R7, RZ ;  /* 0x0000000751077210 */ /* 0x000fe20007ffe0ff */
[----:B------:R-:W-:Y:S02]  /*4740*/  FFMA.FTZ R4, R15, R13, -R4 ;  /* 0x0000000d0f047223 */ /* 0x000fe40000010804 */
[----:B------:R-:W-:Y:S01]  /*4750*/  FMUL.FTZ R6, R3, UR12 ;  /* 0x0000000c03067c20 */ /* 0x000fe20008410000 */
[----:B------:R-:W-:Y:S01]  /*4760*/  LEA.HI.X R3, R80, c[0x0][0x164], R7, 0x2, P0 ;  /* 0x0000590050037a11 */ /* 0x000fe200000f1407 */
[----:B------:R-:W-:-:S05]  /*4770*/  FMUL.FTZ R7, R4, UR12 ;  /* 0x0000000c04077c20 */ /* 0x000fca0008410000 */
[----:B------:R0:W-:Y:S02]  /*4780*/  STG.E.64 [R2.64], R6 ;  /* 0x0000000602007986 */ /* 0x0001e4000c101b0e */
.L_x_973:
[----:B------:R-:W-:Y:S05]  /*4790*/  BSYNC B0 ;  /* 0x0000000000007941 */ /* 0x000fea0003800000 */
.L_x_972:
[----:B------:R-:W-:Y:S01]  /*47a0*/  ULDC UR4, c[0x0][0x10] ;  /* 0x0000040000047ab9 */ /* 0x000fe20000000800 */
[----:B------:R-:W-:Y:S01]  /*47b0*/  IADD3 R72, R72, 0x1, RZ ;  /* 0x0000000148487810 */ /* 0x000fe20007ffe0ff */
[----:B------:R-:W-:-:S04]  /*47c0*/  UIADD3 UR7, UR7, UR4, URZ ;  /* 0x0000000407077290 */ /* 0x000fc8000fffe03f */
[----:B------:R-:W-:-:S06]  /*47d0*/  UISETP.GE.AND UP0, UPT, UR7, UR6, UPT ;  /* 0x000000060700728c */ /* 0x000fcc000bf06270 */
[----:B------:R-:W-:-:S13]  /*47e0*/  PLOP3.LUT P0, PT, PT, PT, UP0, 0x80, 0x0 ;  /* 0x000000000000781c */ /* 0x000fda0003f0f008 */
[----:B------:R-:W-:Y:S01]  /*47f0*/  @P0 CALL.REL.NOINC `(.L_x_938) ;  /* 0x0000001000000944 */ /* 0x000fe20003c00000 */
[----:B------:R-:W-:Y:S05]  /*4800*/  BRA `(.L_x_974) ;  /* 0xffffbab000007947 */ /* 0x000fea000383ffff */
.L_x_938:
        /* <DEDUP_REMOVED lines=18> */
.L_x_976:
[----:B------:R-:W-:Y:S05]  /*4930*/  BSYNC B0 ;  /* 0x0000000000007941 */ /* 0x000fea0003800000 */
.L_x_975:
        /* <DEDUP_REMOVED lines=11> */
.L_x_978:
[----:B------:R-:W2:Y:S01]  /*49f0*/  LDG.E.STRONG.GPU R5, [R2.64] ;  /* 0x0000000e02057981 */ /* 0x000ea2000c1ef900 */
[----:B------:R-:W-:Y:S01]  /*4a00*/  YIELD ;  /* 0x0000000000007946 */ /* 0x000fe20003800000 */
[----:B--2---:R-:W-:Y:S01]  /*4a10*/  ISETP.NE.AND P0, PT, R5, R0, PT ;  /* 0x000000000500720c */ /* 0x004fe20003f05270 */
[----:B------:R-:W-:-:S12]  /*4a20*/  CCTL.IVALL ;  /* 0x00000000ff00798f */ /* 0x000fd80002000000 */
[----:B------:R-:W-:Y:S05]  /*4a30*/  @P0 BRA `(.L_x_978) ;  /* 0xffffffb000000947 */ /* 0x000fea000383ffff */
.L_x_977:
        /* <DEDUP_REMOVED lines=25> */
.L_x_979:
[----:B------:R-:W-:-:S04]  /*4bd0*/  LEA R6, P0, R77, c[0x0][0x1b8], 0x2 ;  /* 0x00006e004d067a11 */ /* 0x000fc800078010ff */
[----:B------:R-:W-:Y:S02]  /*4be0*/  LEA.HI.X R7, R77, c[0x0][0x1bc], R18, 0x2, P0 ;  /* 0x00006f004d077a11 */ /* 0x000fe400000f1412 */
[-C--:B------:R-:W-:Y:S02]  /*4bf0*/  LEA R8, P0, R20, R6.reuse, 0x2 ;  /* 0x0000000614087211 */ /* 0x080fe400078010ff */
[-C--:B------:R-:W-:Y:S01]  /*4c00*/  LEA R12, P1, R22, R6.reuse, 0x2 ;  /* 0x00000006160c7211 */ /* 0x080fe200078210ff */
[----:B0-----:R-:W2:Y:S01]  /*4c10*/  LDG.E R14, [R6.64] ;  /* 0x0000000e060e7981 */ /* 0x001ea2000c1e1900 */
        /* <DEDUP_REMOVED lines=18> */
.L_x_980:
        /* <DEDUP_REMOVED lines=12> */
.L_x_1937:


//--------------------- .text._Z35group_norm_nhwc_bwd_one_pass_kernelI11Fp32IOBf16WLi64ELi10ELi640EEv26Group_norm_nhwc_bwd_params --------------------------
	.section	.text._Z35group_norm_nhwc_bwd_one_pass_kernelI11Fp32IOBf16WLi64ELi10ELi640EEv26Group_norm_nhwc_bwd_params,"ax",@progbits
	.sectioninfo	@"SHI_REGISTERS=48"
	.align	128
        .global         _Z35group_norm_nhwc_bwd_one_pass_kernelI11Fp32IOBf16WLi64ELi10ELi640EEv26Group_norm_nhwc_bwd_params
        .type           _Z35group_norm_nhwc_bwd_one_pass_kernelI11Fp32IOBf16WLi64ELi10ELi640EEv26Group_norm_nhwc_bwd_params,@function
        .size           _Z35group_norm_nhwc_bwd_one_pass_kernelI11Fp32IOBf16WLi64ELi10ELi640EEv26Group_norm_nhwc_bwd_params,(.L_x_1938 - _Z35group_norm_nhwc_bwd_one_pass_kernelI11Fp32IOBf16WLi64ELi10ELi640EEv26Group_norm_nhwc_bwd_params)
        .other          _Z35group_norm_nhwc_bwd_one_pass_kernelI11Fp32IOBf16WLi64ELi10ELi640EEv26Group_norm_nhwc_bwd_params,@"STO_CUDA_ENTRY STV_DEFAULT"
_Z35group_norm_nhwc_bwd_one_pass_kernelI11Fp32IOBf16WLi64ELi10ELi640EEv26Group_norm_nhwc_bwd_params:
.text._Z35group_norm_nhwc_bwd_one_pass_kernelI11Fp32IOBf16WLi64ELi10ELi640EEv26Group_norm_nhwc_bwd_params:
        /* <DEDUP_REMOVED lines=41> */
.L_x_1005:
[----:B------:R-:W-:Y:S01]  /*0290*/  IABS R7, c[0x0][0x1f0] ;  /* 0x00007c0000077a13 */ /* 0x000fe20000000000 */
[----:B------:R-:W-:Y:S02]  /*02a0*/  UMOV UR12, 0x8 ;  /* 0x00000008000c7882 */ /* 0x000fe40000000000 */
[----:B------:R-:W-:Y:S01]  /*02b0*/  ULDC.64 UR4, c[0x0][0x198] ;  /* 0x0000660000047ab9 */ /* 0x000fe20000000a00 */
[----:B0-----:R-:W0:Y:S01]  /*02c0*/  I2F.RP R4, R7 ;  /* 0x0000000700047306 */ /* 0x001e220000209400 */
[----:B------:R-:W-:-:S06]  /*02d0*/  UIMAD.WIDE UR4, UR7, UR12, UR4 ;  /* 0x0000000c070472a5 */ /* 0x000fcc000f8e0204 */
[----:B------:R-:W-:Y:S01]  /*02e0*/  MOV R8, UR4 ;  /* 0x0000000400087c02 */ /* 0x000fe20008000f00 */
        /* <DEDUP_REMOVED lines=45> */
[----:B------:R-:W-:Y:S02]  /*05c0*/  @P1 SHF.L.U32 R14, R6, 0x2, RZ ;  /* 0x00000002060e1819 */ /* 0x000fe400000006ff */
[----:B------:R-:W-:Y:S02]  /*05d0*/  @P1 IADD3 R7, R7, R11, RZ ;  /* 0x0000000b07071210 */ /* 0x000fe40007ffe0ff */
[----:B------:R-:W-:Y:S02]  /*05e0*/  @P1 IADD3 R12, P0, R14, c[0x0][0x180], RZ ;  /* 0x000060000e0c1a10 */ /* 0x000fe40007f1e0ff */
[----:B------:R-:W-:Y:S02]  /*05f0*/  @P1 SHF.L.U64.HI R6, R6, 0x2, R7 ;  /* 0x0000000206061819 */ /* 0x000fe40000010207 */
[----:B------:R-:W-:Y:S01]  /*0600*/  @P1 IADD3 R14, P2, R14, c[0x0][0x178], RZ ;  /* 0x00005e000e0e1a10 */ /* 0x000fe20007f5e0ff */
[----:B------:R-:W-:Y:S01]  /*0610*/  CS2R R10, SRZ ;  /* 0x00000000000a7805 */ /* 0x000fe2000001ff00 */
[----:B------:R-:W-:-:S02]  /*0620*/  @P1 IADD3.X R13, R6, c[0x0][0x184], RZ, P0, !PT ;  /* 0x00006100060d1a10 */ /* 0x000fc400007fe4ff */
[----:B------:R-:W-:Y:S02]  /*0630*/  @P1 IADD3.X R15, R6, c[0x0][0x17c], RZ, P2, !PT ;  /* 0x00005f00060f1a10 */ /* 0x000fe400017fe4ff */
[----:B------:R-:W-:Y:S01]  /*0640*/  CS2R R6, SRZ ;  /* 0x0000000000067805 */ /* 0x000fe2000001ff00 */
[----:B------:R0:W5:Y:S05]  /*0650*/  @P1 LDG.E.64 R10, [R12.64] ;  /* 0x0000000e0c0a1981 */ /* 0x00016a000c1e1b00 */
[----:B------:R0:W5:Y:S01]  /*0660*/  @P1 LDG.E.64 R6, [R14.64] ;  /* 0x0000000e0e061981 */ /* 0x000162000c1e1b00 */
[----:B------:R-:W-:Y:S01]  /*0670*/  UMOV UR12, 0x3f800000 ;  /* 0x3f800000000c7882 */ /* 0x000fe20000000000 */
[----:B------:R-:W-:Y:S01]  /*0680*/  BSSY B0, `(.L_x_982) ;  /* 0x000001e000007945 */ /* 0x000fe20003800000 */
[----:B------:R-:W-:Y:S01]  /*0690*/  ISETP.NE.AND P3, PT, RZ, UR16, PT ;  /* 0x00000010ff007c0c */ /* 0x000fe2000bf65270 */
[----:B------:R-:W-:Y:S01]  /*06a0*/  CS2R R34, SRZ ;  /* 0x0000000000227805 */ /* 0x000fe2000001ff00 */
[----:B------:R-:W-:Y:S01]  /*06b0*/  CS2R R32, SRZ ;  /* 0x0000000000207805 */ /* 0x000fe2000001ff00 */
[----:B--2---:R-:W-:-:S05]  /*06c0*/  FFMA.FTZ R9, -R8, R8, R9 ;  /* 0x0000000808097223 */ /* 0x004fca0000010109 */
[----:B------:R-:W-:-:S13]  /*06d0*/  FSETP.GTU.FTZ.AND P0, PT, R9, RZ, PT ;  /* 0x000000ff0900720b */ /* 0x000fda0003f1c000 */
[----:B------:R-:W-:Y:S01]  /*06e0*/  VOTEU.ANY UP0, P0 ;  /* 0x00000000003f7886 */ /* 0x000fe20000000100 */
[----:B------:R-:W-:-:S13]  /*06f0*/  PLOP3.LUT P0, PT, PT, PT, UP0, 0x80, 0x0 ;  /* 0x000000000000781c */ /* 0x000fda0003f0f008 */
[----:B------:R-:W-:-:S06]  /*0700*/  @P0 FADD.FTZ R4, R9, c[0x0][0x1a0] ;  /* 0x0000680009040621 */ /* 0x000fcc0000010000 */
[----:B------:R-:W1:Y:S02]  /*0710*/  @P0 MUFU.RSQ R4, R4 ;  /* 0x0000000400040308 */ /* 0x000e640000001400 */
[----:B-1----:R-:W1:Y:S01]  /*0720*/  @P0 R2UR UR4, R4 ;  /* 0x00000000040403c2 */ /* 0x002e6200000e0000 */
[----:B------:R-:W-:Y:S01]  /*0730*/  ISETP.GT.U32.AND P0, PT, R39, 0x27f, PT ;  /* 0x0000027f2700780c */ /* 0x000fe20003f04070 */
[----:B-1----:R-:W-:-:S12]  /*0740*/  @UP0 UMOV UR12, UR4 ;  /* 0x00000004000c0c82 */ /* 0x002fd80008000000 */
[----:B------:R-:W-:Y:S05]  /*0750*/  @P0 BRA `(.L_x_983) ;  /* 0x0000010000000947 */ /* 0x000fea0003800000 */
[----:B0-----:R-:W-:Y:S01]  /*0760*/  ISETP.NE.AND P0, PT, RZ, UR16, PT ;  /* 0x00000010ff007c0c */ /* 0x001fe2000bf05270 */
[----:B------:R-:W-:Y:S01]  /*0770*/  HFMA2.MMA R12, -RZ, RZ, 0, 1.1920928955078125e-07 ;  /* 0x00000002ff0c7435 */ /* 0x000fe200000001ff */
[----:B------:R-:W-:-:S04]  /*0780*/  IADD3 R3, R38, R3, RZ ;  /* 0x0000000326037210 */ /* 0x000fc80007ffe0ff */
[----:B------:R-:W-:-:S05]  /*0790*/  SHF.R.S32.HI R4, RZ, 0x1f, R3 ;  /* 0x0000001fff047819 */ /* 0x000fca0000011403 */
[C---:B------:R-:W-:Y:S02]  /*07a0*/  IMAD.WIDE R12, R3.reuse, R12, c[0x0][0x188] ;  /* 0x00006200030c7625 */ /* 0x040fe400078e020c */
[----:B------:R-:W-:-:S03]  /*07b0*/  @P0 LEA R14, P2, R3, c[0x0][0x190], 0x1 ;  /* 0x00006400030e0a11 */ /* 0x000fc600078408ff */
[----:B------:R-:W2:Y:S01]  /*07c0*/  LDG.E.U16 R32, [R12.64] ;  /* 0x0000000e0c207981 */ /* 0x000ea2000c1e1500 */
[----:B------:R-:W-:-:S03]  /*07d0*/  @P0 LEA.HI.X R15, R3, c[0x0][0x194], R4, 0x1, P2 ;  /* 0x00006500030f0a11 */ /* 0x000fc600010f0c04 */
[----:B------:R-:W3:Y:S04]  /*07e0*/  LDG.E.U16 R33, [R12.64+0x2] ;  /* 0x0000020e0c217981 */ /* 0x000ee8000c1e1500 */
[----:B------:R-:W4:Y:S04]  /*07f0*/  @P0 LDG.E.U16 R4, [R14.64] ;  /* 0x0000000e0e040981 */ /* 0x000f28000c1e1500 */
[----:B------:R-:W4:Y:S01]  /*0800*/  @P0 LDG.E.U16 R3, [R14.64+0x2] ;  /* 0x0000020e0e030981 */ /* 0x000f22000c1e1500 */
[----:B------:R-:W-:Y:S02]  /*0810*/  MOV R34, RZ ;  /* 0x000000ff00227202 */ /* 0x000fe40000000f00 */
[----:B--2---:R-:W-:-:S02]  /*0820*/  PRMT R32, RZ, 0x5410, R32 ;  /* 0x00005410ff207816 */ /* 0x004fc40000000020 */
[----:B---3--:R-:W-:Y:S02]  /*0830*/  PRMT R33, RZ, 0x5410, R33 ;  /* 0x00005410ff217816 */ /* 0x008fe40000000021 */
[----:B----4-:R-:W-:Y:S02]  /*0840*/  @P0 PRMT R35, RZ, 0x5410, R4 ;  /* 0x00005410ff230816 */ /* 0x010fe40000000004 */
[----:B------:R-:W-:Y:S02]  /*0850*/  @P0 PRMT R34, RZ, 0x5410, R3 ;  /* 0x00005410ff220816 */ /* 0x000fe40000000003 */
.L_x_983:
[----:B0-----:R-:W-:Y:S05]  /*0860*/  BSYNC B0 ;  /* 0x0000000000007941 */ /* 0x001fea0003800000 */
.L_x_982:
        /* <DEDUP_REMOVED lines=19> */
[----:B-1----:R-:W-:Y:S02]  /*09a0*/  FADD.FTZ R15, -R11, 1 ;  /* 0x3f8000000b0f7421 */ /* 0x002fe40000010100 */
[----:B------:R-:W-:Y:S02]  /*09b0*/  FMUL.FTZ R11, R6, R11 ;  /* 0x0000000b060b7220 */ /* 0x000fe40000410000 */
[----:B------:R-:W-:Y:S02]  /*09c0*/  FFMA.FTZ R8, R8, R15, 1 ;  /* 0x3f80000008087423 */ /* 0x000fe4000001000f */
[----:B------:R-:W-:-:S02]  /*09d0*/  FFMA.FTZ R15, R9, R16, 1 ;  /* 0x3f800000090f7423 */ /* 0x000fc40000010010 */
[----:B------:R-:W-:Y:S02]  /*09e0*/  FMUL.FTZ R9, R11, R8 ;  /* 0x000000080b097220 */ /* 0x000fe40000410000 */
[----:B------:R-:W-:Y:S02]  /*09f0*/  FMUL.FTZ R11, R10, R15 ;  /* 0x0000000f0a0b7220 */ /* 0x000fe40000410000 */
.L_x_984:
[----:B------:R-:W-:Y:S01]  /*0a00*/  FMUL.FTZ R8, R9, R32 ;  /* 0x0000002009087220 */ /* 0x000fe20000410000 */
[C---:B------:R-:W-:Y:S01]  /*0a10*/  ISETP.GT.AND P0, PT, R30.reuse, 0x1e, PT ;  /* 0x0000001e1e00780c */ /* 0x040fe20003f04270 */
[----:B------:R-:W-:Y:S01]  /*0a20*/  FMUL.FTZ R10, R11, R33 ;  /* 0x000000210b0a7220 */ /* 0x000fe20000410000 */
[----:B------:R-:W-:Y:S01]  /*0a30*/  ISETP.NE.AND P3, PT, R30, RZ, PT ;  /* 0x000000ff1e00720c */ /* 0x000fe20003f65270 */
[----:B------:R-:W-:Y:S01]  /*0a40*/  FADD.FTZ R15, RZ, R8 ;  /* 0x00000008ff0f7221 */ /* 0x000fe20000010000 */
[----:B------:R-:W-:Y:S01]  /*0a50*/  ISETP.NE.AND P2, PT, R39, RZ, PT ;  /* 0x000000ff2700720c */ /* 0x000fe20003f45270 */
[----:B------:R-:W-:Y:S01]  /*0a60*/  FFMA.FTZ R13, R3, R8, RZ ;  /* 0x00000008030d7223 */ /* 0x000fe200000100ff */
[----:B------:R-:W-:Y:S01]  /*0a70*/  ULDC UR5, c[0x0][0xc] ;  /* 0x0000030000057ab9 */ /* 0x000fe20000000800 */
[----:B------:R-:W-:Y:S01]  /*0a80*/  FADD.FTZ R29, R10, R15 ;  /* 0x0000000f0a1d7221 */ /* 0x000fe20000010000 */
[----:B------:R-:W-:Y:S01]  /*0a90*/  BSSY B0, `(.L_x_985) ;  /* 0x0000054000007945 */ /* 0x000fe20003800000 */
[----:B------:R-:W-:Y:S01]  /*0aa0*/  FFMA.FTZ R28, R4, R10, R13 ;  /* 0x0000000a041c7223 */ /* 0x000fe2000001000d */
[----:B------:R-:W-:Y:S01]  /*0ab0*/  SHF.L.U32 R40, R39, 0x4, RZ ;  /* 0x0000000427287819 */ /* 0x000fe200000006ff */
[----:B------:R-:W-:Y:S01]  /*0ac0*/  FADD.FTZ R10, RZ, R9 ;  /* 0x00000009ff0a7221 */ /* 0x000fe20000010000 */
[----:B------:R-:W0:Y:S04]  /*0ad0*/  SHFL.DOWN PT, R8, R29, 0x1, 0x1f ;  /* 0x08201f001d087f89 */ /* 0x000e2800000e0000 */
[----:B------:R-:W1:Y:S01]  /*0ae0*/  SHFL.DOWN PT, R13, R28, 0x1, 0x1f ;  /* 0x08201f001c0d7f89 */ /* 0x000e6200000e0000 */
        /* <DEDUP_REMOVED lines=22> */
[----:B------:R-:W-:Y:S02]  /*0c50*/  FFMA.FTZ R9, R4, R11, RZ ;  /* 0x0000000b04097223 */ /* 0x000fe400000100ff */
[----:B------:R-:W-:Y:S02]  /*0c60*/  FADD.FTZ R11, RZ, R11 ;  /* 0x0000000bff0b7221 */ /* 0x000fe40000010000 */
[----:B-1----:R-:W-:Y:S01]  /*0c70*/  @!P0 FADD.FTZ R28, R28, R13 ;  /* 0x0000000d1c1c8221 */ /* 0x002fe20000010000 */
[----:B------:R-:W-:Y:S02]  /*0c80*/  ISETP.GT.U32.AND P0, PT, R39, 0x4, PT ;  /* 0x000000042700780c */ /* 0x000fe40003f04070 */
        /* <DEDUP_REMOVED lines=9> */
[----:B------:R-:W-:Y:S02]  /*0d20*/  FADD.FTZ R13, R25, R14 ;  /* 0x0000000e190d7221 */ /* 0x000fe40000010000 */
[----:B------:R-:W1:Y:S01]  /*0d30*/  LDS.128 R24, [0x50] ;  /* 0x00005000ff187984 */ /* 0x000e620000000c00 */
[----:B0-----:R-:W-:Y:S02]  /*0d40*/  FADD.FTZ R28, R12, R15 ;  /* 0x0000000f0c1c7221 */ /* 0x001fe40000010000 */
[----:B--2---:R-:W-:Y:S02]  /*0d50*/  FADD.FTZ R29, R13, R20 ;  /* 0x000000140d1d7221 */ /* 0x004fe40000010000 */
[----:B------:R-:W0:Y:S01]  /*0d60*/  LDS.128 R12, [0x60] ;  /* 0x00006000ff0c7984 */ /* 0x000e220000000c00 */
[----:B------:R-:W-:-:S02]  /*0d70*/  FADD.FTZ R28, R28, R21 ;  /* 0x000000151c1c7221 */ /* 0x000fc40000010000 */
[----:B------:R-:W-:Y:S02]  /*0d80*/  FADD.FTZ R29, R29, R22 ;  /* 0x000000161d1d7221 */ /* 0x000fe40000010000 */
[----:B------:R-:W-:Y:S02]  /*0d90*/  FADD.FTZ R28, R28, R23 ;  /* 0x000000171c1c7221 */ /* 0x000fe40000010000 */
[----:B------:R-:W2:Y:S01]  /*0da0*/  LDS.128 R20, [0x70] ;  /* 0x00007000ff147984 */ /* 0x000ea20000000c00 */
[----:B---3--:R-:W-:Y:S02]  /*0db0*/  FADD.FTZ R29, R29, R16 ;  /* 0x000000101d1d7221 */ /* 0x008fe40000010000 */
[----:B------:R-:W-:Y:S02]  /*0dc0*/  FADD.FTZ R28, R28, R17 ;  /* 0x000000111c1c7221 */ /* 0x000fe40000010000 */
[----:B------:R-:W-:Y:S02]  /*0dd0*/  FADD.FTZ R29, R29, R18 ;  /* 0x000000121d1d7221 */ /* 0x000fe40000010000 */
[----:B------:R-:W-:-:S02]  /*0de0*/  FADD.FTZ R28, R28, R19 ;  /* 0x000000131c1c7221 */ /* 0x000fc40000010000 */
[----:B------:R-:W3:Y:S01]  /*0df0*/  LDS.128 R16, [0x80] ;  /* 0x00008000ff107984 */ /* 0x000ee20000000c00 */
        /* <DEDUP_REMOVED lines=10> */
[----:B--2---:R-:W-:Y:S02]  /*0ea0*/  FADD.FTZ R29, R29, R20 ;  /* 0x000000141d1d7221 */ /* 0x004fe40000010000 */
[----:B------:R-:W-:Y:S02]  /*0eb0*/  FADD.FTZ R20, R28, R21 ;  /* 0x000000151c147221 */ /* 0x000fe40000010000 */
[----:B------:R-:W-:-:S02]  /*0ec0*/  FADD.FTZ R21, R29, R22 ;  /* 0x000000161d157221 */ /* 0x000fc40000010000 */
[----:B------:R-:W2:Y:S01]  /*0ed0*/  LDS.64 R28, [0xb0] ;  /* 0x0000b000ff1c7984 */ /* 0x000ea20000000a00 */
[----:B------:R-:W-:Y:S02]  /*0ee0*/  FADD.FTZ R20, R20, R23 ;  /* 0x0000001714147221 */ /* 0x000fe40000010000 */
[----:B---3--:R-:W-:Y:S02]  /*0ef0*/  FADD.FTZ R21, R21, R16 ;  /* 0x0000001015157221 */ /* 0x008fe40000010000 */
[----:B------:R-:W-:Y:S02]  /*0f00*/  FADD.FTZ R20, R20, R17 ;  /* 0x0000001114147221 */ /* 0x000fe40000010000 */
[----:B------:R-:W-:Y:S02]  /*0f10*/  FADD.FTZ R21, R21, R18 ;  /* 0x0000001215157221 */ /* 0x000fe40000010000 */
[----:B------:R-:W-:Y:S02]  /*0f20*/  FADD.FTZ R20, R20, R19 ;  /* 0x0000001314147221 */ /* 0x000fe40000010000 */
[----:B-1----:R-:W-:-:S02]  /*0f30*/  FADD.FTZ R21, R21, R24 ;  /* 0x0000001815157221 */ /* 0x002fc40000010000 */
[----:B------:R-:W-:Y:S02]  /*0f40*/  FADD.FTZ R20, R20, R25 ;  /* 0x0000001914147221 */ /* 0x000fe40000010000 */
[----:B------:R-:W-:Y:S02]  /*0f50*/  FADD.FTZ R21, R21, R26 ;  /* 0x0000001a15157221 */ /* 0x000fe40000010000 */
[----:B------:R-:W-:Y:S02]  /*0f60*/  FADD.FTZ R20, R20, R27 ;  /* 0x0000001b14147221 */ /* 0x000fe40000010000 */
[----:B0-----:R-:W-:Y:S02]  /*0f70*/  FADD.FTZ R21, R21, R12 ;  /* 0x0000000c15157221 */ /* 0x001fe40000010000 */
[----:B------:R-:W-:Y:S02]  /*0f80*/  FADD.FTZ R20, R20, R13 ;  /* 0x0000000d14147221 */ /* 0x000fe40000010000 */
[----:B------:R-:W-:-:S02]  /*0f90*/  FADD.FTZ R21, R21, R14 ;  /* 0x0000000e15157221 */ /* 0x000fc40000010000 */
[----:B------:R-:W-:Y:S02]  /*0fa0*/  FADD.FTZ R20, R20, R15 ;  /* 0x0000000f14147221 */ /* 0x000fe40000010000 */
[----:B--2---:R-:W-:Y:S02]  /*0fb0*/  FADD.FTZ R28, R21, R28 ;  /* 0x0000001c151c7221 */ /* 0x004fe40000010000 */
[----:B------:R-:W-:Y:S02]  /*0fc0*/  FADD.FTZ R29, R20, R29 ;  /* 0x0000001d141d7221 */ /* 0x000fe40000010000 */
.L_x_986:
[----:B------:R-:W-:Y:S05]  /*0fd0*/  BSYNC B0 ;  /* 0x0000000000007941 */ /* 0x000fea0003800000 */
.L_x_985:
        /* <DEDUP_REMOVED lines=41> */
.L_x_989:
        /* <DEDUP_REMOVED lines=210> */
.L_x_988:
[----:B------:R-:W-:Y:S05]  /*1f90*/  BSYNC B0 ;  /* 0x0000000000007941 */ /* 0x000fea0003800000 */
.L_x_987:
        /* <DEDUP_REMOVED lines=19> */
.L_x_991:
[----:B------:R-:W-:Y:S05]  /*20d0*/  BSYNC B0 ;  /* 0x0000000000007941 */ /* 0x000fea0003800000 */
.L_x_990:
        /* <DEDUP_REMOVED lines=30> */
.L_x_994:
[----:B------:R-:W2:Y:S01]  /*22c0*/  LDG.E.STRONG.GPU R10, [R8.64] ;  /* 0x0000000e080a7981 */ /* 0x000ea2000c1ef900 */
[----:B------:R-:W-:Y:S01]  /*22d0*/  YIELD ;  /* 0x0000000000007946 */ /* 0x000fe20003800000 */
[----:B--2---:R-:W-:Y:S01]  /*22e0*/  ISETP.NE.AND P0, PT, R10, R13, PT ;  /* 0x0000000d0a00720c */ /* 0x004fe20003f05270 */
[----:B------:R-:W-:-:S12]  /*22f0*/  CCTL.IVALL ;  /* 0x00000000ff00798f */ /* 0x000fd80002000000 */
[----:B------:R-:W-:Y:S05]  /*2300*/  @P0 BRA `(.L_x_994) ;  /* 0xffffffb000000947 */ /* 0x000fea000383ffff */
.L_x_993:
        /* <DEDUP_REMOVED lines=20> */
.L_x_998:
        /* <DEDUP_REMOVED lines=116> */
.L_x_997:
[----:B------:R-:W-:-:S06]  /*2b90*/  UISETP.GT.AND UP0, UPT, UR4, 0x4, UPT ;  /* 0x000000040400788c */ /* 0x000fcc000bf04270 */
[----:B------:R-:W-:-:S13]  /*2ba0*/  PLOP3.LUT P3, PT, PT, PT, UP0, 0x80, 0x0 ;  /* 0x000000000000781c */ /* 0x000fda0003f6f008 */
[----:B------:R-:W-:Y:S05]  /*2bb0*/  @!P3 BRA `(.L_x_999) ;  /* 0x000003b00000b947 */ /* 0x000fea0003800000 */
[C---:B0-----:R-:W-:Y:S02]  /*2bc0*/  IADD3 R11, R16.reuse, 0x1, RZ ;  /* 0x00000001100b7810 */ /* 0x041fe40007ffe0ff */
        /* <DEDUP_REMOVED lines=20> */
[----:B--2---:R-:W-:-:S02]  /*2d10*/  @!P5 FADD.FTZ R28, R28, R8 ;  /* 0x000000081c1cd221 */ /* 0x004fc40000010000 */
        /* <DEDUP_REMOVED lines=37> */
.L_x_999:
[----:B------:R-:W-:-:S13]  /*2f70*/  ISETP.NE.OR P0, PT, RZ, UR4, P0 ;  /* 0x00000004ff007c0c */ /* 0x000fda0008705670 */
[----:B------:R-:W-:Y:S05]  /*2f80*/  @!P0 BRA `(.L_x_995) ;  /* 0x000001f000008947 */ /* 0x000fea0003800000 */
.L_x_996:
        /* <DEDUP_REMOVED lines=31> */
.L_x_995:
        /* <DEDUP_REMOVED lines=12> */
.L_x_1001:
[----:B------:R-:W-:Y:S05]  /*3240*/  BSYNC B0 ;  /* 0x0000000000007941 */ /* 0x000fea0003800000 */
.L_x_1000:
        /* <DEDUP_REMOVED lines=16> */
.L_x_992:
        /* <DEDUP_REMOVED lines=23> */
.L_x_1002:
        /* <DEDUP_REMOVED lines=8> */
[----:B------:R-:W-:Y:S01]  /*3540*/  IMAD R13, R37, c[0x0][0x1dc], R12 ;  /* 0x00007700250d7a24 */ /* 0x000fe200078e020c */
[----:B------:R-:W-:Y:S01]  /*3550*/  LEA R8, P0, R2, c[0x0][0x160], 0x2 ;  /* 0x0000580002087a11 */ /* 0x000fe200078010ff */
[C---:B------:R-:W-:Y:S02]  /*3560*/  FFMA.FTZ R11, R9.reuse, c[0x0][0x20c], R10 ;  /* 0x00008300090b7a23 */ /* 0x040fe4000001000a */
[----:B------:R-:W-:Y:S01]  /*3570*/  FFMA.FTZ R4, R9, c[0x0][0x20c], R4 ;  /* 0x0000830009047a23 */ /* 0x000fe20000010004 */
[----:B------:R-:W-:Y:S01]  /*3580*/  IADD3 R13, R3, R13, RZ ;  /* 0x0000000d030d7210 */ /* 0x000fe20007ffe0ff */
[----:B------:R-:W-:Y:S02]  /*3590*/  FFMA.FTZ R11, R32, R6, -R11 ;  /* 0x00000006200b7223 */ /* 0x000fe4000001080b */
[----:B------:R-:W-:Y:S01]  /*35a0*/  FFMA.FTZ R4, R33, R7, -R4 ;  /* 0x0000000721047223 */ /* 0x000fe20000010804 */
[----:B------:R-:W-:Y:S01]  /*35b0*/  LEA.HI.X R9, R2, c[0x0][0x164], R13, 0x2, P0 ;  /* 0x0000590002097a11 */ /* 0x000fe200000f140d */
[----:B------:R-:W-:-:S02]  /*35c0*/  FMUL.FTZ R2, R11, UR12 ;  /* 0x0000000c0b027c20 */ /* 0x000fc40008410000 */
[----:B------:R-:W-:-:S05]  /*35d0*/  FMUL.FTZ R3, R4, UR12 ;  /* 0x0000000c04037c20 */ /* 0x000fca0008410000 */
[----:B------:R0:W-:Y:S02]  /*35e0*/  STG.E.64 [R8.64], R2 ;  /* 0x0000000208007986 */ /* 0x0001e4000c101b0e */
.L_x_1004:
[----:B------:R-:W-:Y:S05]  /*35f0*/  BSYNC B0 ;  /* 0x0000000000007941 */ /* 0x000fea0003800000 */
.L_x_1003:
[----:B------:R-:W-:Y:S01]  /*3600*/  ULDC UR4, c[0x0][0x10] ;  /* 0x0000040000047ab9 */ /* 0x000fe20000000800 */
[----:B------:R-:W-:Y:S01]  /*3610*/  IADD3 R36, R36, 0x1, RZ ;  /* 0x0000000124247810 */ /* 0x000fe20007ffe0ff */
[----:B------:R-:W-:-:S04]  /*3620*/  UIADD3 UR7, UR7, UR4, URZ ;  /* 0x0000000407077290 */ /* 0x000fc8000fffe03f */
[----:B------:R-:W-:-:S06]  /*3630*/  UISETP.GE.AND UP0, UPT, UR7, UR6, UPT ;  /* 0x000000060700728c */ /* 0x000fcc000bf06270 */
[----:B------:R-:W-:-:S13]  /*3640*/  PLOP3.LUT P0, PT, PT, PT, UP0, 0x80, 0x0 ;  /* 0x000000000000781c */ /* 0x000fda0003f0f008 */
[----:B------:R-:W-:Y:S01]  /*3650*/  @P0 CALL.REL.NOINC `(.L_x_981) ;  /* 0x0000001000000944 */ /* 0x000fe20003c00000 */
[----:B------:R-:W-:Y:S05]  /*3660*/  BRA `(.L_x_1005) ;  /* 0xffffcc2000007947 */ /* 0x000fea000383ffff */
.L_x_981:
        /* <DEDUP_REMOVED lines=18> */
.L_x_1007:
[----:B------:R-:W-:Y:S05]  /*3790*/  BSYNC B0 ;  /* 0x0000000000007941 */ /* 0x000fea0003800000 */
.L_x_1006:
        /* <DEDUP_REMOVED lines=11> */
.L_x_1009:
[----:B------:R-:W2:Y:S01]  /*3850*/  LDG.E.STRONG.GPU R5, [R2.64] ;  /* 0x0000000e02057981 */ /* 0x000ea2000c1ef900 */
[----:B------:R-:W-:Y:S01]  /*3860*/  YIELD ;  /* 0x0000000000007946 */ /* 0x000fe20003800000 */
[----:B--2---:R-:W-:Y:S01]  /*3870*/  ISETP.NE.AND P0, PT, R5, R0, PT ;  /* 0x000000000500720c */ /* 0x004fe20003f05270 */
[----:B------:R-:W-:-:S12]  /*3880*/  CCTL.IVALL ;  /* 0x00000000ff00798f */ /* 0x000fd80002000000 */
[----:B------:R-:W-:Y:S05]  /*3890*/  @P0 BRA `(.L_x_1009) ;  /* 0xffffffb000000947 */ /* 0x000fea000383ffff */
.L_x_1008:
        /* <DEDUP_REMOVED lines=25> */
.L_x_1010:
        /* <DEDUP_REMOVED lines=26> */
.L_x_1011:
        /* <DEDUP_REMOVED lines=11> */
.L_x_1938:


//--------------------- .text._Z35group_norm_nhwc_bwd_one_pass_kernelI11Fp32IOBf16WLi128ELi10ELi640EEv26Group_norm_nhwc_bwd_params --------------------------
	.section	.text._Z35group_norm_nhwc_bwd_one_pass_kernelI11Fp32IOBf16WLi128ELi10ELi640EEv26Group_norm_nhwc_bwd_params,"ax",@progbits
	.sectioninfo	@"SHI_REGISTERS=48"
	.align	128
        .global         _Z35group_norm_nhwc_bwd_one_pass_kernelI11Fp32IOBf16WLi128ELi10ELi640EEv26Group_norm_nhwc_bwd_params
        .type           _Z35group_norm_nhwc_bwd_one_pass_kernelI11Fp32IOBf16WLi128ELi10ELi640EEv26Group_norm_nhwc_bwd_params,@function
        .size           _Z35group_norm_nhwc_bwd_one_pass_kernelI11Fp32IOBf16WLi128ELi10ELi640EEv26Group_norm_nhwc_bwd_params,(.L_x_1939 - _Z35group_norm_nhwc_bwd_one_pass_kernelI11Fp32IOBf16WLi128ELi10ELi640EEv26Group_norm_nhwc_bwd_params)
        .other          _Z35group_norm_nhwc_bwd_one_pass_kernelI11Fp32IOBf16WLi128ELi10ELi640EEv26Group_norm_nhwc_bwd_params,@"STO_CUDA_ENTRY STV_DEFAULT"
_Z35group_norm_nhwc_bwd_one_pass_kernelI11Fp32IOBf16WLi128ELi10ELi640EEv26Group_norm_nhwc_bwd_params:
.text._Z35group_norm_nhwc_bwd_one_pass_kernelI11Fp32IOBf16WLi128ELi10ELi640EEv26Group_norm_nhwc_bwd_params:
        /* <DEDUP_REMOVED lines=41> */
.L_x_1036:
        /* <DEDUP_REMOVED lines=93> */
.L_x_1014:
[----:B0-----:R-:W-:Y:S05]  /*0860*/  BSYNC B0 ;  /* 0x0000000000007941 */ /* 0x001fea0003800000 */
.L_x_1013:
        /* <DEDUP_REMOVED lines=25> */
.L_x_1015:
        /* <DEDUP_REMOVED lines=93> */
.L_x_1017:
[----:B------:R-:W-:Y:S05]  /*0fd0*/  BSYNC B0 ;  /* 0x0000000000007941 */ /* 0x000fea0003800000 */
.L_x_1016:
        /* <DEDUP_REMOVED lines=41> */
.L_x_1020:
        /* <DEDUP_REMOVED lines=210> */
.L_x_1019:
[----:B------:R-:W-:Y:S05]  /*1f90*/  BSYNC B0 ;  /* 0x0000000000007941 */ /* 0x000fea0003800000 */
.L_x_1018:
        /* <DEDUP_REMOVED lines=19> */
.L_x_1022:
[----:B------:R-:W-:Y:S05]  /*20d0*/  BSYNC B0 ;  /* 0x0000000000007941 */ /* 0x000fea0003800000 */
.L_x_1021:
        /* <DEDUP_REMOVED lines=30> */
.L_x_1025:
[----:B------:R-:W2:Y:S01]  /*22c0*/  LDG.E.STRONG.GPU R10, [R8.64] ;  /* 0x0000000e080a7981 */ /* 0x000ea2000c1ef900 */
[----:B------:R-:W-:Y:S01]  /*22d0*/  YIELD ;  /* 0x0000000000007946 */ /* 0x000fe20003800000 */
[----:B--2---:R-:W-:Y:S01]  /*22e0*/  ISETP.NE.AND P0, PT, R10, R13, PT ;  /* 0x0000000d0a00720c */ /* 0x004fe20003f05270 */
[----:B------:R-:W-:-:S12]  /*22f0*/  CCTL.IVALL ;  /* 0x00000000ff00798f */ /* 0x000fd80002000000 */
[----:B------:R-:W-:Y:S05]  /*2300*/  @P0 BRA `(.L_x_1025) ;  /* 0xffffffb000000947 */ /* 0x000fea000383ffff */
.L_x_1024:
        /* <DEDUP_REMOVED lines=20> */
.L_x_1029:
        /* <DEDUP_REMOVED lines=116> */
.L_x_1028:
        /* <DEDUP_REMOVED lines=62> */
.L_x_1030:
[----:B------:R-:W-:-:S13]  /*2f70*/  ISETP.NE.OR P0, PT, RZ, UR4, P0 ;  /* 0x00000004ff007c0c */ /* 0x000fda0008705670 */
[----:B------:R-:W-:Y:S05]  /*2f80*/  @!P0 BRA `(.L_x_1026) ;  /* 0x000001f000008947 */ /* 0x000fea0003800000 */
.L_x_1027:
        /* <DEDUP_REMOVED lines=31> */
.L_x_1026:
        /* <DEDUP_REMOVED lines=12> */
.L_x_1032:
[----:B------:R-:W-:Y:S05]  /*3240*/  BSYNC B0 ;  /* 0x0000000000007941 */ /* 0x000fea0003800000 */
.L_x_1031:
        /* <DEDUP_REMOVED lines=16> */
.L_x_1023:
        /* <DEDUP_REMOVED lines=23> */
.L_x_1033:
        /* <DEDUP_REMOVED lines=19> */
.L_x_1035:
[----:B------:R-:W-:Y:S05]  /*35f0*/  BSYNC B0 ;  /* 0x0000000000007941 */ /* 0x000fea0003800000 */
.L_x_1034:
[----:B------:R-:W-:Y:S01]  /*3600*/  ULDC UR4, c[0x0][0x10] ;  /* 0x0000040000047ab9 */ /* 0x000fe20000000800 */
[----:B------:R-:W-:Y:S01]  /*3610*/  IADD3 R36, R36, 0x1, RZ ;  /* 0x0000000124247810 */ /* 0x000fe20007ffe0ff */
[----:B------:R-:W-:-:S04]  /*3620*/  UIADD3 UR7, UR7, UR4, URZ ;  /* 0x0000000407077290 */ /* 0x000fc8000fffe03f */
[----:B------:R-:W-:-:S06]  /*3630*/  UISETP.GE.AND UP0, UPT, UR7, UR6, UPT ;  /* 0x000000060700728c */ /* 0x000fcc000bf06270 */
[----:B------:R-:W-:-:S13]  /*3640*/  PLOP3.LUT P0, PT, PT, PT, UP0, 0x80, 0x0 ;  /* 0x000000000000781c */ /* 0x000fda0003f0f008 */
[----:B------:R-:W-:Y:S01]  /*3650*/  @P0 CALL.REL.NOINC `(.L_x_1012) ;  /* 0x0000001000000944 */ /* 0x000fe20003c00000 */
[----:B------:R-:W-:Y:S05]  /*3660*/  BRA `(.L_x_1036) ;  /* 0xffffcc2000007947 */ /* 0x000fea000383ffff */
.L_x_1012:
        /* <DEDUP_REMOVED lines=18> */
.L_x_1038:
[----:B------:R-:W-:Y:S05]  /*3790*/  BSYNC B0 ;  /* 0x0000000000007941 */ /* 0x000fea0003800000 */
.L_x_1037:
        /* <DEDUP_REMOVED lines=11> */
.L_x_1040:
[----:B------:R-:W2:Y:S01]  /*3850*/  LDG.E.STRONG.GPU R5, [R2.64] ;  /* 0x0000000e02057981 */ /* 0x000ea2000c1ef900 */
[----:B------:R-:W-:Y:S01]  /*3860*/  YIELD ;  /* 0x0000000000007946 */ /* 0x000fe20003800000 */
[----:B--2---:R-:W-:Y:S01]  /*3870*/  ISETP.NE.AND P0, PT, R5, R0, PT ;  /* 0x000000000500720c */ /* 0x004fe20003f05270 */
[----:B------:R-:W-:-:S12]  /*3880*/  CCTL.IVALL ;  /* 0x00000000ff00798f */ /* 0x000fd80002000000 */
[----:B------:R-:W-:Y:S05]  /*3890*/  @P0 BRA `(.L_x_1040) ;  /* 0xffffffb000000947 */ /* 0x000fea000383ffff */
.L_x_1039:
        /* <DEDUP_REMOVED lines=25> */
.L_x_1041:
        /* <DEDUP_REMOVED lines=26> */
.L_x_1042:
        /* <DEDUP_REMOVED lines=11> */
.L_x_1939:


//--------------------- .text._Z35group_norm_nhwc_bwd_one_pass_kernelI11Fp32IOBf16WLi256ELi10ELi640EEv26Group_norm_nhwc_bwd_params --------------------------
	.section	.text._Z35group_norm_nhwc_bwd_one_pass_kernelI11Fp32IOBf16WLi256ELi10ELi640EEv26Group_norm_nhwc_bwd_params,"ax",@progbits
	.sectioninfo	@"SHI_REGISTERS=48"
	.align	128
        .global         _Z35group_norm_nhwc_bwd_one_pass_kernelI11Fp32IOBf16WLi256ELi10ELi640EEv26Group_norm_nhwc_bwd_params
        .type           _Z35group_norm_nhwc_bwd_one_pass_kernelI11Fp32IOBf16WLi256ELi10ELi640EEv26Group_norm_nhwc_bwd_params,@function
        .size           _Z35group_norm_nhwc_bwd_one_pass_kernelI11Fp32IOBf16WLi256ELi10ELi640EEv26Group_norm_nhwc_bwd_params,(.L_x_1940 - _Z35group_norm_nhwc_bwd_one_pass_kernelI11Fp32IOBf16WLi256ELi10ELi640EEv26Group_norm_nhwc_bwd_params)
        .other          _Z35group_norm_nhwc_bwd_one_pass_kernelI11Fp32IOBf16WLi256ELi10ELi640EEv26Group_norm_nhwc_bwd_params,@"STO_CUDA_ENTRY STV_DEFAULT"
_Z35group_norm_nhwc_bwd_one_pass_kernelI11Fp32IOBf16WLi256ELi10ELi640EEv26Group_norm_nhwc_bwd_params:
.text._Z35group_norm_nhwc_bwd_one_pass_kernelI11Fp32IOBf16WLi256ELi10ELi640EEv26Group_norm_nhwc_bwd_params:
        /* <DEDUP_REMOVED lines=41> */
.L_x_1071:
[----:B------:R-:W-:Y:S01]  /*0290*/  IABS R7, c[0x0][0x1f0] ;  /* 0x00007c0000077a13 */ /* 0x000fe20000000000 */
[----:B------:R-:W-:Y:S01]  /*02a0*/  UMOV UR12, 0x8 ;  /* 0x00000008000c7882 */ /* 0x000fe20000000000 */
[----:B------:R-:W-:Y:S01]  /*02b0*/  ISETP.LE.AND P4, PT, RZ, UR7, PT ;  /* 0x00000007ff007c0c */ /* 0x000fe2000bf83270 */
[----:B------:R-:W-:Y:S01]  /*02c0*/  ULDC.64 UR4, c[0x0][0x198] ;  /* 0x0000660000047ab9 */ /* 0x000fe20000000a00 */
[----:B0-----:R-:W0:Y:S01]  /*02d0*/  I2F.RP R4, R7 ;  /* 0x0000000700047306 */ /* 0x001e220000209400 */
[----:B------:R-:W-:-:S03]  /*02e0*/  UIMAD.WIDE UR4, UR7, UR12, UR4 ;  /* 0x0000000c070472a5 */ /* 0x000fc6000f8e0204 */
[----:B------:R-:W-:-:S04]  /*02f0*/  ULDC UR12, c[0x0][0x1f0] ;  /* 0x00007c00000c7ab9 */ /* 0x000fc80000000800 */
[----:B0-----:R-:W0:Y:S02]  /*0300*/  MUFU.RCP R4, R4 ;  /* 0x0000000400047308 */ /* 0x001e240000001000 */
[----:B01----:R-:W-:-:S06]  /*0310*/  IADD3 R2, R4, 0xffffffe, RZ ;  /* 0x0ffffffe04027810 */ /* 0x003fcc0007ffe0ff */
        /* <DEDUP_REMOVED lines=32> */
[----:B------:R-:W-:Y:S02]  /*0520*/  LEA.HI.X.SX32 R5, R17, R8, 0x1, P2 ;  /* 0x0000000811057211 */ /* 0x000fe400010f0eff */
[----:B------:R-:W-:Y:S01]  /*0530*/  ISETP.GE.U32.AND P0, PT, R42, c[0x0][0x1e0], PT ;  /* 0x000078002a007a0c */ /* 0x000fe20003f06070 */
[----:B------:R-:W-:Y:S01]  /*0540*/  IMAD R6, R6, c[0x0][0x1e8], RZ ;  /* 0x00007a0006067a24 */ /* 0x000fe200078e02ff */
[----:B------:R-:W-:Y:S01]  /*0550*/  SHF.R.S32.HI R43, RZ, 0x1f, R42 ;  /* 0x0000001fff2b7819 */ /* 0x000fe2000001142a */
[----:B------:R-:W-:-:S03]  /*0560*/  IMAD.WIDE.U32 R4, R7, c[0x0][0x1e8], R4 ;  /* 0x00007a0007047a25 */ /* 0x000fc600078e0004 */
[----:B------:R-:W-:Y:S01]  /*0570*/  ISETP.GE.AND.EX P0, PT, R43, c[0x0][0x1e4], PT, P0 ;  /* 0x000079002b007a0c */ /* 0x000fe20003f06300 */
[----:B------:R-:W-:Y:S02]  /*0580*/  IMAD R9, R7, c[0x0][0x1ec], R6 ;  /* 0x00007b0007097a24 */ /* 0x000fe400078e0206 */
[----:B------:R-:W-:Y:S01]  /*0590*/  @P1 IMAD R6, R45, c[0x0][0x1d8], RZ ;  /* 0x000076002d061a24 */ /* 0x000fe200078e02ff */
[----:B------:R-:W-:Y:S02]  /*05a0*/  ISETP.GT.U32.OR P0, PT, R0, 0x27f, P0 ;  /* 0x0000027f0000780c */ /* 0x000fe40000704470 */
[----:B------:R-:W-:Y:S01]  /*05b0*/  IADD3 R7, R5, R9, RZ ;  /* 0x0000000905077210 */ /* 0x000fe20007ffe0ff */
[----:B------:R-:W-:Y:S01]  /*05c0*/  @P1 IMAD R9, R31, c[0x0][0x1dc], R6 ;  /* 0x000077001f091a24 */ /* 0x000fe200078e0206 */
[----:B------:R-:W-:-:S05]  /*05d0*/  @P1 MOV R6, R4 ;  /* 0x0000000400061202 */ /* 0x000fca0000000f00 */
[----:B------:R-:W-:-:S04]  /*05e0*/  @P1 IMAD.WIDE.U32 R10, R31, c[0x0][0x1d8], R6 ;  /* 0x000076001f0a1a25 */ /* 0x000fc800078e0006 */
[----:B------:R-:W-:Y:S02]  /*05f0*/  @!P0 MOV R8, R4 ;  /* 0x0000000400088202 */ /* 0x000fe40000000f00 */
[----:B------:R-:W-:Y:S01]  /*0600*/  @P1 IADD3 R11, R11, R9, RZ ;  /* 0x000000090b0b1210 */ /* 0x000fe20007ffe0ff */
[----:B------:R-:W-:Y:S01]  /*0610*/  @!P0 IMAD R13, R43, c[0x0][0x1d8], RZ ;  /* 0x000076002b0d8a24 */ /* 0x000fe200078e02ff */
[----:B------:R-:W-:Y:S02]  /*0620*/  @!P0 MOV R9, R7 ;  /* 0x0000000700098202 */ /* 0x000fe40000000f00 */
[----:B------:R-:W-:Y:S01]  /*0630*/  @P1 SHF.L.U32 R18, R10, 0x2, RZ ;  /* 0x000000020a121819 */ /* 0x000fe200000006ff */
[C---:B------:R-:W-:Y:S02]  /*0640*/  @!P0 IMAD R15, R42.reuse, c[0x0][0x1dc], R13 ;  /* 0x000077002a0f8a24 */ /* 0x040fe400078e020d */
[----:B------:R-:W-:Y:S01]  /*0650*/  @!P0 IMAD.WIDE.U32 R8, R42, c[0x0][0x1d8], R8 ;  /* 0x000076002a088a25 */ /* 0x000fe200078e0008 */
[----:B------:R-:W-:-:S02]  /*0660*/  @P1 SHF.L.U64.HI R10, R10, 0x2, R11 ;  /* 0x000000020a0a1819 */ /* 0x000fc4000001020b */
[----:B------:R-:W-:Y:S02]  /*0670*/  @P1 IADD3 R24, P2, R18, c[0x0][0x180], RZ ;  /* 0x0000600012181a10 */ /* 0x000fe40007f5e0ff */
[----:B------:R-:W-:Y:S02]  /*0680*/  @!P0 IADD3 R9, R9, R15, RZ ;  /* 0x0000000f09098210 */ /* 0x000fe40007ffe0ff */
[----:B------:R-:W-:Y:S02]  /*0690*/  @P1 IADD3.X R25, R10, c[0x0][0x184], RZ, P2, !PT ;  /* 0x000061000a191a10 */ /* 0x000fe400017fe4ff */
[----:B------:R-:W-:Y:S01]  /*06a0*/  @P1 IADD3 R18, P2, R18, c[0x0][0x178], RZ ;  /* 0x00005e0012121a10 */ /* 0x000fe20007f5e0ff */
[----:B------:R-:W-:Y:S01]  /*06b0*/  CS2R R12, SRZ ;  /* 0x00000000000c7805 */ /* 0x000fe2000001ff00 */
[C---:B------:R-:W-:Y:S02]  /*06c0*/  @!P0 SHF.L.U32 R22, R8.reuse, 0x2, RZ ;  /* 0x0000000208168819 */ /* 0x040fe400000006ff */
[----:B------:R-:W-:-:S02]  /*06d0*/  @!P0 SHF.L.U64.HI R16, R8, 0x2, R9 ;  /* 0x0000000208108819 */ /* 0x000fc40000010209 */
[----:B------:R-:W-:Y:S01]  /*06e0*/  CS2R R8, SRZ ;  /* 0x0000000000087805 */ /* 0x000fe2000001ff00 */
[----:B------:R-:W-:Y:S01]  /*06f0*/  @P1 IADD3.X R19, R10, c[0x0][0x17c], RZ, P2, !PT ;  /* 0x00005f000a131a10 */ /* 0x000fe200017fe4ff */
[----:B------:R0:W5:Y:S04]  /*0700*/  @P1 LDG.E.64 R12, [R24.64] ;  /* 0x0000000e180c1981 */ /* 0x000168000c1e1b00 */
[----:B------:R0:W5:Y:S01]  /*0710*/  @P1 LDG.E.64 R8, [R18.64] ;  /* 0x0000000e12081981 */ /* 0x000162000c1e1b00 */
[C---:B------:R-:W-:Y:S02]  /*0720*/  @!P0 IADD3 R20, P3, R22.reuse, c[0x0][0x180], RZ ;  /* 0x0000600016148a10 */ /* 0x040fe40007f7e0ff */
[----:B------:R-:W-:Y:S01]  /*0730*/  @!P0 IADD3 R22, P4, R22, c[0x0][0x178], RZ ;  /* 0x00005e0016168a10 */ /* 0x000fe20007f9e0ff */
[----:B------:R-:W-:Y:S01]  /*0740*/  CS2R R14, SRZ ;  /* 0x00000000000e7805 */ /* 0x000fe2000001ff00 */
[----:B------:R-:W-:Y:S01]  /*0750*/  CS2R R10, SRZ ;  /* 0x00000000000a7805 */ /* 0x000fe2000001ff00 */
[----:B------:R-:W-:-:S02]  /*0760*/  @!P0 IADD3.X R21, R16, c[0x0][0x184], RZ, P3, !PT ;  /* 0x0000610010158a10 */ /* 0x000fc40001ffe4ff */
[----:B------:R-:W-:-:S03]  /*0770*/  @!P0 IADD3.X R23, R16, c[0x0][0x17c], RZ, P4, !PT ;  /* 0x00005f0010178a10 */ /* 0x000fc600027fe4ff */
[----:B------:R0:W5:Y:S04]  /*0780*/  @!P0 LDG.E.64 R14, [R20.64] ;  /* 0x0000000e140e8981 */ /* 0x000168000c1e1b00 */
[----:B------:R0:W5:Y:S01]  /*0790*/  @!P0 LDG.E.64 R10, [R22.64] ;  /* 0x0000000e160a8981 */ /* 0x000162000c1e1b00 */
        /* <DEDUP_REMOVED lines=9> */
[----:B------:R-:W1:Y:S02]  /*0830*/  @P0 MUFU.RSQ R16, R16 ;  /* 0x0000001000100308 */ /* 0x000e640000001400 */
[----:B-1----:R-:W1:Y:S01]  /*0840*/  @P0 R2UR UR4, R16 ;  /* 0x00000000100403c2 */ /* 0x002e6200000e0000 */
[----:B------:R-:W-:Y:S02]  /*0850*/  ISETP.GT.U32.AND P0, PT, R0, 0x27f, PT ;  /* 0x0000027f0000780c */ /* 0x000fe40003f04070 */
[----:B------:R-:W-:Y:S01]  /*0860*/  MOV R3, RZ ;  /* 0x000000ff00037202 */ /* 0x000fe20000000f00 */
[----:B-1----:R-:W-:-:S10]  /*0870*/  @UP0 UMOV UR12, UR4 ;  /* 0x00000004000c0c82 */ /* 0x002fd40008000000 */
        /* <DEDUP_REMOVED lines=16> */
.L_x_1045:
[----:B0-----:R-:W-:Y:S05]  /*0980*/  BSYNC B0 ;  /* 0x0000000000007941 */ /* 0x001fea0003800000 */
.L_x_1044:
[----:B------:R-:W-:Y:S01]  /*0990*/  ISETP.NE.AND P2, PT, RZ, UR16, PT ;  /* 0x00000010ff007c0c */ /* 0x000fe2000bf45270 */
[C---:B-----5:R-:W-:Y:S01]  /*09a0*/  FADD.FTZ R35, -R2.reuse, R12 ;  /* 0x0000000c02237221 */ /* 0x060fe20000010100 */
[----:B------:R-:W-:Y:S01]  /*09b0*/  MOV R12, R8 ;  /* 0x00000008000c7202 */ /* 0x000fe20000000f00 */
[C---:B------:R-:W-:Y:S01]  /*09c0*/  FADD.FTZ R34, -R2.reuse, R13 ;  /* 0x0000000d02227221 */ /* 0x040fe20000010100 */
[----:B------:R-:W-:Y:S01]  /*09d0*/  MOV R13, R9 ;  /* 0x00000009000d7202 */ /* 0x000fe20000000f00 */
[C---:B------:R-:W-:Y:S02]  /*09e0*/  FADD.FTZ R14, -R2.reuse, R14 ;  /* 0x0000000e020e7221 */ /* 0x040fe40000010100 */
[----:B------:R-:W-:Y:S01]  /*09f0*/  FADD.FTZ R15, -R2, R15 ;  /* 0x0000000f020f7221 */ /* 0x000fe20000010100 */
[----:B------:R-:W-:Y:S01]  /*0a00*/  MOV R2, R10 ;  /* 0x0000000a00027202 */ /* 0x000fe20000000f00 */
[----:B------:R-:W-:-:S02]  /*0a10*/  FMUL.FTZ R35, R35, UR12 ;  /* 0x0000000c23237c20 */ /* 0x000fc40008410000 */
[----:B------:R-:W-:Y:S02]  /*0a20*/  FMUL.FTZ R34, R34, UR12 ;  /* 0x0000000c22227c20 */ /* 0x000fe40008410000 */
        /* <DEDUP_REMOVED lines=19> */
.L_x_1046:
        /* <DEDUP_REMOVED lines=20> */
[----:B-1----:R-:W-:Y:S02]  /*0ca0*/  FADD.FTZ R24, -R19, 1 ;  /* 0x3f80000013187421 */ /* 0x002fe40000010100 */
[----:B------:R-:W-:Y:S02]  /*0cb0*/  FMUL.FTZ R19, R10, R19 ;  /* 0x000000130a137220 */ /* 0x000fe40000410000 */
[----:B------:R-:W-:Y:S02]  /*0cc0*/  FFMA.FTZ R24, R15, R24, 1 ;  /* 0x3f8000000f187423 */ /* 0x000fe40000010018 */
[----:B------:R-:W-:Y:S02]  /*0cd0*/  FMUL.FTZ R15, R11, R22 ;  /* 0x000000160b0f7220 */ /* 0x000fe40000410000 */
[----:B------:R-:W-:-:S02]  /*0ce0*/  FMUL.FTZ R2, R19, R24 ;  /* 0x0000001813027220 */ /* 0x000fc40000410000 */
[----:B------:R-:W-:Y:S02]  /*0cf0*/  FMUL.FTZ R19, R15, R18 ;  /* 0x000000120f137220 */ /* 0x000fe40000410000 */
.L_x_1047:
        /* <DEDUP_REMOVED lines=8> */
[----:B------:R-:W-:Y:S02]  /*0d80*/  FFMA.FTZ R15, R37, R14, R15 ;  /* 0x0000000e250f7223 */ /* 0x000fe4000001000f */
[----:B------:R-:W-:-:S02]  /*0d90*/  FADD.FTZ R14, R17, R14 ;  /* 0x0000000e110e7221 */ /* 0x000fc40000010000 */
        /* <DEDUP_REMOVED lines=32> */
[----:B------:R-:W-:Y:S01]  /*0fa0*/  ISETP.GT.U32.AND P0, PT, R0, 0x4, PT ;  /* 0x000000040000780c */ /* 0x000fe20003f04070 */
[----:B------:R-:W-:-:S04]  /*0fb0*/  FFMA.FTZ R14, R35, R12, RZ ;  /* 0x0000000c230e7223 */ /* 0x000fc800000100ff */
        /* <DEDUP_REMOVED lines=56> */
.L_x_1049:
[----:B------:R-:W-:Y:S05]  /*1340*/  BSYNC B0 ;  /* 0x0000000000007941 */ /* 0x000fea0003800000 */
.L_x_1048:
        /* <DEDUP_REMOVED lines=41> */
.L_x_1052:
        /* <DEDUP_REMOVED lines=210> */
.L_x_1051:
[----:B------:R-:W-:Y:S05]  /*2300*/  BSYNC B0 ;  /* 0x0000000000007941 */ /* 0x000fea0003800000 */
.L_x_1050:
        /* <DEDUP_REMOVED lines=19> */
.L_x_1054:
[----:B------:R-:W-:Y:S05]  /*2440*/  BSYNC B0 ;  /* 0x0000000000007941 */ /* 0x000fea0003800000 */
.L_x_1053:
        /* <DEDUP_REMOVED lines=30> */
.L_x_1057:
[----:B------:R-:W2:Y:S01]  /*2630*/  LDG.E.STRONG.GPU R16, [R12.64] ;  /* 0x0000000e0c107981 */ /* 0x000ea2000c1ef900 */
[----:B------:R-:W-:Y:S01]  /*2640*/  YIELD ;  /* 0x0000000000007946 */ /* 0x000fe20003800000 */
[----:B--2---:R-:W-:Y:S01]  /*2650*/  ISETP.NE.AND P0, PT, R16, R19, PT ;  /* 0x000000131000720c */ /* 0x004fe20003f05270 */
[----:B------:R-:W-:-:S12]  /*2660*/  CCTL.IVALL ;  /* 0x00000000ff00798f */ /* 0x000fd80002000000 */
[----:B------:R-:W-:Y:S05]  /*2670*/  @P0 BRA `(.L_x_1057) ;  /* 0xffffffb000000947 */ /* 0x000fea000383ffff */
.L_x_1056:
        /* <DEDUP_REMOVED lines=20> */
.L_x_1061:
        /* <DEDUP_REMOVED lines=116> */
.L_x_1060:
        /* <DEDUP_REMOVED lines=62> */
.L_x_1062:
[----:B------:R-:W-:-:S13]  /*32e0*/  ISETP.NE.OR P0, PT, RZ, UR4, P0 ;  /* 0x00000004ff007c0c */ /* 0x000fda0008705670 */
[----:B------:R-:W-:Y:S05]  /*32f0*/  @!P0 BRA `(.L_x_1058) ;  /* 0x000001f000008947 */ /* 0x000fea0003800000 */
.L_x_1059:
        /* <DEDUP_REMOVED lines=31> */
.L_x_1058:
        /* <DEDUP_REMOVED lines=12> */
.L_x_1064:
[----:B------:R-:W-:Y:S05]  /*35b0*/  BSYNC B0 ;  /* 0x0000000000007941 */ /* 0x000fea0003800000 */
.L_x_1063:
        /* <DEDUP_REMOVED lines=16> */
.L_x_1055:
        /* <DEDUP_REMOVED lines=27> */
.L_x_1065:
        /* <DEDUP_REMOVED lines=17> */
.L_x_1067:
[----:B------:R-:W-:Y:S05]  /*3980*/  BSYNC B0 ;  /* 0x0000000000007941 */ /* 0x000fea0003800000 */
.L_x_1066:
        /* <DEDUP_REMOVED lines=19> */
.L_x_1068:
[----:B------:R-:W-:Y:S01]  /*3ac0*/  BSSY B0, `(.L_x_1069) ;  /* 0x0000010000007945 */ /* 0x000fe20003800000 */
[----:B------:R-:W-:Y:S05]  /*3ad0*/  @P0 BRA `(.L_x_1070) ;  /* 0x000000e000000947 */ /* 0x000fea0003800000 */
[----:B------:R-:W-:Y:S01]  /*3ae0*/  MOV R5, R7 ;  /* 0x0000000700057202 */ /* 0x000fe20000000f00 */
[----:B------:R-:W-:Y:S02]  /*3af0*/  IMAD R43, R43, c[0x0][0x1d8], RZ ;  /* 0x000076002b2b7a24 */ /* 0x000fe400078e02ff */
[----:B------:R-:W-:Y:S02]  /*3b00*/  FFMA.FTZ R37, R37, R2, R17 ;  /* 0x0000000225257223 */ /* 0x000fe40000010011 */
[----:B------:R-:W-:-:S04]  /*3b10*/  IMAD.WIDE.U32 R4, R42, c[0x0][0x1d8], R4 ;  /* 0x000076002a047a25 */ /* 0x000fc800078e0004 */
[----:B------:R-:W-:Y:S02]  /*3b20*/  IMAD R43, R42, c[0x0][0x1dc], R43 ;  /* 0x000077002a2b7a24 */ /* 0x000fe400078e022b */
[----:B------:R-:W-:Y:S01]  /*3b30*/  FFMA.FTZ R17, R36, R2, R17 ;  /* 0x0000000224117223 */ /* 0x000fe20000010011 */
[----:B------:R-:W-:Y:S01]  /*3b40*/  LEA R2, P0, R4, c[0x0][0x160], 0x2 ;  /* 0x0000580004027a11 */ /* 0x000fe200078010ff */
[----:B------:R-:W-:Y:S01]  /*3b50*/  FFMA.FTZ R37, R3, R10, -R37 ;  /* 0x0000000a03257223 */ /* 0x000fe20000010825 */
[----:B------:R-:W-:Y:S01]  /*3b60*/  IADD3 R43, R5, R43, RZ ;  /* 0x0000002b052b7210 */ /* 0x000fe20007ffe0ff */
[----:B------:R-:W-:Y:S02]  /*3b70*/  FFMA.FTZ R17, R30, R11, -R17 ;  /* 0x0000000b1e117223 */ /* 0x000fe40000010811 */
[----:B------:R-:W-:Y:S01]  /*3b80*/  FMUL.FTZ R16, R37, UR12 ;  /* 0x0000000c25107c20 */ /* 0x000fe20008410000 */
[----:B------:R-:W-:Y:S01]  /*3b90*/  LEA.HI.X R3, R4, c[0x0][0x164], R43, 0x2, P0 ;  /* 0x0000590004037a11 */ /* 0x000fe200000f142b */
[----:B------:R-:W-:-:S05]  /*3ba0*/  FMUL.FTZ R17, R17, UR12 ;  /* 0x0000000c11117c20 */ /* 0x000fca0008410000 */
[----:B------:R1:W-:Y:S02]  /*3bb0*/  STG.E.64 [R2.64], R16 ;  /* 0x0000001002007986 */ /* 0x0003e4000c101b0e */
.L_x_1070:
[----:B------:R-:W-:Y:S05]  /*3bc0*/  BSYNC B0 ;  /* 0x0000000000007941 */ /* 0x000fea0003800000 */
.L_x_1069:
[----:B------:R-:W-:Y:S01]  /*3bd0*/  ULDC UR4, c[0x0][0x10] ;  /* 0x0000040000047ab9 */ /* 0x000fe20000000800 */
[----:B------:R-:W-:Y:S01]  /*3be0*/  IADD3 R38, R38, 0x1, RZ ;  /* 0x0000000126267810 */ /* 0x000fe20007ffe0ff */
[----:B------:R-:W-:-:S04]  /*3bf0*/  UIADD3 UR7, UR7, UR4, URZ ;  /* 0x0000000407077290 */ /* 0x000fc8000fffe03f */
[----:B------:R-:W-:-:S06]  /*3c00*/  UISETP.GE.AND UP0, UPT, UR7, UR6, UPT ;  /* 0x000000060700728c */ /* 0x000fcc000bf06270 */
[----:B------:R-:W-:-:S13]  /*3c10*/  PLOP3.LUT P0, PT, PT, PT, UP0, 0x80, 0x0 ;  /* 0x000000000000781c */ /* 0x000fda0003f0f008 */
[----:B------:R-:W-:Y:S01]  /*3c20*/  @P0 CALL.REL.NOINC `(.L_x_1043) ;  /* 0x0000001000000944 */ /* 0x000fe20003c00000 */
[----:B------:R-:W-:Y:S05]  /*3c30*/  BRA `(.L_x_1071) ;  /* 0xffffc65000007947 */ /* 0x000fea000383ffff */
.L_x_1043:
        /* <DEDUP_REMOVED lines=18> */
.L_x_1073:
[----:B------:R-:W-:Y:S05]  /*3d60*/  BSYNC B0 ;  /* 0x0000000000007941 */ /* 0x000fea0003800000 */
.L_x_1072:
        /* <DEDUP_REMOVED lines=11> */
.L_x_1075:
[----:B------:R-:W2:Y:S01]  /*3e20*/  LDG.E.STRONG.GPU R5, [R2.64] ;  /* 0x0000000e02057981 */ /* 0x000ea2000c1ef900 */
[----:B------:R-:W-:Y:S01]  /*3e30*/  YIELD ;  /* 0x0000000000007946 */ /* 0x000fe20003800000 */
[----:B--2---:R-:W-:Y:S01]  /*3e40*/  ISETP.NE.AND P0, PT, R5, R4, PT ;  /* 0x000000040500720c */ /* 0x004fe20003f05270 */
[----:B------:R-:W-:-:S12]  /*3e50*/  CCTL.IVALL ;  /* 0x00000000ff00798f */ /* 0x000fd80002000000 */
[----:B------:R-:W-:Y:S05]  /*3e60*/  @P0 BRA `(.L_x_1075) ;  /* 0xffffffb000000947 */ /* 0x000fea000383ffff */
.L_x_1074:
[----:B------:R-:W-:Y:S02]  /*3e70*/  WARPSYNC 0xffffffff ;  /* 0xffffffff00007948 */ /* 0x000fe40003800000 */
[----:B------:R-:W-:Y:S01]  /*3e80*/  MOV R19, c[0x0][0x1dc] ;  /* 0x0000770000137a02 */ /* 0x000fe20000000f00 */
[----:B------:R-:W-:Y:S03]  /*3e90*/  BAR.SYNC.DEFER_BLOCKING 0x0 ;  /* 0x0000000000007b1d */ /* 0x000fe60000010000 */
[----:B------:R-:W-:-:S04]  /*3ea0*/  LEA.HI R2, P0, R19, c[0x0][0x1d8], RZ, 0x1 ;  /* 0x0000760013027a11 */ /* 0x000fc800078108ff */
[----:B------:R-:W-:-:S04]  /*3eb0*/  IADD3.X R3, RZ, c[0x0][0x1dc], RZ, P0, !PT ;  /* 0x00007700ff037a10 */ /* 0x000fc800007fe4ff */
[--C-:B------:R-:W-:Y:S02]  /*3ec0*/  SHF.R.S64 R25, R2, 0x1, R3.reuse ;  /* 0x0000000102197819 */ /* 0x100fe40000001003 */
[----:B------:R-:W-:Y:S02]  /*3ed0*/  SHF.R.S32.HI R2, RZ, 0x1f, R0 ;  /* 0x0000001fff027819 */ /* 0x000fe40000011400 */
[----:B0-----:R-:W-:Y:S02]  /*3ee0*/  SHF.R.S32.HI R14, RZ, 0x1, R3 ;  /* 0x00000001ff0e7819 */ /* 0x001fe40000011403 */
        /* <DEDUP_REMOVED lines=17> */
.L_x_1076:
        /* <DEDUP_REMOVED lines=26> */
.L_x_1077:
        /* <DEDUP_REMOVED lines=14> */
.L_x_1940:


//--------------------- .text._Z35group_norm_nhwc_bwd_one_pass_kernelI11Fp32IOBf16WLi512ELi10ELi640EEv26Group_norm_nhwc_bwd_params --------------------------
	.section	.text._Z35group_norm_nhwc_bwd_one_pass_kernelI11Fp32IOBf16WLi512ELi10ELi640EEv26Group_norm_nhwc_bwd_params,"ax",@progbits
	.sectioninfo	@"SHI_REGISTERS=90"
	.align	128
        .global         _Z35group_norm_nhwc_bwd_one_pass_kernelI11Fp32IOBf16WLi512ELi10ELi640EEv26Group_norm_nhwc_bwd_params
        .type           _Z35group_norm_nhwc_bwd_one_pass_kernelI11Fp32IOBf16WLi512ELi10ELi640EEv26Group_norm_nhwc_bwd_params,@function
        .size           _Z35group_norm_nhwc_bwd_one_pass_kernelI11Fp32IOBf16WLi512ELi10ELi640EEv26Group_norm_nhwc_bwd_params,(.L_x_1941 - _Z35group_norm_nhwc_bwd_one_pass_kernelI11Fp32IOBf16WLi512ELi10ELi640EEv26Group_norm_nhwc_bwd_params)
        .other          _Z35group_norm_nhwc_bwd_one_pass_kernelI11Fp32IOBf16WLi512ELi10ELi640EEv26Group_norm_nhwc_bwd_params,@"STO_CUDA_ENTRY STV_DEFAULT"
_Z35group_norm_nhwc_bwd_one_pass_kernelI11Fp32IOBf16WLi512ELi10ELi640EEv26Group_norm_nhwc_bwd_params:
.text._Z35group_norm_nhwc_bwd_one_pass_kernelI11Fp32IOBf16WLi512ELi10ELi640EEv26Group_norm_nhwc_bwd_params:
        /* <DEDUP_REMOVED lines=43> */
[----:B-1----:R-:W-:Y:S02]  /*02b0*/  IADD3 R72, R76, 0x180, RZ ;  /* 0x000001804c487810 */ /* 0x002fe40007ffe0ff */
.L_x_1114:
[----:B0-----:R-:W-:Y:S01]  /*02c0*/  IABS R5, c[0x0][0x1f0] ;  /* 0x00007c0000057a13 */ /* 0x001fe20000000000 */
[----:B------:R-:W-:Y:S01]  /*02d0*/  ULDC UR4, c[0x0][0x1f0] ;  /* 0x00007c0000047ab9 */ /* 0x000fe20000000800 */
[----:B------:R-:W-:Y:S01]  /*02e0*/  ISETP.LE.AND P3, PT, RZ, UR7, PT ;  /* 0x00000007ff007c0c */ /* 0x000fe2000bf63270 */
[----:B------:R-:W-:Y:S01]  /*02f0*/  ULOP3.LUT UR4, UR7, UR4, URZ, 0x3c, !UPT ;  /* 0x0000000407047292 */ /* 0x000fe2000f8e3c3f */
[----:B------:R-:W0:Y:S01]  /*0300*/  I2F.RP R0, R5 ;  /* 0x0000000500007306 */ /* 0x000e220000209400 */
[----:B------:R-:W-:Y:S01]  /*0310*/  UMOV UR12, 0x8 ;  /* 0x00000008000c7882 */ /* 0x000fe20000000000 */
[----:B------:R-:W-:Y:S02]  /*0320*/  SHF.R.S32.HI R63, RZ, 0x1f, R74 ;  /* 0x0000001fff3f7819 */ /* 0x000fe4000001144a */
[----:B------:R-:W-:-:S02]  /*0330*/  SHF.R.S32.HI R64, RZ, 0x1f, R75 ;  /* 0x0000001fff407819 */ /* 0x000fc4000001144b */
[----:B------:R-:W-:Y:S01]  /*0340*/  ISETP.LE.AND P4, PT, RZ, UR4, PT ;  /* 0x00000004ff007c0c */ /* 0x000fe2000bf83270 */
[----:B------:R-:W-:Y:S01]  /*0350*/  ULDC.64 UR4, c[0x0][0x198] ;  /* 0x0000660000047ab9 */ /* 0x000fe20000000a00 */
[----:B------:R-:W-:Y:S01]  /*0360*/  SHF.R.S32.HI R62, RZ, 0x1f, R72 ;  /* 0x0000001fff3e7819 */ /* 0x000fe20000011448 */
        /* <DEDUP_REMOVED lines=15> */
[----:B------:R-:W-:-:S13]  /*0460*/  ISETP.GT.U32.AND P2, PT, R5, R0, PT ;  /* 0x000000000500720c */ /* 0x000fda0003f44070 */
[-C--:B------:R-:W-:Y:S02]  /*0470*/  @!P2 IADD3 R0, R0, -R5.reuse, RZ ;  /* 0x800000050000a210 */ /* 0x080fe40007ffe0ff */
[----:B------:R-:W-:Y:S02]  /*0480*/  @!P2 IADD3 R3, R3, 0x1, RZ ;  /* 0x000000010303a810 */ /* 0x000fe40007ffe0ff */
[CC--:B------:R-:W-:Y:S02]  /*0490*/  ISETP.GE.U32.AND P0, PT, R0.reuse, R5.reuse, PT ;  /* 0x000000050000720c */ /* 0x0c0fe40003f06070 */
[----:B------:R-:W-:Y:S02]  /*04a0*/  ISETP.GT.U32.AND P2, PT, R5, R0, PT ;  /* 0x000000000500720c */ /* 0x000fe40003f44070 */
[----:B------:R-:W-:-:S04]  /*04b0*/  IADD3 R5, R0, -R5, RZ ;  /* 0x8000000500057210 */ /* 0x000fc80007ffe0ff */
[----:B------:R-:W-:Y:S02]  /*04c0*/  SEL R0, R5, R0, !P2 ;  /* 0x0000000005007207 */ /* 0x000fe40005000000 */
[----:B------:R-:W-:Y:S02]  /*04d0*/  ISETP.GE.U32.AND P2, PT, R74, c[0x0][0x1e0], PT ;  /* 0x000078004a007a0c */ /* 0x000fe40003f46070 */
[----:B------:R-:W-:Y:S02]  /*04e0*/  @!P3 IADD3 R0, -R0, RZ, RZ ;  /* 0x000000ff0000b210 */ /* 0x000fe40007ffe1ff */
[----:B------:R-:W-:Y:S02]  /*04f0*/  @P0 IADD3 R3, R3, 0x1, RZ ;  /* 0x0000000103030810 */ /* 0x000fe40007ffe0ff */
        /* <DEDUP_REMOVED lines=8> */
[----:B------:R-:W-:-:S02]  /*0580*/  ISETP.GE.AND.EX P2, PT, R63, c[0x0][0x1e4], PT, P2 ;  /* 0x000079003f007a0c */ /* 0x000fc40003f46320 */
[----:B------:R-:W-:Y:S02]  /*0590*/  ISETP.GE.AND.EX P0, PT, R64, c[0x0][0x1e4], PT, P0 ;  /* 0x0000790040007a0c */ /* 0x000fe40003f06300 */
[----:B------:R-:W-:Y:S02]  /*05a0*/  SHF.R.S32.HI R5, RZ, 0x1f, R77 ;  /* 0x0000001fff057819 */ /* 0x000fe4000001144d */
[----:B------:R-:W-:Y:S02]  /*05b0*/  IADD3 R80, P3, R77, R0, RZ ;  /* 0x000000004d507210 */ /* 0x000fe40007f7e0ff */
[----:B------:R-:W-:Y:S02]  /*05c0*/  SHF.R.S32.HI R2, RZ, 0x1f, R3 ;  /* 0x0000001fff027819 */ /* 0x000fe40000011403 */
[C---:B------:R-:W-:Y:S02]  /*05d0*/  ISETP.GT.U32.OR P2, PT, R78.reuse, 0x27f, P2 ;  /* 0x0000027f4e00780c */ /* 0x040fe40001744470 */
[----:B------:R-:W-:Y:S01]  /*05e0*/  ISETP.GT.U32.OR P0, PT, R78, 0x27f, P0 ;  /* 0x0000027f4e00780c */ /* 0x000fe20000704470 */
[----:B------:R-:W-:Y:S01]  /*05f0*/  IMAD R2, R2, c[0x0][0x1e8], RZ ;  /* 0x00007a0002027a24 */ /* 0x000fe200078e02ff */
[----:B------:R-:W-:-:S02]  /*0600*/  LEA.HI.X.SX32 R81, R0, R5, 0x1, P3 ;  /* 0x0000000500517211 */ /* 0x000fc400018f0eff */
[----:B------:R-:W-:Y:S01]  /*0610*/  ISETP.GE.U32.AND P3, PT, R72, c[0x0][0x1e0], PT ;  /* 0x0000780048007a0c */ /* 0x000fe20003f66070 */
[C---:B------:R-:W-:Y:S02]  /*0620*/  IMAD R83, R3.reuse, c[0x0][0x1ec], R2 ;  /* 0x00007b0003537a24 */ /* 0x040fe400078e0202 */
[----:B------:R-:W-:Y:S01]  /*0630*/  IMAD.WIDE.U32 R80, R3, c[0x0][0x1e8], R80 ;  /* 0x00007a0003507a25 */ /* 0x000fe200078e0050 */
[----:B------:R-:W-:-:S03]  /*0640*/  ISETP.GE.AND.EX P3, PT, R62, c[0x0][0x1e4], PT, P3 ;  /* 0x000079003e007a0c */ /* 0x000fc60003f66330 */
[----:B------:R-:W-:Y:S01]  /*0650*/  @!P2 IMAD R5, R63, c[0x0][0x1d8], RZ ;  /* 0x000076003f05aa24 */ /* 0x000fe200078e02ff */
[----:B------:R-:W-:Y:S01]  /*0660*/  IADD3 R83, R81, R83, RZ ;  /* 0x0000005351537210 */ /* 0x000fe20007ffe0ff */
[----:B------:R-:W-:Y:S01]  /*0670*/  @P1 IMAD R3, R65, c[0x0][0x1d8], RZ ;  /* 0x0000760041031a24 */ /* 0x000fe200078e02ff */
[----:B------:R-:W-:Y:S01]  /*0680*/  ISETP.GT.U32.OR P3, PT, R78, 0x27f, P3 ;  /* 0x0000027f4e00780c */ /* 0x000fe20001f64470 */
[----:B------:R-:W-:Y:S01]  /*0690*/  @!P0 IMAD R2, R64, c[0x0][0x1d8], RZ ;  /* 0x0000760040028a24 */ /* 0x000fe200078e02ff */
[-C--:B------:R-:W-:Y:S01]  /*06a0*/  @P1 MOV R82, R80.reuse ;  /* 0x0000005000521202 */ /* 0x080fe20000000f00 */
[----:B------:R-:W-:Y:S01]  /*06b0*/  @!P2 IMAD R29, R74, c[0x0][0x1dc], R5 ;  /* 0x000077004a1daa24 */ /* 0x000fe200078e0205 */
[----:B------:R-:W-:Y:S02]  /*06c0*/  @!P0 MOV R4, R80 ;  /* 0x0000005000048202 */ /* 0x000fe40000000f00 */
[----:B------:R-:W-:Y:S01]  /*06d0*/  @!P0 MOV R5, R83 ;  /* 0x0000005300058202 */ /* 0x000fe20000000f00 */
[----:B------:R-:W-:-:S02]  /*06e0*/  @P1 IMAD R11, R76, c[0x0][0x1dc], R3 ;  /* 0x000077004c0b1a24 */ /* 0x000fc400078e0203 */
[----:B------:R-:W-:Y:S02]  /*06f0*/  @!P0 IMAD R13, R75, c[0x0][0x1dc], R2 ;  /* 0x000077004b0d8a24 */ /* 0x000fe400078e0202 */
[----:B------:R-:W-:-:S04]  /*0700*/  @P1 IMAD.WIDE.U32 R2, R76, c[0x0][0x1d8], R82 ;  /* 0x000076004c021a25 */ /* 0x000fc800078e0052 */
[----:B------:R-:W-:Y:S01]  /*0710*/  @!P0 IMAD.WIDE.U32 R4, R75, c[0x0][0x1d8], R4 ;  /* 0x000076004b048a25 */ /* 0x000fe200078e0004 */
[----:B------:R-:W-:-:S04]  /*0720*/  @P1 IADD3 R11, R3, R11, RZ ;  /* 0x0000000b030b1210 */ /* 0x000fc80007ffe0ff */
[----:B------:R-:W-:Y:S01]  /*0730*/  @!P0 IADD3 R3, R5, R13, RZ ;  /* 0x0000000d05038210 */ /* 0x000fe20007ffe0ff */
[----:B------:R-:W-:Y:S01]  /*0740*/  @!P3 IMAD R5, R62, c[0x0][0x1d8], RZ ;  /* 0x000076003e05ba24 */ /* 0x000fe200078e02ff */
[C---:B------:R-:W-:Y:S02]  /*0750*/  @P1 SHF.L.U32 R14, R2.reuse, 0x2, RZ ;  /* 0x00000002020e1819 */ /* 0x040fe400000006ff */
[----:B------:R-:W-:Y:S01]  /*0760*/  @P1 SHF.L.U64.HI R10, R2, 0x2, R11 ;  /* 0x00000002020a1819 */ /* 0x000fe2000001020b */
[----:B------:R-:W-:Y:S01]  /*0770*/  @!P3 IMAD R11, R72, c[0x0][0x1dc], R5 ;  /* 0x00007700480bba24 */ /* 0x000fe200078e0205 */
[----:B------:R-:W-:Y:S02]  /*0780*/  @!P2 MOV R8, R80 ;  /* 0x000000500008a202 */ /* 0x000fe40000000f00 */
[----:B------:R-:W-:Y:S02]  /*0790*/  @!P2 MOV R9, R83 ;  /* 0x000000530009a202 */ /* 0x000fe40000000f00 */
[----:B------:R-:W-:-:S02]  /*07a0*/  @!P0 SHF.L.U32 R24, R4, 0x2, RZ ;  /* 0x0000000204188819 */ /* 0x000fc400000006ff */
[----:B------:R-:W-:Y:S02]  /*07b0*/  @!P0 SHF.L.U64.HI R16, R4, 0x2, R3 ;  /* 0x0000000204108819 */ /* 0x000fe40000010203 */
[----:B------:R-:W-:Y:S02]  /*07c0*/  @!P3 MOV R4, R80 ;  /* 0x000000500004b202 */ /* 0x000fe40000000f00 */
[----:B------:R-:W-:Y:S02]  /*07d0*/  @!P3 MOV R5, R83 ;  /* 0x000000530005b202 */ /* 0x000fe40000000f00 */
[----:B------:R-:W-:Y:S01]  /*07e0*/  @P1 IADD3 R12, P4, R14, c[0x0][0x180], RZ ;  /* 0x000060000e0c1a10 */ /* 0x000fe20007f9e0ff */
[----:B------:R-:W-:Y:S01]  /*07f0*/  @!P2 IMAD.WIDE.U32 R8, R74, c[0x0][0x1d8], R8 ;  /* 0x000076004a08aa25 */ /* 0x000fe200078e0008 */
[----:B------:R-:W-:Y:S02]  /*0800*/  @P1 IADD3 R14, P5, R14, c[0x0][0x178], RZ ;  /* 0x00005e000e0e1a10 */ /* 0x000fe40007fbe0ff */
[----:B------:R-:W-:Y:S01]  /*0810*/  @P1 IADD3.X R13, R10, c[0x0][0x184], RZ, P4, !PT ;  /* 0x000061000a0d1a10 */ /* 0x000fe200027fe4ff */
[----:B------:R-:W-:Y:S01]  /*0820*/  @!P3 IMAD.WIDE.U32 R4, R72, c[0x0][0x1d8], R4 ;  /* 0x000076004804ba25 */ /* 0x000fe200078e0004 */
[----:B------:R-:W-:-:S02]  /*0830*/  @P1 IADD3.X R15, R10, c[0x0][0x17c], RZ, P5, !PT ;  /* 0x00005f000a0f1a10 */ /* 0x000fc40002ffe4ff */
[C---:B------:R-:W-:Y:S02]  /*0840*/  @!P0 IADD3 R22, P4, R24.reuse, c[0x0][0x180], RZ ;  /* 0x0000600018168a10 */ /* 0x040fe40007f9e0ff */
[----:B------:R-:W-:Y:S02]  /*0850*/  @!P0 IADD3 R24, P5, R24, c[0x0][0x178], RZ ;  /* 0x00005e0018188a10 */ /* 0x000fe40007fbe0ff */
[----:B------:R-:W-:Y:S01]  /*0860*/  @!P2 IADD3 R29, R9, R29, RZ ;  /* 0x0000001d091da210 */ /* 0x000fe20007ffe0ff */
[----:B------:R-:W-:Y:S01]  /*0870*/  CS2R R20, SRZ ;  /* 0x0000000000147805 */ /* 0x000fe2000001ff00 */
[----:B------:R-:W-:Y:S02]  /*0880*/  @!P3 IADD3 R5, R5, R11, RZ ;  /* 0x0000000b0505b210 */ /* 0x000fe40007ffe0ff */
[----:B------:R-:W-:Y:S01]  /*0890*/  CS2R R10, SRZ ;  /* 0x00000000000a7805 */ /* 0x000fe2000001ff00 */
[C---:B------:R-:W-:Y:S02]  /*08a0*/  @!P0 IADD3.X R23, R16.reuse, c[0x0][0x184], RZ, P4, !PT ;  /* 0x0000610010178a10 */ /* 0x040fe400027fe4ff */
[----:B------:R-:W-:-:S02]  /*08b0*/  @!P0 IADD3.X R25, R16, c[0x0][0x17c], RZ, P5, !PT ;  /* 0x00005f0010198a10 */ /* 0x000fc40002ffe4ff */
[C---:B------:R-:W-:Y:S01]  /*08c0*/  @!P2 SHF.L.U32 R28, R8.reuse, 0x2, RZ ;  /* 0x00000002081ca819 */ /* 0x040fe200000006ff */
[----:B------:R0:W5:Y:S01]  /*08d0*/  @!P0 LDG.E.64 R20, [R22.64] ;  /* 0x0000000e16148981 */ /* 0x000162000c1e1b00 */
[----:B------:R-:W-:Y:S02]  /*08e0*/  @!P2 SHF.L.U64.HI R29, R8, 0x2, R29 ;  /* 0x00000002081da819 */ /* 0x000fe4000001021d */
[----:B------:R-:W-:Y:S01]  /*08f0*/  @!P3 SHF.L.U32 R32, R4, 0x2, RZ ;  /* 0x000000020420b819 */ /* 0x000fe200000006ff */
[----:B------:R-:W-:Y:S01]  /*0900*/  CS2R R8, SRZ ;  /* 0x0000000000087805 */ /* 0x000fe2000001ff00 */
[----:B------:R-:W-:Y:S01]  /*0910*/  MOV R3, RZ ;  /* 0x000000ff00037202 */ /* 0x000fe20000000f00 */
[----:B------:R0:W5:Y:S01]  /*0920*/  @!P0 LDG.E.64 R10, [R24.64] ;  /* 0x0000000e180a8981 */ /* 0x000162000c1e1b00 */
[----:B------:R-:W-:Y:S02]  /*0930*/  MOV R2, RZ ;  /* 0x000000ff00027202 */ /* 0x000fe40000000f00 */
[----:B------:R-:W-:Y:S01]  /*0940*/  @!P2 IADD3 R26, P6, R28, c[0x0][0x180], RZ ;  /* 0x000060001c1aaa10 */ /* 0x000fe20007fde0ff */
[----:B------:R1:W5:Y:S01]  /*0950*/  @P1 LDG.E.64 R8, [R14.64] ;  /* 0x0000000e0e081981 */ /* 0x000362000c1e1b00 */
[----:B------:R-:W-:-:S02]  /*0960*/  @!P3 IADD3 R30, P4, R32, c[0x0][0x180], RZ ;  /* 0x00006000201eba10 */ /* 0x000fc40007f9e0ff */
[----:B------:R-:W-:Y:S01]  /*0970*/  @!P3 SHF.L.U64.HI R18, R4, 0x2, R5 ;  /* 0x000000020412b819 */ /* 0x000fe20000010205 */
[----:B------:R3:W5:Y:S01]  /*0980*/  @P1 LDG.E.64 R2, [R12.64] ;  /* 0x0000000e0c021981 */ /* 0x000762000c1e1b00 */
[----:B------:R-:W-:Y:S02]  /*0990*/  @!P2 IADD3 R28, P0, R28, c[0x0][0x178], RZ ;  /* 0x00005e001c1caa10 */ /* 0x000fe40007f1e0ff */
[----:B------:R-:W-:Y:S01]  /*09a0*/  @!P3 IADD3 R32, P5, R32, c[0x0][0x178], RZ ;  /* 0x00005e002020ba10 */ /* 0x000fe20007fbe0ff */
[----:B------:R-:W-:Y:S01]  /*09b0*/  CS2R R4, SRZ ;  /* 0x0000000000047805 */ /* 0x000fe2000001ff00 */
[C---:B------:R-:W-:Y:S01]  /*09c0*/  @!P2 IADD3.X R27, R29.reuse, c[0x0][0x184], RZ, P6, !PT ;  /* 0x000061001d1baa10 */ /* 0x040fe200037fe4ff */
[----:B------:R-:W-:Y:S01]  /*09d0*/  CS2R R16, SRZ ;  /* 0x0000000000107805 */ /* 0x000fe2000001ff00 */
[----:B-1----:R-:W-:Y:S01]  /*09e0*/  CS2R R14, SRZ ;  /* 0x00000000000e7805 */ /* 0x002fe2000001ff00 */
[----:B------:R-:W-:Y:S01]  /*09f0*/  @!P2 IADD3.X R29, R29, c[0x0][0x17c], RZ, P0, !PT ;  /* 0x00005f001d1daa10 */ /* 0x000fe200007fe4ff */
[----:B---3--:R-:W-:Y:S01]  /*0a00*/  CS2R R12, SRZ ;  /* 0x00000000000c7805 */ /* 0x008fe2000001ff00 */
[C---:B------:R-:W-:Y:S01]  /*0a10*/  @!P3 IADD3.X R31, R18.reuse, c[0x0][0x184], RZ, P4, !PT ;  /* 0x00006100121fba10 */ /* 0x040fe200027fe4ff */
[----:B------:R0:W5:Y:S01]  /*0a20*/  @!P2 LDG.E.64 R4, [R26.64] ;  /* 0x0000000e1a04a981 */ /* 0x000162000c1e1b00 */
[----:B------:R-:W-:-:S03]  /*0a30*/  @!P3 IADD3.X R33, R18, c[0x0][0x17c], RZ, P5, !PT ;  /* 0x00005f001221ba10 */ /* 0x000fc60002ffe4ff */
[----:B------:R0:W5:Y:S04]  /*0a40*/  @!P2 LDG.E.64 R12, [R28.64] ;  /* 0x0000000e1c0ca981 */ /* 0x000168000c1e1b00 */
[----:B------:R0:W5:Y:S04]  /*0a50*/  @!P3 LDG.E.64 R16, [R30.64] ;  /* 0x0000000e1e10b981 */ /* 0x000168000c1e1b00 */
[----:B------:R0:W5:Y:S01]  /*0a60*/  @!P3 LDG.E.64 R14, [R32.64] ;  /* 0x0000000e200eb981 */ /* 0x000162000c1e1b00 */
[----:B------:R-:W-:Y:S01]  /*0a70*/  UMOV UR12, 0x3f800000 ;  /* 0x3f800000000c7882 */ /* 0x000fe20000000000 */
[----:B------:R-:W-:Y:S01]  /*0a80*/  BSSY B0, `(.L_x_1079) ;  /* 0x000001d000007945 */ /* 0x000fe20003800000 */
[----:B------:R-:W-:Y:S01]  /*0a90*/  MOV R73, RZ ;  /* 0x000000ff00497202 */ /* 0x000fe20000000f00 */
        /* <DEDUP_REMOVED lines=27> */
.L_x_1080:
[----:B0-----:R-:W-:Y:S05]  /*0c50*/  BSYNC B0 ;  /* 0x0000000000007941 */ /* 0x001fea0003800000 */
.L_x_1079:
[----:B------:R-:W-:Y:S01]  /*0c60*/  ISETP.NE.AND P4, PT, RZ, UR16, PT ;  /* 0x00000010ff007c0c */ /* 0x000fe2000bf85270 */
[C---:B-----5:R-:W-:Y:S01]  /*0c70*/  FADD.FTZ R2, -R6.reuse, R2 ;  /* 0x0000000206027221 */ /* 0x060fe20000010100 */
[----:B------:R-:W-:Y:S01]  /*0c80*/  MOV R23, R9 ;  /* 0x0000000900177202 */ /* 0x000fe20000000f00 */
[C---:B------:R-:W-:Y:S02]  /*0c90*/  FADD.FTZ R0, -R6.reuse, R3 ;  /* 0x0000000306007221 */ /* 0x040fe40000010100 */
[C---:B------:R-:W-:Y:S01]  /*0ca0*/  FADD.FTZ R27, -R6.reuse, R20 ;  /* 0x00000014061b7221 */ /* 0x040fe20000010100 */
[----:B------:R-:W-:Y:S01]  /*0cb0*/  MOV R20, R10 ;  /* 0x0000000a00147202 */ /* 0x000fe20000000f00 */
        /* <DEDUP_REMOVED lines=22> */
[----:B------:R-:W-:-:S04]  /*0e20*/  FMUL.FTZ R21, R21, R2 ;  /* 0x0000000215157220 */ /* 0x000fc80000410000 */
.L_x_1081:
[----:B------:R-:W-:Y:S01]  /*0e30*/  FMUL.FTZ R3, R21, R73 ;  /* 0x0000004915037220 */ /* 0x000fe20000410000 */
[----:B------:R-:W-:Y:S01]  /*0e40*/  MOV R22, R11 ;  /* 0x0000000b00167202 */ /* 0x000fe20000000f00 */
[----:B------:R-:W-:Y:S02]  /*0e50*/  FMUL.FTZ R2, R27, UR12 ;  /* 0x0000000c1b027c20 */ /* 0x000fe40008410000 */
[----:B------:R-:W-:Y:S02]  /*0e60*/  FFMA.FTZ R7, R18, R3, RZ ;  /* 0x0000000312077223 */ /* 0x000fe400000100ff */
[----:B------:R-:W-:Y:S02]  /*0e70*/  FADD.FTZ R25, RZ, R3 ;  /* 0x00000003ff197221 */ /* 0x000fe40000010000 */
        /* <DEDUP_REMOVED lines=21> */
.L_x_1082:
[----:B------:R-:W-:Y:S02]  /*0fd0*/  FFMA.FTZ R26, R0, R24, R7 ;  /* 0x00000018001a7223 */ /* 0x000fe40000010007 */
[----:B------:R-:W-:Y:S02]  /*0fe0*/  FMUL.FTZ R7, R20, R73 ;  /* 0x0000004914077220 */ /* 0x000fe40000410000 */
[----:B------:R-:W-:Y:S01]  /*0ff0*/  FADD.FTZ R28, R24, R25 ;  /* 0x00000019181c7221 */ /* 0x000fe20000010000 */
[----:B------:R-:W-:Y:S01]  /*1000*/  MOV R24, R12 ;  /* 0x0000000c00187202 */ /* 0x000fe20000000f00 */
[C---:B------:R-:W-:Y:S01]  /*1010*/  FADD.FTZ R4, -R6.reuse, R4 ;  /* 0x0000000406047221 */ /* 0x040fe20000010100 */
[----:B------:R-:W-:Y:S01]  /*1020*/  MOV R25, R13 ;  /* 0x0000000d00197202 */ /* 0x000fe20000000f00 */
[----:B------:R-:W-:Y:S02]  /*1030*/  FADD.FTZ R5, -R6, R5 ;  /* 0x0000000506057221 */ /* 0x000fe40000010100 */
[----:B------:R-:W-:-:S02]  /*1040*/  FFMA.FTZ R26, R2, R7, R26 ;  /* 0x00000007021a7223 */ /* 0x000fc4000001001a */
[----:B------:R-:W-:Y:S02]  /*1050*/  FADD.FTZ R28, R28, R7 ;  /* 0x000000071c1c7221 */ /* 0x000fe40000010000 */
[----:B------:R-:W-:Y:S02]  /*1060*/  FMUL.FTZ R4, R4, UR12 ;  /* 0x0000000c04047c20 */ /* 0x000fe40008410000 */
[----:B------:R-:W-:Y:S02]  /*1070*/  FMUL.FTZ R7, R22, R68 ;  /* 0x0000004416077220 */ /* 0x000fe40000410000 */
        /* <DEDUP_REMOVED lines=20> */
.L_x_1083:
[----:B------:R-:W-:Y:S01]  /*11c0*/  FFMA.FTZ R26, R3, R7, R26 ;  /* 0x00000007031a7223 */ /* 0x000fe2000001001a */
[----:B------:R-:W-:Y:S01]  /*11d0*/  MOV R29, R15 ;  /* 0x0000000f001d7202 */ /* 0x000fe20000000f00 */
[----:B------:R-:W-:Y:S02]  /*11e0*/  FMUL.FTZ R27, R24, R73 ;  /* 0x00000049181b7220 */ /* 0x000fe40000410000 */
[----:B------:R-:W-:Y:S02]  /*11f0*/  FADD.FTZ R30, R7, R28 ;  /* 0x0000001c071e7221 */ /* 0x000fe40000010000 */
[C---:B------:R-:W-:Y:S02]  /*1200*/  FADD.FTZ R7, -R6.reuse, R16 ;  /* 0x0000001006077221 */ /* 0x040fe40000010100 */
[----:B------:R-:W-:Y:S02]  /*1210*/  FADD.FTZ R28, -R6, R17 ;  /* 0x00000011061c7221 */ /* 0x000fe40000010100 */
[----:B------:R-:W-:-:S02]  /*1220*/  FFMA.FTZ R16, R4, R27, R26 ;  /* 0x0000001b04107223 */ /* 0x000fc4000001001a */
[----:B------:R-:W-:Y:S01]  /*1230*/  FADD.FTZ R26, R30, R27 ;  /* 0x0000001b1e1a7221 */ /* 0x000fe20000010000 */
[----:B------:R-:W-:Y:S01]  /*1240*/  MOV R27, R14 ;  /* 0x0000000e001b7202 */ /* 0x000fe20000000f00 */
        /* <DEDUP_REMOVED lines=22> */
.L_x_1084:
        /* <DEDUP_REMOVED lines=9> */
[----:B------:R-:W-:Y:S01]  /*1440*/  HFMA2.MMA R61, -RZ, RZ, 0, 2.384185791015625e-07 ;  /* 0x00000004ff3d7435 */ /* 0x000fe200000001ff */
[----:B------:R-:W-:Y:S01]  /*1450*/  FADD.FTZ R26, R26, R31 ;  /* 0x0000001f1a1a7221 */ /* 0x000fe20000010000 */
[C---:B------:R-:W-:Y:S01]  /*1460*/  ISETP.GT.U32.AND P3, PT, R78.reuse, 0x4, PT ;  /* 0x000000044e00780c */ /* 0x040fe20003f64070 */
[----:B------:R-:W-:Y:S01]  /*1470*/  FFMA.FTZ R16, R7, R17, R16 ;  /* 0x0000001107107223 */ /* 0x000fe20000010010 */
[----:B------:R-:W-:Y:S01]  /*1480*/  SHF.L.U32 R48, R78, 0x4, RZ ;  /* 0x000000044e307819 */ /* 0x000fe200000006ff */
[----:B------:R-:W-:-:S02]  /*1490*/  FADD.FTZ R26, R17, R26 ;  /* 0x0000001a111a7221 */ /* 0x000fc40000010000 */
[----:B------:R-:W-:Y:S01]  /*14a0*/  FFMA.FTZ R35, R18, R21, RZ ;  /* 0x0000001512237223 */ /* 0x000fe200000100ff */
[----:B------:R-:W0:Y:S03]  /*14b0*/  SHFL.DOWN PT, R17, R16, 0x1, 0x1f ;  /* 0x08201f0010117f89 */ /* 0x000e2600000e0000 */
[----:B------:R-:W-:Y:S01]  /*14c0*/  FFMA.FTZ R35, R2, R20, R35 ;  /* 0x0000001402237223 */ /* 0x000fe20000010023 */
[----:B------:R-:W1:Y:S03]  /*14d0*/  SHFL.DOWN PT, R31, R26, 0x1, 0x1f ;  /* 0x08201f001a1f7f89 */ /* 0x000e6600000e0000 */
[----:B------:R-:W-:-:S04]  /*14e0*/  FFMA.FTZ R35, R4, R24, R35 ;  /* 0x0000001804237223 */ /* 0x000fc80000010023 */
[----:B------:R-:W-:Y:S02]  /*14f0*/  FFMA.FTZ R52, R6, R27, R35 ;  /* 0x0000001b06347223 */ /* 0x000fe40000010023 */
        /* <DEDUP_REMOVED lines=18> */
[----:B------:R-:W-:Y:S01]  /*1620*/  ISETP.GT.AND P0, PT, R66, 0xf, PT ;  /* 0x0000000f4200780c */ /* 0x000fe20003f04270 */
[----:B------:R-:W0:Y:S01]  /*1630*/  SHFL.DOWN PT, R31, R16, 0x10, 0x1f ;  /* 0x0a001f00101f7f89 */ /* 0x000e2200000e0000 */
[----:B------:R-:W-:Y:S02]  /*1640*/  FADD.FTZ R21, RZ, R23 ;  /* 0x00000017ff157221 */ /* 0x000fe40000010000 */
[----:B------:R-:W-:Y:S01]  /*1650*/  FFMA.FTZ R23, R0, R23, RZ ;  /* 0x0000001700177223 */ /* 0x000fe200000100ff */
[----:B------:R-:W1:Y:S01]  /*1660*/  SHFL.DOWN PT, R33, R26, 0x10, 0x1f ;  /* 0x0a001f001a217f89 */ /* 0x000e6200000e0000 */
[----:B------:R-:W-:Y:S02]  /*1670*/  FADD.FTZ R17, R17, R20 ;  /* 0x0000001411117221 */ /* 0x000fe40000010000 */
[----:B------:R-:W-:-:S02]  /*1680*/  FADD.FTZ R20, R21, R22 ;  /* 0x0000001615147221 */ /* 0x000fc40000010000 */
[----:B------:R-:W-:Y:S02]  /*1690*/  FFMA.FTZ R22, R3, R22, R23 ;  /* 0x0000001603167223 */ /* 0x000fe40000010017 */
[----:B------:R-:W-:Y:S02]  /*16a0*/  FADD.FTZ R54, R17, R24 ;  /* 0x0000001811367221 */ /* 0x000fe40000010000 */
[----:B------:R-:W-:Y:S02]  /*16b0*/  FADD.FTZ R20, R20, R25 ;  /* 0x0000001914147221 */ /* 0x000fe40000010000 */
[----:B------:R-:W-:Y:S02]  /*16c0*/  FFMA.FTZ R22, R5, R25, R22 ;  /* 0x0000001905167223 */ /* 0x000fe40000010016 */
[----:B------:R-:W-:Y:S02]  /*16d0*/  FADD.FTZ R54, R54, R27 ;  /* 0x0000001b36367221 */ /* 0x000fe40000010000 */
[----:B------:R-:W-:-:S02]  /*16e0*/  FFMA.FTZ R53, R7, R29, R22 ;  /* 0x0000001d07357223 */ /* 0x000fc40000010016 */
[----:B------:R-:W-:Y:S02]  /*16f0*/  FADD.FTZ R55, R20, R29 ;  /* 0x0000001d14377221 */ /* 0x000fe40000010000 */
[----:B0-----:R-:W-:-:S03]  /*1700*/  @!P0 FADD.FTZ R16, R16, R31 ;  /* 0x0000001f10108221 */ /* 0x001fc60000010000 */
[----:B------:R0:W-:Y:S01]  /*1710*/  STS.128 [R78.X16+0xd0], R52 ;  /* 0x0000d0344e007388 */ /* 0x0001e2000000cc00 */
[----:B-1----:R-:W-:Y:S01]  /*1720*/  @!P0 FADD.FTZ R26, R26, R33 ;  /* 0x000000211a1a8221 */ /* 0x002fe20000010000 */
[----:B------:R-:W-:-:S04]  /*1730*/  ISETP.NE.AND P0, PT, R66, RZ, PT ;  /* 0x000000ff4200720c */ /* 0x000fc80003f05270 */
[----:B------:R-:W-:-:S09]  /*1740*/  MOV R17, R26 ;  /* 0x0000001a00117202 */ /* 0x000fd20000000f00 */
        /* <DEDUP_REMOVED lines=51> */
.L_x_1086:
[----:B------:R-:W-:Y:S05]  /*1a80*/  BSYNC B0 ;  /* 0x0000000000007941 */ /* 0x000fea0003800000 */
.L_x_1085:
        /* <DEDUP_REMOVED lines=41> */
.L_x_1089:
        /* <DEDUP_REMOVED lines=210> */
.L_x_1088:
[----:B------:R-:W-:Y:S05]  /*2a40*/  BSYNC B0 ;  /* 0x0000000000007941 */ /* 0x000fea0003800000 */
.L_x_1087:
        /* <DEDUP_REMOVED lines=18> */
.L_x_1091:
[----:B------:R-:W-:Y:S05]  /*2b70*/  BSYNC B0 ;  /* 0x0000000000007941 */ /* 0x000fea0003800000 */
.L_x_1090:
[----:B------:R-:W-:-:S06]  /*2b80*/  UISETP.GE.U32.AND UP0, UPT, UR5, 0x2, UPT ;  /* 0x000000020500788c */ /* 0x000fcc000bf06070 */
[----:B------:R-:W-:-:S13]  /*2b90*/  PLOP3.LUT P0, PT, PT, PT, UP0, 0x80, 0x0 ;  /* 0x000000000000781c */ /* 0x000fda0003f0f008 */
[----:B------:R-:W-:Y:S05]  /*2ba0*/  @!P0 BRA `(.L_x_1092) ;  /* 0x0000124000008947 */ /* 0x000fea0003800000 */
[----:B-1----:R-:W1:Y:S01]  /*2bb0*/  S2R R22, SR_CTAID.Y ;  /* 0x0000000000167919 */ /* 0x002e620000002600 */
[----:B------:R-:W-:-:S05]  /*2bc0*/  LOP3.LUT R19, R70, 0x1, RZ, 0xc0, !PT ;  /* 0x0000000146137812 */ /* 0x000fca00078ec0ff */
[----:B------:R-:W-:-:S04]  /*2bd0*/  IMAD R19, R19, c[0x0][0x10], RZ ;  /* 0x0000040013137a24 */ /* 0x000fc800078e02ff */
[----:B------:R-:W-:-:S05]  /*2be0*/  IMAD R20, R19, c[0x0][0xc], RZ ;  /* 0x0000030013147a24 */ /* 0x000fca00078e02ff */
[----:B------:R-:W-:-:S05]  /*2bf0*/  SHF.L.U32 R20, R20, 0x1, RZ ;  /* 0x0000000114147819 */ /* 0x000fca00000006ff */
[----:B------:R-:W-:Y:S01]  /*2c00*/  IMAD.WIDE R20, R20, R61, c[0x0][0x1b0] ;  /* 0x00006c0014147625 */ /* 0x000fe200078e023d */
[----:B-1----:R-:W-:-:S05]  /*2c10*/  IADD3 R26, R19, R22, RZ ;  /* 0x00000016131a7210 */ /* 0x002fca0007ffe0ff */
        /* <DEDUP_REMOVED lines=20> */
.L_x_1094:
[----:B-1----:R-:W2:Y:S01]  /*2d60*/  LDG.E.STRONG.GPU R19, [R26.64] ;  /* 0x0000000e1a137981 */ /* 0x002ea2000c1ef900 */
[----:B------:R-:W-:Y:S01]  /*2d70*/  YIELD ;  /* 0x0000000000007946 */ /* 0x000fe20003800000 */
[----:B--2---:R-:W-:Y:S01]  /*2d80*/  ISETP.NE.AND P0, PT, R19, R24, PT ;  /* 0x000000181300720c */ /* 0x004fe20003f05270 */
[----:B------:R-:W-:-:S12]  /*2d90*/  CCTL.IVALL ;  /* 0x00000000ff00798f */ /* 0x000fd80002000000 */
[----:B------:R-:W-:Y:S05]  /*2da0*/  @P0 BRA `(.L_x_1094) ;  /* 0xffffffb000000947 */ /* 0x000fea000383ffff */
.L_x_1093:
        /* <DEDUP_REMOVED lines=20> */
.L_x_1098:
        /* <DEDUP_REMOVED lines=116> */
.L_x_1097:
        /* <DEDUP_REMOVED lines=62> */
.L_x_1099:
[----:B------:R-:W-:-:S13]  /*3a10*/  ISETP.NE.OR P0, PT, RZ, UR4, P0 ;  /* 0x00000004ff007c0c */ /* 0x000fda0008705670 */
[----:B------:R-:W-:Y:S05]  /*3a20*/  @!P0 BRA `(.L_x_1095) ;  /* 0x000001f000008947 */ /* 0x000fea0003800000 */
.L_x_1096:
        /* <DEDUP_REMOVED lines=31> */
.L_x_1095:
        /* <DEDUP_REMOVED lines=12> */
.L_x_1101:
[----:B------:R-:W-:Y:S05]  /*3ce0*/  BSYNC B0 ;  /* 0x0000000000007941 */ /* 0x000fea0003800000 */
.L_x_1100:
        /* <DEDUP_REMOVED lines=16> */
.L_x_1092:
        /* <DEDUP_REMOVED lines=12> */
[----:B01----:R-:W-:-:S02]  /*3eb0*/  FMUL.FTZ R17, R20, c[0x0][0x20c] ;  /* 0x0000830014117a20 */ /* 0x003fc40000410000 */
[----:B------:R-:W-:Y:S01]  /*3ec0*/  FMUL.FTZ R16, R21, c[0x0][0x20c] ;  /* 0x0000830015107a20 */ /* 0x000fe20000410000 */
        /* <DEDUP_REMOVED lines=19> */
.L_x_1102:
[----:B------:R-:W-:Y:S01]  /*4000*/  BSSY B0, `(.L_x_1103) ;  /* 0x0000011000007945 */ /* 0x000fe20003800000 */
[----:B------:R-:W-:Y:S05]  /*4010*/  @!P1 BRA `(.L_x_1104) ;  /* 0x000000f000009947 */ /* 0x000fea0003800000 */
[--C-:B------:R-:W-:Y:S01]  /*4020*/  FFMA.FTZ R20, R18, R17, R16.reuse ;  /* 0x0000001112147223 */ /* 0x100fe20000010010 */
[----:B------:R-:W-:Y:S01]  /*4030*/  MOV R18, R80 ;  /* 0x0000005000127202 */ /* 0x000fe20000000f00 */
[----:B------:R-:W-:Y:S01]  /*4040*/  IMAD R21, R65, c[0x0][0x1d8], RZ ;  /* 0x0000760041157a24 */ /* 0x000fe200078e02ff */
[----:B------:R-:W-:Y:S01]  /*4050*/  MOV R19, R83 ;  /* 0x0000005300137202 */ /* 0x000fe20000000f00 */
[----:B------:R-:W-:Y:S02]  /*4060*/  FFMA.FTZ R0, R0, R17, R16 ;  /* 0x0000001100007223 */ /* 0x000fe40000010010 */
[C---:B------:R-:W-:Y:S02]  /*4070*/  IMAD R21, R76.reuse, c[0x0][0x1dc], R21 ;  /* 0x000077004c157a24 */ /* 0x040fe400078e0215 */
[----:B------:R-:W-:-:S04]  /*4080*/  IMAD.WIDE.U32 R18, R76, c[0x0][0x1d8], R18 ;  /* 0x000076004c127a25 */ /* 0x000fc800078e0012 */
[----:B------:R-:W-:Y:S01]  /*4090*/  FFMA.FTZ R20, R73, R8, -R20 ;  /* 0x0000000849147223 */ /* 0x000fe20000010814 */
[----:B------:R-:W-:Y:S01]  /*40a0*/  IADD3 R21, R19, R21, RZ ;  /* 0x0000001513157210 */ /* 0x000fe20007ffe0ff */
[----:B------:R-:W-:Y:S01]  /*40b0*/  FFMA.FTZ R0, R68, R9, -R0 ;  /* 0x0000000944007223 */ /* 0x000fe20000010800 */
[----:B------:R-:W-:Y:S01]  /*40c0*/  LEA R8, P5, R18, c[0x0][0x160], 0x2 ;  /* 0x0000580012087a11 */ /* 0x000fe200078a10ff */
[----:B------:R-:W-:-:S03]  /*40d0*/  FMUL.FTZ R20, R20, UR12 ;  /* 0x0000000c14147c20 */ /* 0x000fc60008410000 */
[----:B------:R-:W-:Y:S01]  /*40e0*/  LEA.HI.X R9, R18, c[0x0][0x164], R21, 0x2, P5 ;  /* 0x0000590012097a11 */ /* 0x000fe200028f1415 */
[----:B------:R-:W-:-:S05]  /*40f0*/  FMUL.FTZ R21, R0, UR12 ;  /* 0x0000000c00157c20 */ /* 0x000fca0008410000 */
[----:B------:R0:W-:Y:S03]  /*4100*/  STG.E.64 [R8.64], R20 ;  /* 0x0000001408007986 */ /* 0x0001e6000c101b0e */
.L_x_1104:
[----:B------:R-:W-:Y:S05]  /*4110*/  BSYNC B0 ;  /* 0x0000000000007941 */ /* 0x000fea0003800000 */
.L_x_1103:
[----:B------:R-:W-:Y:S05]  /*4120*/  @!P4 BRA `(.L_x_1105) ;  /* 0x000001200000c947 */ /* 0x000fea0003800000 */
[----:B------:R-:W-:Y:S02]  /*4130*/  FFMA.FTZ R0, R2, R73, R71 ;  /* 0x0000004902007223 */ /* 0x000fe40000010047 */
[----:B0-----:R-:W-:Y:S02]  /*4140*/  FFMA.FTZ R8, R3, R68, R69 ;  /* 0x0000004403087223 */ /* 0x001fe40000010045 */
        /* <DEDUP_REMOVED lines=16> */
.L_x_1105:
        /* <DEDUP_REMOVED lines=17> */
.L_x_1107:
[----:B------:R-:W-:Y:S05]  /*4360*/  BSYNC B0 ;  /* 0x0000000000007941 */ /* 0x000fea0003800000 */
.L_x_1106:
        /* <DEDUP_REMOVED lines=19> */
.L_x_1108:
        /* <DEDUP_REMOVED lines=17> */
.L_x_1110:
[----:B------:R-:W-:Y:S05]  /*45b0*/  BSYNC B0 ;  /* 0x0000000000007941 */ /* 0x000fea0003800000 */
.L_x_1109:
[----:B------:R-:W-:Y:S05]  /*45c0*/  @!P4 BRA `(.L_x_1111) ;  /* 0x000001200000c947 */ /* 0x000fea0003800000 */
[----:B------:R-:W-:Y:S02]  /*45d0*/  FFMA.FTZ R71, R6, R73, R71 ;  /* 0x0000004906477223 */ /* 0x000fe40000010047 */
[----:B------:R-:W-:Y:S02]  /*45e0*/  FFMA.FTZ R69, R7, R68, R69 ;  /* 0x0000004407457223 */ /* 0x000fe40000010045 */
[----:B------:R-:W-:Y:S02]  /*45f0*/  FMUL.FTZ R0, R71, -1.4426950216293334961 ;  /* 0xbfb8aa3b47007820 */ /* 0x000fe40000410000 */
        /* <DEDUP_REMOVED lines=15> */
.L_x_1111:
[----:B------:R-:W-:Y:S01]  /*46f0*/  BSSY B0, `(.L_x_1112) ;  /* 0x0000010000007945 */ /* 0x000fe20003800000 */
[----:B------:R-:W-:Y:S05]  /*4700*/  @P3 BRA `(.L_x_1113) ;  /* 0x000000e000003947 */ /* 0x000fea0003800000 */
[----:B------:R-:W-:Y:S01]  /*4710*/  MOV R81, R83 ;  /* 0x0000005300517202 */ /* 0x000fe20000000f00 */
[----:B0-----:R-:W-:Y:S02]  /*4720*/  IMAD R3, R62, c[0x0][0x1d8], RZ ;  /* 0x000076003e037a24 */ /* 0x001fe400078e02ff */
[----:B------:R-:W-:Y:S02]  /*4730*/  FFMA.FTZ R6, R6, R17, R16 ;  /* 0x0000001106067223 */ /* 0x000fe40000010010 */
[----:B------:R-:W-:-:S04]  /*4740*/  IMAD.WIDE.U32 R80, R72, c[0x0][0x1d8], R80 ;  /* 0x0000760048507a25 */ /* 0x000fc800078e0050 */
[----:B------:R-:W-:Y:S01]  /*4750*/  IMAD R3, R72, c[0x0][0x1dc], R3 ;  /* 0x0000770048037a24 */ /* 0x000fe200078e0203 */
        /* <DEDUP_REMOVED lines=9> */
.L_x_1113:
[----:B------:R-:W-:Y:S05]  /*47f0*/  BSYNC B0 ;  /* 0x0000000000007941 */ /* 0x000fea0003800000 */
.L_x_1112:
[----:B------:R-:W-:Y:S01]  /*4800*/  ULDC UR4, c[0x0][0x10] ;  /* 0x0000040000047ab9 */ /* 0x000fe20000000800 */
[----:B------:R-:W-:Y:S01]  /*4810*/  IADD3 R70, R70, 0x1, RZ ;  /* 0x0000000146467810 */ /* 0x000fe20007ffe0ff */
[----:B------:R-:W-:-:S04]  /*4820*/  UIADD3 UR7, UR7, UR4, URZ ;  /* 0x0000000407077290 */ /* 0x000fc8000fffe03f */
[----:B------:R-:W-:-:S06]  /*4830*/  UISETP.GE.AND UP0, UPT, UR7, UR6, UPT ;  /* 0x000000060700728c */ /* 0x000fcc000bf06270 */
[----:B------:R-:W-:-:S13]  /*4840*/  PLOP3.LUT P0, PT, PT, PT, UP0, 0x80, 0x0 ;  /* 0x000000000000781c */ /* 0x000fda0003f0f008 */
[----:B------:R-:W-:Y:S01]  /*4850*/  @P0 CALL.REL.NOINC `(.L_x_1078) ;  /* 0x0000001000000944 */ /* 0x000fe20003c00000 */
[----:B------:R-:W-:Y:S05]  /*4860*/  BRA `(.L_x_1114) ;  /* 0xffffba5000007947 */ /* 0x000fea000383ffff */
.L_x_1078:
        /* <DEDUP_REMOVED lines=18> */
.L_x_1116:
[----:B------:R-:W-:Y:S05]  /*4990*/  BSYNC B0 ;  /* 0x0000000000007941 */ /* 0x000fea0003800000 */
.L_x_1115:
        /* <DEDUP_REMOVED lines=11> */
.L_x_1118:
[----:B------:R-:W2:Y:S01]  /*4a50*/  LDG.E.STRONG.GPU R5, [R2.64] ;  /* 0x0000000e02057981 */ /* 0x000ea2000c1ef900 */
[----:B------:R-:W-:Y:S01]  /*4a60*/  YIELD ;  /* 0x0000000000007946 */ /* 0x000fe20003800000 */
[----:B--2---:R-:W-:Y:S01]  /*4a70*/  ISETP.NE.AND P0, PT, R5, R0, PT ;  /* 0x000000000500720c */ /* 0x004fe20003f05270 */
[----:B------:R-:W-:-:S12]  /*4a80*/  CCTL.IVALL ;  /* 0x00000000ff00798f */ /* 0x000fd80002000000 */
[----:B------:R-:W-:Y:S05]  /*4a90*/  @P0 BRA `(.L_x_1118) ;  /* 0xffffffb000000947 */ /* 0x000fea000383ffff */
.L_x_1117:
        /* <DEDUP_REMOVED lines=25> */
.L_x_1119:
        /* <DEDUP_REMOVED lines=26> */
.L_x_1120:
        /* <DEDUP_REMOVED lines=11> */
.L_x_1941:


//--------------------- .text._Z35group_norm_nhwc_bwd_one_pass_kernelI11Fp32IOFp16WLi64ELi10ELi640EEv26Group_norm_nhwc_bwd_params --------------------------
	.section	.text._Z35group_norm_nhwc_bwd_one_pass_kernelI11Fp32IOFp16WLi64ELi10ELi640EEv26Group_norm_nhwc_bwd_params,"ax",@progbits
	.sectioninfo	@"SHI_REGISTERS=48"
	.align	128
        .global         _Z35group_norm_nhwc_bwd_one_pass_kernelI11Fp32IOFp16WLi64ELi10ELi640EEv26Group_norm_nhwc_bwd_params
        .type           _Z35group_norm_nhwc_bwd_one_pass_kernelI11Fp32IOFp16WLi64ELi10ELi640EEv26Group_norm_nhwc_bwd_params,@function
        .size           _Z35group_norm_nhwc_bwd_one_pass_kernelI11Fp32IOFp16WLi64ELi10ELi640EEv26Group_norm_nhwc_bwd_params,(.L_x_1942 - _Z35group_norm_nhwc_bwd_one_pass_kernelI11Fp32IOFp16WLi64ELi10ELi640EEv26Group_norm_nhwc_bwd_params)
        .other          _Z35group_norm_nhwc_bwd_one_pass_kernelI11Fp32IOFp16WLi64ELi10ELi640EEv26Group_norm_nhwc_bwd_params,@"STO_CUDA_ENTRY STV_DEFAULT"
_Z35group_norm_nhwc_bwd_one_pass_kernelI11Fp32IOFp16WLi64ELi10ELi640EEv26Group_norm_nhwc_bwd_params:
.text._Z35group_norm_nhwc_bwd_one_pass_kernelI11Fp32IOFp16WLi64ELi10ELi640EEv26Group_norm_nhwc_bwd_params:
        /* <DEDUP_REMOVED lines=41> */
.L_x_1145:
        /* <DEDUP_REMOVED lines=88> */
[----:B------:R-:W-:Y:S01]  /*0810*/  MOV R34, RZ ;  /* 0x000000ff00227202 */ /* 0x000fe20000000f00 */
[----:B--2---:R-:W-:-:S02]  /*0820*/  HADD2.F32 R32, -RZ, R32.H0_H0 ;  /* 0x20000020ff207230 */ /* 0x004fc40000004100 */
[----:B---3--:R-:W-:Y:S02]  /*0830*/  HADD2.F32 R33, -RZ, R33.H0_H0 ;  /* 0x20000021ff217230 */ /* 0x008fe40000004100 */
[----:B----4-:R-:W-:Y:S02]  /*0840*/  @P0 HADD2.F32 R35, -RZ, R4.H0_H0 ;  /* 0x20000004ff230230 */ /* 0x010fe40000004100 */
[----:B------:R-:W-:Y:S02]  /*0850*/  @P0 HADD2.F32 R34, -RZ, R3.H0_H0 ;  /* 0x20000003ff220230 */ /* 0x000fe40000004100 */
.L_x_1123:
[----:B0-----:R-:W-:Y:S05]  /*0860*/  BSYNC B0 ;  /* 0x0000000000007941 */ /* 0x001fea0003800000 */
.L_x_1122:
        /* <DEDUP_REMOVED lines=25> */
.L_x_1124:
        /* <DEDUP_REMOVED lines=93> */
.L_x_1126:
[----:B------:R-:W-:Y:S05]  /*0fd0*/  BSYNC B0 ;  /* 0x0000000000007941 */ /* 0x000fea0003800000 */
.L_x_1125:
        /* <DEDUP_REMOVED lines=41> */
.L_x_1129:
        /* <DEDUP_REMOVED lines=210> */
.L_x_1128:
[----:B------:R-:W-:Y:S05]  /*1f90*/  BSYNC B0 ;  /* 0x0000000000007941 */ /* 0x000fea0003800000 */
.L_x_1127:
        /* <DEDUP_REMOVED lines=19> */
.L_x_1131:
[----:B------:R-:W-:Y:S05]  /*20d0*/  BSYNC B0 ;  /* 0x0000000000007941 */ /* 0x000fea0003800000 */
.L_x_1130:
        /* <DEDUP_REMOVED lines=30> */
.L_x_1134:
[----:B------:R-:W2:Y:S01]  /*22c0*/  LDG.E.STRONG.GPU R10, [R8.64] ;  /* 0x0000000e080a7981 */ /* 0x000ea2000c1ef900 */
[----:B------:R-:W-:Y:S01]  /*22d0*/  YIELD ;  /* 0x0000000000007946 */ /* 0x000fe20003800000 */
[----:B--2---:R-:W-:Y:S01]  /*22e0*/  ISETP.NE.AND P0, PT, R10, R13, PT ;  /* 0x0000000d0a00720c */ /* 0x004fe20003f05270 */
[----:B------:R-:W-:-:S12]  /*22f0*/  CCTL.IVALL ;  /* 0x00000000ff00798f */ /* 0x000fd80002000000 */
[----:B------:R-:W-:Y:S05]  /*2300*/  @P0 BRA `(.L_x_1134) ;  /* 0xffffffb000000947 */ /* 0x000fea000383ffff */
.L_x_1133:
        /* <DEDUP_REMOVED lines=20> */
.L_x_1138:
        /* <DEDUP_REMOVED lines=116> */
.L_x_1137:
        /* <DEDUP_REMOVED lines=62> */
.L_x_1139:
[----:B------:R-:W-:-:S13]  /*2f70*/  ISETP.NE.OR P0, PT, RZ, UR4, P0 ;  /* 0x00000004ff007c0c */ /* 0x000fda0008705670 */
[----:B------:R-:W-:Y:S05]  /*2f80*/  @!P0 BRA `(.L_x_1135) ;  /* 0x000001f000008947 */ /* 0x000fea0003800000 */
.L_x_1136:
        /* <DEDUP_REMOVED lines=31> */
.L_x_1135:
        /* <DEDUP_REMOVED lines=12> */
.L_x_1141:
[----:B------:R-:W-:Y:S05]  /*3240*/  BSYNC B0 ;  /* 0x0000000000007941 */ /* 0x000fea0003800000 */
.L_x_1140:
        /* <DEDUP_REMOVED lines=16> */
.L_x_1132:
        /* <DEDUP_REMOVED lines=23> */
.L_x_1142:
        /* <DEDUP_REMOVED lines=19> */
.L_x_1144:
[----:B------:R-:W-:Y:S05]  /*35f0*/  BSYNC B0 ;  /* 0x0000000000007941 */ /* 0x000fea0003800000 */
.L_x_1143:
[----:B------:R-:W-:Y:S01]  /*3600*/  ULDC UR4, c[0x0][0x10] ;  /* 0x0000040000047ab9 */ /* 0x000fe20000000800 */
[----:B------:R-:W-:Y:S01]  /*3610*/  IADD3 R36, R36, 0x1, RZ ;  /* 0x0000000124247810 */ /* 0x000fe20007ffe0ff */
[----:B------:R-:W-:-:S04]  /*3620*/  UIADD3 UR7, UR7, UR4, URZ ;  /* 0x0000000407077290 */ /* 0x000fc8000fffe03f */
[----:B------:R-:W-:-:S06]  /*3630*/  UISETP.GE.AND UP0, UPT, UR7, UR6, UPT ;  /* 0x000000060700728c */ /* 0x000fcc000bf06270 */
[----:B------:R-:W-:-:S13]  /*3640*/  PLOP3.LUT P0, PT, PT, PT, UP0, 0x80, 0x0 ;  /* 0x000000000000781c */ /* 0x000fda0003f0f008 */
[----:B------:R-:W-:Y:S01]  /*3650*/  @P0 CALL.REL.NOINC `(.L_x_1121) ;  /* 0x0000001000000944 */ /* 0x000fe20003c00000 */
[----:B------:R-:W-:Y:S05]  /*3660*/  BRA `(.L_x_1145) ;  /* 0xffffcc2000007947 */ /* 0x000fea000383ffff */
.L_x_1121:
        /* <DEDUP_REMOVED lines=18> */
.L_x_1147:
[----:B------:R-:W-:Y:S05]  /*3790*/  BSYNC B0 ;  /* 0x0000000000007941 */ /* 0x000fea0003800000 */
.L_x_1146:
        /* <DEDUP_REMOVED lines=11> */
.L_x_1149:
[----:B------:R-:W2:Y:S01]  /*3850*/  LDG.E.STRONG.GPU R5, [R2.64] ;  /* 0x0000000e02057981 */ /* 0x000ea2000c1ef900 */
[----:B------:R-:W-:Y:S01]  /*3860*/  YIELD ;  /* 0x0000000000007946 */ /* 0x000fe20003800000 */
[----:B--2---:R-:W-:Y:S01]  /*3870*/  ISETP.NE.AND P0, PT, R5, R0, PT ;  /* 0x000000000500720c */ /* 0x004fe20003f05270 */
[----:B------:R-:W-:-:S12]  /*3880*/  CCTL.IVALL ;  /* 0x00000000ff00798f */ /* 0x000fd80002000000 */
[----:B------:R-:W-:Y:S05]  /*3890*/  @P0 BRA `(.L_x_1149) ;  /* 0xffffffb000000947 */ /* 0x000fea000383ffff */
.L_x_1148:
        /* <DEDUP_REMOVED lines=25> */
.L_x_1150:
        /* <DEDUP_REMOVED lines=26> */
.L_x_1151:
        /* <DEDUP_REMOVED lines=11> */
.L_x_1942:


//--------------------- .text._Z35group_norm_nhwc_bwd_one_pass_kernelI11Fp32IOFp16WLi128ELi10ELi640EEv26Group_norm_nhwc_bwd_params --------------------------
	.section	.text._Z35group_norm_nhwc_bwd_one_pass_kernelI11Fp32IOFp16WLi128ELi10ELi640EEv26Group_norm_nhwc_bwd_params,"ax",@progbits
	.sectioninfo	@"SHI_REGISTERS=48"
	.align	128
        .global         _Z35group_norm_nhwc_bwd_one_pass_kernelI11Fp32IOFp16WLi128ELi10ELi640EEv26Group_norm_nhwc_bwd_params
        .type           _Z35group_norm_nhwc_bwd_one_pass_kernelI11Fp32IOFp16WLi128ELi10ELi640EEv26Group_norm_nhwc_bwd_params,@function
        .size           _Z35group_norm_nhwc_bwd_one_pass_kernelI11Fp32IOFp16WLi128ELi10ELi640EEv26Group_norm_nhwc_bwd_params,(.L_x_1943 - _Z35group_norm_nhwc_bwd_one_pass_kernelI11Fp32IOFp16WLi128ELi10ELi640EEv26Group_norm_nhwc_bwd_params)
        .other          _Z35group_norm_nhwc_bwd_one_pass_kernelI11Fp32IOFp16WLi128ELi10ELi640EEv26Group_norm_nhwc_bwd_params,@"STO_CUDA_ENTRY STV_DEFAULT"
_Z35group_norm_nhwc_bwd_one_pass_kernelI11Fp32IOFp16WLi128ELi10ELi640EEv26Group_norm_nhwc_bwd_params:
.text._Z35group_norm_nhwc_bwd_one_pass_kernelI11Fp32IOFp16WLi128ELi10ELi640EEv26Group_norm_nhwc_bwd_params:
        /* <DEDUP_REMOVED lines=41> */
.L_x_1176:
        /* <DEDUP_REMOVED lines=93> */
.L_x_1154:
[----:B0-----:R-:W-:Y:S05]  /*0860*/  BSYNC B0 ;  /* 0x0000000000007941 */ /* 0x001fea0003800000 */
.L_x_1153:
        /* <DEDUP_REMOVED lines=25> */
.L_x_1155:
        /* <DEDUP_REMOVED lines=93> */
.L_x_1157:
[----:B------:R-:W-:Y:S05]  /*0fd0*/  BSYNC B0 ;  /* 0x0000000000007941 */ /* 0x000fea0003800000 */
.L_x_1156:
        /* <DEDUP_REMOVED lines=41> */
.L_x_1160:
        /* <DEDUP_REMOVED lines=210> */
.L_x_1159:
[----:B------:R-:W-:Y:S05]  /*1f90*/  BSYNC B0 ;  /* 0x0000000000007941 */ /* 0x000fea0003800000 */
.L_x_1158:
        /* <DEDUP_REMOVED lines=19> */
.L_x_1162:
[----:B------:R-:W-:Y:S05]  /*20d0*/  BSYNC B0 ;  /* 0x0000000000007941 */ /* 0x000fea0003800000 */
.L_x_1161:
        /* <DEDUP_REMOVED lines=30> */
.L_x_1165:
[----:B------:R-:W2:Y:S01]  /*22c0*/  LDG.E.STRONG.GPU R10, [R8.64] ;  /* 0x0000000e080a7981 */ /* 0x000ea2000c1ef900 */
[----:B------:R-:W-:Y:S01]  /*22d0*/  YIELD ;  /* 0x0000000000007946 */ /* 0x000fe20003800000 */
[----:B--2---:R-:W-:Y:S01]  /*22e0*/  ISETP.NE.AND P0, PT, R10, R13, PT ;  /* 0x0000000d0a00720c */ /* 0x004fe20003f05270 */
[----:B------:R-:W-:-:S12]  /*22f0*/  CCTL.IVALL ;  /* 0x00000000ff00798f */ /* 0x000fd80002000000 */
[----:B------:R-:W-:Y:S05]  /*2300*/  @P0 BRA `(.L_x_1165) ;  /* 0xffffffb000000947 */ /* 0x000fea000383ffff */
.L_x_1164:
        /* <DEDUP_REMOVED lines=20> */
.L_x_1169:
        /* <DEDUP_REMOVED lines=116> */
.L_x_1168:
        /* <DEDUP_REMOVED lines=62> */
.L_x_1170:
[----:B------:R-:W-:-:S13]  /*2f70*/  ISETP.NE.OR P0, PT, RZ, UR4, P0 ;  /* 0x00000004ff007c0c */ /* 0x000fda0008705670 */
[----:B------:R-:W-:Y:S05]  /*2f80*/  @!P0 BRA `(.L_x_1166) ;  /* 0x000001f000008947 */ /* 0x000fea0003800000 */
.L_x_1167:
        /* <DEDUP_REMOVED lines=31> */
.L_x_1166:
        /* <DEDUP_REMOVED lines=12> */
.L_x_1172:
[----:B------:R-:W-:Y:S05]  /*3240*/  BSYNC B0 ;  /* 0x0000000000007941 */ /* 0x000fea0003800000 */
.L_x_1171:
        /* <DEDUP_REMOVED lines=16> */
.L_x_1163:
        /* <DEDUP_REMOVED lines=23> */
.L_x_1173:
        /* <DEDUP_REMOVED lines=19> */
.L_x_1175:
[----:B------:R-:W-:Y:S05]  /*35f0*/  BSYNC B0 ;  /* 0x0000000000007941 */ /* 0x000fea0003800000 */
.L_x_1174:
[----:B------:R-:W-:Y:S01]  /*3600*/  ULDC UR4, c[0x0][0x10] ;  /* 0x0000040000047ab9 */ /* 0x000fe20000000800 */
[----:B------:R-:W-:Y:S01]  /*3610*/  IADD3 R36, R36, 0x1, RZ ;  /* 0x0000000124247810 */ /* 0x000fe20007ffe0ff */
[----:B------:R-:W-:-:S04]  /*3620*/  UIADD3 UR7, UR7, UR4, URZ ;  /* 0x0000000407077290 */ /* 0x000fc8000fffe03f */
[----:B------:R-:W-:-:S06]  /*3630*/  UISETP.GE.AND UP0, UPT, UR7, UR6, UPT ;  /* 0x000000060700728c */ /* 0x000fcc000bf06270 */
[----:B------:R-:W-:-:S13]  /*3640*/  PLOP3.LUT P0, PT, PT, PT, UP0, 0x80, 0x0 ;  /* 0x000000000000781c */ /* 0x000fda0003f0f008 */
[----:B------:R-:W-:Y:S01]  /*3650*/  @P0 CALL.REL.NOINC `(.L_x_1152) ;  /* 0x0000001000000944 */ /* 0x000fe20003c00000 */
[----:B------:R-:W-:Y:S05]  /*3660*/  BRA `(.L_x_1176) ;  /* 0xffffcc2000007947 */ /* 0x000fea000383ffff */
.L_x_1152:
        /* <DEDUP_REMOVED lines=18> */
.L_x_1178:
[----:B------:R-:W-:Y:S05]  /*3790*/  BSYNC B0 ;  /* 0x0000000000007941 */ /* 0x000fea0003800000 */
.L_x_1177:
        /* <DEDUP_REMOVED lines=11> */
.L_x_1180:
[----:B------:R-:W2:Y:S01]  /*3850*/  LDG.E.STRONG.GPU R5, [R2.64] ;  /* 0x0000000e02057981 */ /* 0x000ea2000c1ef900 */
[----:B------:R-:W-:Y:S01]  /*3860*/  YIELD ;  /* 0x0000000000007946 */ /* 0x000fe20003800000 */
[----:B--2---:R-:W-:Y:S01]  /*3870*/  ISETP.NE.AND P0, PT, R5, R0, PT ;  /* 0x000000000500720c */ /* 0x004fe20003f05270 */
[----:B------:R-:W-:-:S12]  /*3880*/  CCTL.IVALL ;  /* 0x00000000ff00798f */ /* 0x000fd80002000000 */
[----:B------:R-:W-:Y:S05]  /*3890*/  @P0 BRA `(.L_x_1180) ;  /* 0xffffffb000000947 */ /* 0x000fea000383ffff */
.L_x_1179:
        /* <DEDUP_REMOVED lines=25> */
.L_x_1181:
        /* <DEDUP_REMOVED lines=26> */
.L_x_1182:
        /* <DEDUP_REMOVED lines=11> */
.L_x_1943:


//--------------------- .text._Z35group_norm_nhwc_bwd_one_pass_kernelI11Fp32IOFp16WLi256ELi10ELi640EEv26Group_norm_nhwc_bwd_params --------------------------
	.section	.text._Z35group_norm_nhwc_bwd_one_pass_kernelI11Fp32IOFp16WLi256ELi10ELi640EEv26Group_norm_nhwc_bwd_params,"ax",@progbits
	.sectioninfo	@"SHI_REGISTERS=48"
	.align	128
        .global         _Z35group_norm_nhwc_bwd_one_pass_kernelI11Fp32IOFp16WLi256ELi10ELi640EEv26Group_norm_nhwc_bwd_params
        .type           _Z35group_norm_nhwc_bwd_one_pass_kernelI11Fp32IOFp16WLi256ELi10ELi640EEv26Group_norm_nhwc_bwd_params,@function
        .size           _Z35group_norm_nhwc_bwd_one_pass_kernelI11Fp32IOFp16WLi256ELi10ELi640EEv26Group_norm_nhwc_bwd_params,(.L_x_1944 - _Z35group_norm_nhwc_bwd_one_pass_kernelI11Fp32IOFp16WLi256ELi10ELi640EEv26Group_norm_nhwc_bwd_params)
        .other          _Z35group_norm_nhwc_bwd_one_pass_kernelI11Fp32IOFp16WLi256ELi10ELi640EEv26Group_norm_nhwc_bwd_params,@"STO_CUDA_ENTRY STV_DEFAULT"
_Z35group_norm_nhwc_bwd_one_pass_kernelI11Fp32IOFp16WLi256ELi10ELi640EEv26Group_norm_nhwc_bwd_params:
.text._Z35group_norm_nhwc_bwd_one_pass_kernelI11Fp32IOFp16WLi256ELi10ELi640EEv26Group_norm_nhwc_bwd_params:
        /* <DEDUP_REMOVED lines=41> */
.L_x_1211:
        /* <DEDUP_REMOVED lines=111> */
.L_x_1185:
[----:B0-----:R-:W-:Y:S05]  /*0980*/  BSYNC B0 ;  /* 0x0000000000007941 */ /* 0x001fea0003800000 */
.L_x_1184:
        /* <DEDUP_REMOVED lines=29> */
.L_x_1186:
        /* <DEDUP_REMOVED lines=26> */
.L_x_1187:
        /* <DEDUP_REMOVED lines=100> */
.L_x_1189:
[----:B------:R-:W-:Y:S05]  /*1340*/  BSYNC B0 ;  /* 0x0000000000007941 */ /* 0x000fea0003800000 */
.L_x_1188:
        /* <DEDUP_REMOVED lines=41> */
.L_x_1192:
        /* <DEDUP_REMOVED lines=210> */
.L_x_1191:
[----:B------:R-:W-:Y:S05]  /*2300*/  BSYNC B0 ;  /* 0x0000000000007941 */ /* 0x000fea0003800000 */
.L_x_1190:
        /* <DEDUP_REMOVED lines=19> */
.L_x_1194:
[----:B------:R-:W-:Y:S05]  /*2440*/  BSYNC B0 ;  /* 0x0000000000007941 */ /* 0x000fea0003800000 */
.L_x_1193:
        /* <DEDUP_REMOVED lines=30> */
.L_x_1197:
[----:B------:R-:W2:Y:S01]  /*2630*/  LDG.E.STRONG.GPU R16, [R12.64] ;  /* 0x0000000e0c107981 */ /* 0x000ea2000c1ef900 */
[----:B------:R-:W-:Y:S01]  /*2640*/  YIELD ;  /* 0x0000000000007946 */ /* 0x000fe20003800000 */
[----:B--2---:R-:W-:Y:S01]  /*2650*/  ISETP.NE.AND P0, PT, R16, R19, PT ;  /* 0x000000131000720c */ /* 0x004fe20003f05270 */
[----:B------:R-:W-:-:S12]  /*2660*/  CCTL.IVALL ;  /* 0x00000000ff00798f */ /* 0x000fd80002000000 */
[----:B------:R-:W-:Y:S05]  /*2670*/  @P0 BRA `(.L_x_1197) ;  /* 0xffffffb000000947 */ /* 0x000fea000383ffff */
.L_x_1196:
        /* <DEDUP_REMOVED lines=20> */
.L_x_1201:
        /* <DEDUP_REMOVED lines=116> */
.L_x_1200:
        /* <DEDUP_REMOVED lines=62> */
.L_x_1202:
[----:B------:R-:W-:-:S13]  /*32e0*/  ISETP.NE.OR P0, PT, RZ, UR4, P0 ;  /* 0x00000004ff007c0c */ /* 0x000fda0008705670 */
[----:B------:R-:W-:Y:S05]  /*32f0*/  @!P0 BRA `(.L_x_1198) ;  /* 0x000001f000008947 */ /* 0x000fea0003800000 */
.L_x_1199:
        /* <DEDUP_REMOVED lines=31> */
.L_x_1198:
        /* <DEDUP_REMOVED lines=12> */
.L_x_1204:
[----:B------:R-:W-:Y:S05]  /*35b0*/  BSYNC B0 ;  /* 0x0000000000007941 */ /* 0x000fea0003800000 */
.L_x_1203:
        /* <DEDUP_REMOVED lines=16> */
.L_x_1195:
        /* <DEDUP_REMOVED lines=27> */
.L_x_1205:
        /* <DEDUP_REMOVED lines=17> */
.L_x_1207:
[----:B------:R-:W-:Y:S05]  /*3980*/  BSYNC B0 ;  /* 0x0000000000007941 */ /* 0x000fea0003800000 */
.L_x_1206:
        /* <DEDUP_REMOVED lines=19> */
.L_x_1208:
        /* <DEDUP_REMOVED lines=16> */
.L_x_1210:
[----:B------:R-:W-:Y:S05]  /*3bc0*/  BSYNC B0 ;  /* 0x0000000000007941 */ /* 0x000fea0003800000 */
.L_x_1209:
[----:B------:R-:W-:Y:S01]  /*3bd0*/  ULDC UR4, c[0x0][0x10] ;  /* 0x0000040000047ab9 */ /* 0x000fe20000000800 */
[----:B------:R-:W-:Y:S01]  /*3be0*/  IADD3 R38, R38, 0x1, RZ ;  /* 0x0000000126267810 */ /* 0x000fe20007ffe0ff */
[----:B------:R-:W-:-:S04]  /*3bf0*/  UIADD3 UR7, UR7, UR4, URZ ;  /* 0x0000000407077290 */ /* 0x000fc8000fffe03f */
[----:B------:R-:W-:-:S06]  /*3c00*/  UISETP.GE.AND UP0, UPT, UR7, UR6, UPT ;  /* 0x000000060700728c */ /* 0x000fcc000bf06270 */
[----:B------:R-:W-:-:S13]  /*3c10*/  PLOP3.LUT P0, PT, PT, PT, UP0, 0x80, 0x0 ;  /* 0x000000000000781c */ /* 0x000fda0003f0f008 */
[----:B------:R-:W-:Y:S01]  /*3c20*/  @P0 CALL.REL.NOINC `(.L_x_1183) ;  /* 0x0000001000000944 */ /* 0x000fe20003c00000 */
[----:B------:R-:W-:Y:S05]  /*3c30*/  BRA `(.L_x_1211) ;  /* 0xffffc65000007947 */ /* 0x000fea000383ffff */
.L_x_1183:
        /* <DEDUP_REMOVED lines=18> */
.L_x_1213:
[----:B------:R-:W-:Y:S05]  /*3d60*/  BSYNC B0 ;  /* 0x0000000000007941 */ /* 0x000fea0003800000 */
.L_x_1212:
        /* <DEDUP_REMOVED lines=11> */
.L_x_1215:
[----:B------:R-:W2:Y:S01]  /*3e20*/  LDG.E.STRONG.GPU R5, [R2.64] ;  /* 0x0000000e02057981 */ /* 0x000ea2000c1ef900 */
[----:B------:R-:W-:Y:S01]  /*3e30*/  YIELD ;  /* 0x0000000000007946 */ /* 0x000fe20003800000 */
[----:B--2---:R-:W-:Y:S01]  /*3e40*/  ISETP.NE.AND P0, PT, R5, R4, PT ;  /* 0x000000040500720c */ /* 0x004fe20003f05270 */
[----:B------:R-:W-:-:S12]  /*3e50*/  CCTL.IVALL ;  /* 0x00000000ff00798f */ /* 0x000fd80002000000 */
[----:B------:R-:W-:Y:S05]  /*3e60*/  @P0 BRA `(.L_x_1215) ;  /* 0xffffffb000000947 */ /* 0x000fea000383ffff */
.L_x_1214:
        /* <DEDUP_REMOVED lines=25> */
.L_x_1216:
        /* <DEDUP_REMOVED lines=26> */
.L_x_1217:
        /* <DEDUP_REMOVED lines=14> */
.L_x_1944:


//--------------------- .text._Z35group_norm_nhwc_bwd_one_pass_kernelI11Fp32IOFp16WLi512ELi10ELi640EEv26Group_norm_nhwc_bwd_params --------------------------
	.section	.text._Z35group_norm_nhwc_bwd_one_pass_kernelI11Fp32IOFp16WLi512ELi10ELi640EEv26Group_norm_nhwc_bwd_params,"ax",@progbits
	.sectioninfo	@"SHI_REGISTERS=90"
	.align	128
        .global         _Z35group_norm_nhwc_bwd_one_pass_kernelI11Fp32IOFp16WLi512ELi10ELi640EEv26Group_norm_nhwc_bwd_params
        .type           _Z35group_norm_nhwc_bwd_one_pass_kernelI11Fp32IOFp16WLi512ELi10ELi640EEv26Group_norm_nhwc_bwd_params,@function
        .size           _Z35group_norm_nhwc_bwd_one_pass_kernelI11Fp32IOFp16WLi512ELi10ELi640EEv26Group_norm_nhwc_bwd_params,(.L_x_1945 - _Z35group_norm_nhwc_bwd_one_pass_kernelI11Fp32IOFp16WLi512ELi10ELi640EEv26Group_norm_nhwc_bwd_params)
        .other          _Z35group_norm_nhwc_bwd_one_pass_kernelI11Fp32IOFp16WLi512ELi10ELi640EEv26Group_norm_nhwc_bwd_params,@"STO_CUDA_ENTRY STV_DEFAULT"
_Z35group_norm_nhwc_bwd_one_pass_kernelI11Fp32IOFp16WLi512ELi10ELi640EEv26Group_norm_nhwc_bwd_params:
.text._Z35group_norm_nhwc_bwd_one_pass_kernelI11Fp32IOFp16WLi512ELi10ELi640EEv26Group_norm_nhwc_bwd_params:
        /* <DEDUP_REMOVED lines=44> */
.L_x_1254:
        /* <DEDUP_REMOVED lines=153> */
.L_x_1220:
[----:B0-----:R-:W-:Y:S05]  /*0c50*/  BSYNC B0 ;  /* 0x0000000000007941 */ /* 0x001fea0003800000 */
.L_x_1219:
        /* <DEDUP_REMOVED lines=29> */
.L_x_1221:
        /* <DEDUP_REMOVED lines=26> */
.L_x_1222:
        /* <DEDUP_REMOVED lines=31> */
.L_x_1223:
        /* <DEDUP_REMOVED lines=31> */
.L_x_1224:
        /* <DEDUP_REMOVED lines=109> */
.L_x_1226:
[----:B------:R-:W-:Y:S05]  /*1a80*/  BSYNC B0 ;  /* 0x0000000000007941 */ /* 0x000fea0003800000 */
.L_x_1225:
        /* <DEDUP_REMOVED lines=41> */
.L_x_1229:
        /* <DEDUP_REMOVED lines=210> */
.L_x_1228:
[----:B------:R-:W-:Y:S05]  /*2a40*/  BSYNC B0 ;  /* 0x0000000000007941 */ /* 0x000fea0003800000 */
.L_x_1227:
        /* <DEDUP_REMOVED lines=18> */
.L_x_1231:
[----:B------:R-:W-:Y:S05]  /*2b70*/  BSYNC B0 ;  /* 0x0000000000007941 */ /* 0x000fea0003800000 */
.L_x_1230:
        /* <DEDUP_REMOVED lines=30> */
.L_x_1234:
[----:B-1----:R-:W2:Y:S01]  /*2d60*/  LDG.E.STRONG.GPU R19, [R26.64] ;  /* 0x0000000e1a137981 */ /* 0x002ea2000c1ef900 */
[----:B------:R-:W-:Y:S01]  /*2d70*/  YIELD ;  /* 0x0000000000007946 */ /* 0x000fe20003800000 */
[----:B--2---:R-:W-:Y:S01]  /*2d80*/  ISETP.NE.AND P0, PT, R19, R24, PT ;  /* 0x000000181300720c */ /* 0x004fe20003f05270 */
[----:B------:R-:W-:-:S12]  /*2d90*/  CCTL.IVALL ;  /* 0x00000000ff00798f */ /* 0x000fd80002000000 */
[----:B------:R-:W-:Y:S05]  /*2da0*/  @P0 BRA `(.L_x_1234) ;  /* 0xffffffb000000947 */ /* 0x000fea000383ffff */
.L_x_1233:
        /* <DEDUP_REMOVED lines=20> */
.L_x_1238:
        /* <DEDUP_REMOVED lines=116> */
.L_x_1237:
        /* <DEDUP_REMOVED lines=62> */
.L_x_1239:
[----:B------:R-:W-:-:S13]  /*3a10*/  ISETP.NE.OR P0, PT, RZ, UR4, P0 ;  /* 0x00000004ff007c0c */ /* 0x000fda0008705670 */
[----:B------:R-:W-:Y:S05]  /*3a20*/  @!P0 BRA `(.L_x_1235) ;  /* 0x000001f000008947 */ /* 0x000fea0003800000 */
.L_x_1236:
        /* <DEDUP_REMOVED lines=31> */
.L_x_1235:
        /* <DEDUP_REMOVED lines=12> */
.L_x_1241:
[----:B------:R-:W-:Y:S05]  /*3ce0*/  BSYNC B0 ;  /* 0x0000000000007941 */ /* 0x000fea0003800000 */
.L_x_1240:
        /* <DEDUP_REMOVED lines=16> */
.L_x_1232:
        /* <DEDUP_REMOVED lines=33> */
.L_x_1242:
        /* <DEDUP_REMOVED lines=17> */
.L_x_1244:
[----:B------:R-:W-:Y:S05]  /*4110*/  BSYNC B0 ;  /* 0x0000000000007941 */ /* 0x000fea0003800000 */
.L_x_1243:
        /* <DEDUP_REMOVED lines=19> */
.L_x_1245:
        /* <DEDUP_REMOVED lines=17> */
.L_x_1247:
[----:B------:R-:W-:Y:S05]  /*4360*/  BSYNC B0 ;  /* 0x0000000000007941 */ /* 0x000fea0003800000 */
.L_x_1246:
        /* <DEDUP_REMOVED lines=19> */
.L_x_1248:
        /* <DEDUP_REMOVED lines=17> */
.L_x_1250:
[----:B------:R-:W-:Y:S05]  /*45b0*/  BSYNC B0 ;  /* 0x0000000000007941 */ /* 0x000fea0003800000 */
.L_x_1249:
        /* <DEDUP_REMOVED lines=19> */
.L_x_1251:
        /* <DEDUP_REMOVED lines=16> */
.L_x_1253:
[----:B------:R-:W-:Y:S05]  /*47f0*/  BSYNC B0 ;  /* 0x0000000000007941 */ /* 0x000fea0003800000 */
.L_x_1252:
[----:B------:R-:W-:Y:S01]  /*4800*/  ULDC UR4, c[0x0][0x10] ;  /* 0x0000040000047ab9 */ /* 0x000fe20000000800 */
[----:B------:R-:W-:Y:S01]  /*4810*/  IADD3 R70, R70, 0x1, RZ ;  /* 0x0000000146467810 */ /* 0x000fe20007ffe0ff */
[----:B------:R-:W-:-:S04]  /*4820*/  UIADD3 UR7, UR7, UR4, URZ ;  /* 0x0000000407077290 */ /* 0x000fc8000fffe03f */
[----:B------:R-:W-:-:S06]  /*4830*/  UISETP.GE.AND UP0, UPT, UR7, UR6, UPT ;  /* 0x000000060700728c */ /* 0x000fcc000bf06270 */
[----:B------:R-:W-:-:S13]  /*4840*/  PLOP3.LUT P0, PT, PT, PT, UP0, 0x80, 0x0 ;  /* 0x000000000000781c */ /* 0x000fda0003f0f008 */
[----:B------:R-:W-:Y:S01]  /*4850*/  @P0 CALL.REL.NOINC `(.L_x_1218) ;  /* 0x0000001000000944 */ /* 0x000fe20003c00000 */
[----:B------:R-:W-:Y:S05]  /*4860*/  BRA `(.L_x_1254) ;  /* 0xffffba5000007947 */ /* 0x000fea000383ffff */
.L_x_1218:
        /* <DEDUP_REMOVED lines=18> */
.L_x_1256:
[----:B------:R-:W-:Y:S05]  /*4990*/  BSYNC B0 ;  /* 0x0000000000007941 */ /* 0x000fea0003800000 */
.L_x_1255:
        /* <DEDUP_REMOVED lines=11> */
.L_x_1258:
[----:B------:R-:W2:Y:S01]  /*4a50*/  LDG.E.STRONG.GPU R5, [R2.64] ;  /* 0x0000000e02057981 */ /* 0x000ea2000c1ef900 */
[----:B------:R-:W-:Y:S01]  /*4a60*/  YIELD ;  /* 0x0000000000007946 */ /* 0x000fe20003800000 */
[----:B--2---:R-:W-:Y:S01]  /*4a70*/  ISETP.NE.AND P0, PT, R5, R0, PT ;  /* 0x000000000500720c */ /* 0x004fe20003f05270 */
[----:B------:R-:W-:-:S12]  /*4a80*/  CCTL.IVALL ;  /* 0x00000000ff00798f */ /* 0x000fd80002000000 */
[----:B------:R-:W-:Y:S05]  /*4a90*/  @P0 BRA `(.L_x_1258) ;  /* 0xffffffb000000947 */ /* 0x000fea000383ffff */
.L_x_1257:
        /* <DEDUP_REMOVED lines=25> */
.L_x_1259:
        /* <DEDUP_REMOVED lines=26> */
.L_x_1260:
        /* <DEDUP_REMOVED lines=11> */
.L_x_1945:


//--------------------- .text._Z35group_norm_nhwc_fwd_one_pass_kernelI11Bf16IOFp32WLi64ELi10ELi640EEv26Group_norm_nhwc_fwd_params --------------------------
	.section	.text._Z35group_norm_nhwc_fwd_one_pass_kernelI11Bf16IOFp32WLi64ELi10ELi640EEv26Group_norm_nhwc_fwd_params,"ax",@progbits
	.sectioninfo	@"SHI_REGISTERS=32"
	.align	128
        .global         _Z35group_norm_nhwc_fwd_one_pass_kernelI11Bf16IOFp32WLi64ELi10ELi640EEv26Group_norm_nhwc_fwd_params
        .type           _Z35group_norm_nhwc_fwd_one_pass_kernelI11Bf16IOFp32WLi64ELi10ELi640EEv26Group_norm_nhwc_fwd_params,@function
        .size           _Z35group_norm_nhwc_fwd_one_pass_kernelI11Bf16IOFp32WLi64ELi10ELi640EEv26Group_norm_nhwc_fwd_params,(.L_x_1946 - _Z35group_norm_nhwc_fwd_one_pass_kernelI11Bf16IOFp32WLi64ELi10ELi640EEv26Group_norm_nhwc_fwd_params)
        .other          _Z35group_norm_nhwc_fwd_one_pass_kernelI11Bf16IOFp32WLi64ELi10ELi640EEv26Group_norm_nhwc_fwd_params,@"STO_CUDA_ENTRY STV_DEFAULT"
_Z35group_norm_nhwc_fwd_one_pass_kernelI11Bf16IOFp32WLi64ELi10ELi640EEv26Group_norm_nhwc_fwd_params:
.text._Z35group_norm_nhwc_fwd_one_pass_kernelI11Bf16IOFp32WLi64ELi10ELi640EEv26Group_norm_nhwc_fwd_params:
[----:B------:R-:W-:Y:S02]  /*0000*/  MOV R1, c[0x0][0x28] ;  /* 0x00000a0000017a02 */ /* 0x000fe40000000f00 */
[----:B------:R-:W0:Y:S01]  /*0010*/  S2R R21, SR_CTAID.Y ;  /* 0x0000000000157919 */ /* 0x000e220000002600 */
[----:B------:R-:W-:Y:S02]  /*0020*/  ULDC UR4, c[0x0][0x1d8] ;  /* 0x0000760000047ab9 */ /* 0x000fe40000000800 */
[----:B------:R-:W-:Y:S02]  /*0030*/  ULDC UR5, c[0x0][0x1a8] ;  /* 0x00006a0000057ab9 */ /* 0x000fe40000000800 */
[----:B------:R-:W-:-:S06]  /*0040*/  UIMAD UR4, UR4, UR5, URZ ;  /* 0x00000005040472a4 */ /* 0x000fcc000f8e023f */
[----:B0-----:R-:W-:-:S13]  /*0050*/  ISETP.GE.AND P0, PT, R21, UR4, PT ;  /* 0x0000000415007c0c */ /* 0x001fda000bf06270 */
[----:B------:R-:W-:Y:S05]  /*0060*/  @P0 EXIT ;  /* 0x000000000000094d */ /* 0x000fea0003800000 */
[----:B------:R-:W0:Y:S01]  /*0070*/  S2R R17, SR_TID.X ;  /* 0x0000000000117919 */ /* 0x000e220000002100 */
[----:B------:R-:W-:Y:S01]  /*0080*/  HFMA2.MMA R18, -RZ, RZ, 0, 0 ;  /* 0x00000000ff127435 */ /* 0x000fe200000001ff */
[----:B------:R-:W-:Y:S02]  /*0090*/  ULDC.U8 UR5, c[0x0][0x1dc] ;  /* 0x0000770000057ab9 */ /* 0x000fe40000000000 */
[----:B------:R-:W1:Y:S01]  /*00a0*/  S2R R16, SR_CTAID.X ;  /* 0x0000000000107919 */ /* 0x000e620000002500 */
[----:B------:R-:W-:-:S03]  /*00b0*/  ULDC.64 UR6, c[0x0][0x118] ;  /* 0x0000460000067ab9 */ /* 0x000fc60000000a00 */
[----:B------:R-:W2:Y:S01]  /*00c0*/  S2R R0, SR_LANEID ;  /* 0x0000000000007919 */ /* 0x000ea20000000000 */
[----:B0-----:R-:W-:Y:S01]  /*00d0*/  IMAD.WIDE.U32 R2, R17, -0x33333333, RZ ;  /* 0xcccccccd11027825 */ /* 0x001fe200078e00ff */
[----:B------:R-:W-:-:S04]  /*00e0*/  SHF.R.S32.HI R4, RZ, 0x1f, R17 ;  /* 0x0000001fff047819 */ /* 0x000fc80000011411 */
[----:B------:R-:W-:Y:S02]  /*00f0*/  SHF.R.U32.HI R3, RZ, 0x2, R3 ;  /* 0x00000002ff037819 */ /* 0x000fe40000011603 */
[----:B------:R-:W-:-:S03]  /*0100*/  LEA.HI R4, R4, R17, RZ, 0x5 ;  /* 0x0000001104047211 */ /* 0x000fc600078f28ff */
[----:B-1----:R-:W-:Y:S01]  /*0110*/  IMAD R20, R16, c[0x0][0x1e4], R3 ;  /* 0x0000790010147a24 */ /* 0x002fe200078e0203 */
[----:B------:R-:W-:Y:S01]  /*0120*/  SHF.R.S32.HI R19, RZ, 0x5, R4 ;  /* 0x00000005ff137819 */ /* 0x000fe20000011404 */
[----:B------:R-:W-:-:S03]  /*0130*/  IMAD R24, R3, -0x5, R17 ;  /* 0xfffffffb03187824 */ /* 0x000fc600078e0211 */
[----:B------:R-:W-:Y:S02]  /*0140*/  ISETP.GE.U32.AND P0, PT, R20, c[0x0][0x1c8], PT ;  /* 0x0000720014007a0c */ /* 0x000fe40003f06070 */
[----:B------:R-:W-:Y:S02]  /*0150*/  SHF.R.S32.HI R2, RZ, 0x1f, R20 ;  /* 0x0000001fff027819 */ /* 0x000fe40000011414 */
[----:B------:R-:W-:Y:S02]  /*0160*/  SHF.L.U32 R24, R24, 0x1, RZ ;  /* 0x0000000118187819 */ /* 0x000fe400000006ff */
[----:B------:R-:W-:-:S04]  /*0170*/  ISETP.GE.AND.EX P0, PT, R2, c[0x0][0x1cc], PT, P0 ;  /* 0x0000730002007a0c */ /* 0x000fc80003f06300 */
[----:B--2---:R-:W-:Y:S02]  /*0180*/  ISETP.LT.U32.AND P0, PT, R17, 0x280, !P0 ;  /* 0x000002801100780c */ /* 0x004fe40004701070 */
.L_x_1274:
[----:B------:R-:W-:Y:S02]  /*0190*/  IABS R6, c[0x0][0x1d8] ;  /* 0x0000760000067a13 */ /* 0x000fe40000000000 */
[----:B-1----:R-:W-:Y:S02]  /*01a0*/  IABS R8, R21 ;  /* 0x0000001500087213 */ /* 0x002fe40000000000 */
[----:B0-----:R-:W0:Y:S08]  /*01b0*/  I2F.RP R3, R6 ;  /* 0x0000000600037306 */ /* 0x001e300000209400 */
        /* <DEDUP_REMOVED lines=8> */
[----:B------:R-:W-:-:S03]  /*0240*/  LOP3.LUT R4, R21, c[0x0][0x1d8], RZ, 0x3c, !PT ;  /* 0x0000760015047a12 */ /* 0x000fc600078e3cff */
[----:B------:R-:W-:Y:S01]  /*0250*/  IMAD.HI.U32 R3, R5, R7, RZ ;  /* 0x0000000705037227 */ /* 0x000fe200078e00ff */
[----:B------:R-:W-:-:S04]  /*0260*/  ISETP.GE.AND P3, PT, R4, RZ, PT ;  /* 0x000000ff0400720c */ /* 0x000fc80003f66270 */
[----:B------:R-:W-:-:S05]  /*0270*/  IADD3 R5, -R3, RZ, RZ ;  /* 0x000000ff03057210 */ /* 0x000fca0007ffe1ff */
[----:B------:R-:W-:-:S05]  /*0280*/  IMAD R5, R6, R5, R7 ;  /* 0x0000000506057224 */ /* 0x000fca00078e0207 */
[----:B------:R-:W-:-:S13]  /*0290*/  ISETP.GT.U32.AND P2, PT, R6, R5, PT ;  /* 0x000000050600720c */ /* 0x000fda0003f44070 */
[-C--:B------:R-:W-:Y:S02]  /*02a0*/  @!P2 IADD3 R5, R5, -R6.reuse, RZ ;  /* 0x800000060505a210 */ /* 0x080fe40007ffe0ff */
[----:B------:R-:W-:Y:S02]  /*02b0*/  @!P2 IADD3 R3, R3, 0x1, RZ ;  /* 0x000000010303a810 */ /* 0x000fe40007ffe0ff */
[----:B------:R-:W-:Y:S02]  /*02c0*/  ISETP.GE.U32.AND P1, PT, R5, R6, PT ;  /* 0x000000060500720c */ /* 0x000fe40003f26070 */
[----:B------:R-:W-:Y:S02]  /*02d0*/  ISETP.NE.AND P2, PT, RZ, c[0x0][0x1d8], PT ;  /* 0x00007600ff007a0c */ /* 0x000fe40003f45270 */
[----:B------:R-:W-:-:S09]  /*02e0*/  SHF.R.S32.HI R6, RZ, 0x1f, R24 ;  /* 0x0000001fff067819 */ /* 0x000fd20000011418 */
[----:B------:R-:W-:-:S04]  /*02f0*/  @P1 IADD3 R3, R3, 0x1, RZ ;  /* 0x0000000103031810 */ /* 0x000fc80007ffe0ff */
[----:B------:R-:W-:Y:S02]  /*0300*/  @!P3 IADD3 R3, -R3, RZ, RZ ;  /* 0x000000ff0303b210 */ /* 0x000fe40007ffe1ff */
[----:B------:R-:W-:-:S04]  /*0310*/  @!P2 LOP3.LUT R3, RZ, c[0x0][0x1d8], RZ, 0x33, !PT ;  /* 0x00007600ff03aa12 */ /* 0x000fc800078e33ff */
[----:B------:R-:W-:-:S05]  /*0320*/  IADD3 R4, -R3, RZ, RZ ;  /* 0x000000ff03047210 */ /* 0x000fca0007ffe1ff */
[----:B------:R-:W-:-:S04]  /*0330*/  IMAD R4, R4, c[0x0][0x1d8], R21 ;  /* 0x0000760004047a24 */ /* 0x000fc800078e0215 */
[----:B------:R-:W-:Y:S01]  /*0340*/  IMAD R5, R4, 0xa, RZ ;  /* 0x0000000a04057824 */ /* 0x000fe200078e02ff */
[----:B------:R-:W-:-:S04]  /*0350*/  SHF.R.S32.HI R4, RZ, 0x1f, R3 ;  /* 0x0000001fff047819 */ /* 0x000fc80000011403 */
[----:B------:R-:W-:Y:S01]  /*0360*/  IADD3 R26, P1, R24, R5, RZ ;  /* 0x00000005181a7210 */ /* 0x000fe20007f3e0ff */
[----:B------:R-:W-:-:S03]  /*0370*/  IMAD R4, R4, c[0x0][0x1d0], RZ ;  /* 0x0000740004047a24 */ /* 0x000fc600078e02ff */
[----:B------:R-:W-:Y:S01]  /*0380*/  LEA.HI.X.SX32 R27, R5, R6, 0x1, P1 ;  /* 0x00000006051b7211 */ /* 0x000fe200008f0eff */
[C---:B------:R-:W-:Y:S02]  /*0390*/  IMAD R29, R3.reuse, c[0x0][0x1d4], R4 ;  /* 0x00007500031d7a24 */ /* 0x040fe400078e0204 */
[----:B------:R-:W-:Y:S02]  /*03a0*/  @P0 IMAD R5, R2, c[0x0][0x1c0], RZ ;  /* 0x0000700002050a24 */ /* 0x000fe400078e02ff */
[----:B------:R-:W-:-:S04]  /*03b0*/  IMAD.WIDE.U32 R26, R3, c[0x0][0x1d0], R26 ;  /* 0x00007400031a7a25 */ /* 0x000fc800078e001a */
[----:B------:R-:W-:Y:S01]  /*03c0*/  @P0 IMAD R7, R20, c[0x0][0x1c4], R5 ;  /* 0x0000710014070a24 */ /* 0x000fe200078e0205 */
[----:B------:R-:W-:Y:S02]  /*03d0*/  IADD3 R29, R27, R29, RZ ;  /* 0x0000001d1b1d7210 */ /* 0x000fe40007ffe0ff */
[----:B------:R-:W-:-:S05]  /*03e0*/  @P0 MOV R28, R26 ;  /* 0x0000001a001c0202 */ /* 0x000fca0000000f00 */
[----:B------:R-:W-:-:S05]  /*03f0*/  @P0 IMAD.WIDE.U32 R4, R20, c[0x0][0x1c0], R28 ;  /* 0x0000700014040a25 */ /* 0x000fca00078e001c */
[----:B------:R-:W-:Y:S02]  /*0400*/  @P0 IADD3 R5, R5, R7, RZ ;  /* 0x0000000705050210 */ /* 0x000fe40007ffe0ff */
[----:B------:R-:W-:-:S04]  /*0410*/  @P0 LEA R6, P1, R4, c[0x0][0x170], 0x1 ;  /* 0x00005c0004060a11 */ /* 0x000fc800078208ff */
[----:B------:R-:W-:-:S05]  /*0420*/  @P0 LEA.HI.X R7, R4, c[0x0][0x174], R5, 0x1, P1 ;  /* 0x00005d0004070a11 */ /* 0x000fca00008f0c05 */
[----:B------:R-:W2:Y:S01]  /*0430*/  @P0 LDG.E R6, [R6.64] ;  /* 0x0000000606060981 */ /* 0x000ea2000c1e1900 */
[----:B------:R-:W-:Y:S01]  /*0440*/  PRMT R22, R22, 0x5410, RZ ;  /* 0x0000541016167816 */ /* 0x000fe200000000ff */
[----:B------:R-:W-:Y:S01]  /*0450*/  BSSY B0, `(.L_x_1261) ;  /* 0x000005b000007945 */ /* 0x000fe20003800000 */
[----:B------:R-:W-:Y:S02]  /*0460*/  PRMT R23, R23, 0x5410, RZ ;  /* 0x0000541017177816 */ /* 0x000fe400000000ff */
[C---:B------:R-:W-:Y:S02]  /*0470*/  ISETP.GT.AND P1, PT, R0.reuse, 0x1e, PT ;  /* 0x0000001e0000780c */ /* 0x040fe40003f24270 */
[----:B------:R-:W-:Y:S02]  /*0480*/  ISETP.NE.AND P3, PT, R0, RZ, PT ;  /* 0x000000ff0000720c */ /* 0x000fe40003f65270 */
[----:B------:R-:W-:Y:S02]  /*0490*/  ISETP.NE.AND P2, PT, R17, RZ, PT ;  /* 0x000000ff1100720c */ /* 0x000fe40003f45270 */
[----:B--2---:R-:W-:-:S02]  /*04a0*/  @P0 PRMT R22, R22, 0x7610, R6 ;  /* 0x0000761016160816 */ /* 0x004fc40000000006 */
[----:B------:R-:W-:Y:S02]  /*04b0*/  @P0 PRMT R23, R23, 0x5410, R6 ;  /* 0x0000541017170816 */ /* 0x000fe40000000006 */
[----:B------:R-:W-:Y:S02]  /*04c0*/  PRMT R22, RZ, 0x7610, R22 ;  /* 0x00007610ff167816 */ /* 0x000fe40000000016 */
[----:B------:R-:W-:-:S03]  /*04d0*/  PRMT R23, RZ, 0x7610, R23 ;  /* 0x00007610ff177816 */ /* 0x000fc60000000017 */
[----:B------:R-:W-:Y:S02]  /*04e0*/  FMUL.FTZ R8, R22, R22 ;  /* 0x0000001616087220 */ /* 0x000fe40000410000 */
[C---:B------:R-:W-:Y:S02]  /*04f0*/  FADD.FTZ R4, R23.reuse, R22 ;  /* 0x0000001617047221 */ /* 0x040fe40000010000 */
[----:B------:R-:W-:Y:S02]  /*0500*/  FFMA.FTZ R8, R23, R23, R8 ;  /* 0x0000001717087223 */ /* 0x000fe40000010008 */
[----:B------:R-:W-:Y:S02]  /*0510*/  FADD.FTZ R4, RZ, R4 ;  /* 0x00000004ff047221 */ /* 0x000fe40000010000 */
[----:B------:R-:W-:-:S03]  /*0520*/  FADD.FTZ R8, RZ, R8 ;  /* 0x00000008ff087221 */ /* 0x000fc60000010000 */
        /* <DEDUP_REMOVED lines=25> */
[----:B------:R-:W-:-:S05]  /*06c0*/  MOV R13, R8 ;  /* 0x00000008000d7202 */ /* 0x000fca0000000f00 */
[----:B------:R0:W-:Y:S04]  /*06d0*/  @!P3 STS.64 [R19.X8+0x18], R12 ;  /* 0x0000180c1300b388 */ /* 0x0001e80000008a00 */
[----:B------:R-:W-:Y:S06]  /*06e0*/  BAR.SYNC.DEFER_BLOCKING 0x0 ;  /* 0x0000000000007b1d */ /* 0x000fec0000010000 */
[----:B------:R-:W-:Y:S05]  /*06f0*/  @P2 BRA `(.L_x_1262) ;  /* 0x0000030000002947 */ /* 0x000fea0003800000 */
[----:B------:R-:W1:Y:S04]  /*0700*/  LDS.128 R8, [0x20] ;  /* 0x00002000ff087984 */ /* 0x000e680000000c00 */
[----:B------:R-:W2:Y:S01]  /*0710*/  LDS.128 R4, [0x30] ;  /* 0x00003000ff047984 */ /* 0x000ea20000000c00 */
[----:B-1----:R-:W-:-:S02]  /*0720*/  FADD.FTZ R25, R12, R8 ;  /* 0x000000080c197221 */ /* 0x002fc40000010000 */
[----:B------:R-:W-:Y:S02]  /*0730*/  FADD.FTZ R8, R13, R9 ;  /* 0x000000090d087221 */ /* 0x000fe40000010000 */
[----:B0-----:R-:W0:Y:S01]  /*0740*/  LDS.128 R12, [0x40] ;  /* 0x00004000ff0c7984 */ /* 0x001e220000000c00 */
[----:B------:R-:W-:Y:S02]  /*0750*/  FADD.FTZ R25, R25, R10 ;  /* 0x0000000a19197221 */ /* 0x000fe40000010000 */
[----:B------:R-:W-:Y:S02]  /*0760*/  FADD.FTZ R8, R8, R11 ;  /* 0x0000000b08087221 */ /* 0x000fe40000010000 */
[----:B--2---:R-:W-:Y:S02]  /*0770*/  FADD.FTZ R25, R25, R4 ;  /* 0x0000000419197221 */ /* 0x004fe40000010000 */
[----:B------:R-:W-:Y:S02]  /*0780*/  FADD.FTZ R4, R8, R5 ;  /* 0x0000000508047221 */ /* 0x000fe40000010000 */
[----:B------:R-:W1:Y:S01]  /*0790*/  LDS.128 R8, [0x50] ;  /* 0x00005000ff087984 */ /* 0x000e620000000c00 */
[----:B------:R-:W-:-:S02]  /*07a0*/  FADD.FTZ R25, R25, R6 ;  /* 0x0000000619197221 */ /* 0x000fc40000010000 */
[----:B------:R-:W-:Y:S02]  /*07b0*/  FADD.FTZ R4, R4, R7 ;  /* 0x0000000704047221 */ /* 0x000fe40000010000 */
[----:B0-----:R-:W-:Y:S02]  /*07c0*/  FADD.FTZ R25, R25, R12 ;  /* 0x0000000c19197221 */ /* 0x001fe40000010000 */
[----:B------:R-:W-:Y:S02]  /*07d0*/  FADD.FTZ R12, R4, R13 ;  /* 0x0000000d040c7221 */ /* 0x000fe40000010000 */
[----:B------:R-:W0:Y:S01]  /*07e0*/  LDS.128 R4, [0x60] ;  /* 0x00006000ff047984 */ /* 0x000e220000000c00 */
[----:B------:R-:W-:Y:S02]  /*07f0*/  FADD.FTZ R25, R25, R14 ;  /* 0x0000000e19197221 */ /* 0x000fe40000010000 */
[----:B------:R-:W-:Y:S02]  /*0800*/  FADD.FTZ R12, R12, R15 ;  /* 0x0000000f0c0c7221 */ /* 0x000fe40000010000 */
[----:B-1----:R-:W-:-:S02]  /*0810*/  FADD.FTZ R25, R25, R8 ;  /* 0x0000000819197221 */ /* 0x002fc40000010000 */
[----:B------:R-:W-:Y:S02]  /*0820*/  FADD.FTZ R8, R12, R9 ;  /* 0x000000090c087221 */ /* 0x000fe40000010000 */
[----:B------:R-:W1:Y:S01]  /*0830*/  LDS.128 R12, [0x70] ;  /* 0x00007000ff0c7984 */ /* 0x000e620000000c00 */
[----:B------:R-:W-:Y:S02]  /*0840*/  FADD.FTZ R25, R25, R10 ;  /* 0x0000000a19197221 */ /* 0x000fe40000010000 */
[----:B------:R-:W-:Y:S02]  /*0850*/  FADD.FTZ R8, R8, R11 ;  /* 0x0000000b08087221 */ /* 0x000fe40000010000 */
[----:B0-----:R-:W-:Y:S02]  /*0860*/  FADD.FTZ R25, R25, R4 ;  /* 0x0000000419197221 */ /* 0x001fe40000010000 */
[----:B------:R-:W-:Y:S02]  /*0870*/  FADD.FTZ R4, R8, R5 ;  /* 0x0000000508047221 */ /* 0x000fe40000010000 */
[----:B------:R-:W0:Y:S01]  /*0880*/  LDS.128 R8, [0x80] ;  /* 0x00008000ff087984 */ /* 0x000e220000000c00 */
[----:B------:R-:W-:-:S02]  /*0890*/  FADD.FTZ R25, R25, R6 ;  /* 0x0000000619197221 */ /* 0x000fc40000010000 */
[----:B------:R-:W-:Y:S02]  /*08a0*/  FADD.FTZ R4, R4, R7 ;  /* 0x0000000704047221 */ /* 0x000fe40000010000 */
[----:B-1----:R-:W-:Y:S02]  /*08b0*/  FADD.FTZ R25, R25, R12 ;  /* 0x0000000c19197221 */ /* 0x002fe40000010000 */
[----:B------:R-:W-:Y:S02]  /*08c0*/  FADD.FTZ R12, R4, R13 ;  /* 0x0000000d040c7221 */ /* 0x000fe40000010000 */
[----:B------:R-:W1:Y:S01]  /*08d0*/  LDS.128 R4, [0x90] ;  /* 0x00009000ff047984 */ /* 0x000e620000000c00 */
[----:B------:R-:W-:Y:S02]  /*08e0*/  FADD.FTZ R25, R25, R14 ;  /* 0x0000000e19197221 */ /* 0x000fe40000010000 */
[----:B------:R-:W-:Y:S02]  /*08f0*/  FADD.FTZ R12, R12, R15 ;  /* 0x0000000f0c0c7221 */ /* 0x000fe40000010000 */
[----:B0-----:R-:W-:-:S02]  /*0900*/  FADD.FTZ R25, R25, R8 ;  /* 0x0000000819197221 */ /* 0x001fc40000010000 */
[----:B------:R-:W-:Y:S02]  /*0910*/  FADD.FTZ R8, R12, R9 ;  /* 0x000000090c087221 */ /* 0x000fe40000010000 */
[----:B------:R-:W0:Y:S01]  /*0920*/  LDS.128 R12, [0xa0] ;  /* 0x0000a000ff0c7984 */ /* 0x000e220000000c00 */
[----:B------:R-:W-:Y:S02]  /*0930*/  FADD.FTZ R25, R25, R10 ;  /* 0x0000000a19197221 */ /* 0x000fe40000010000 */
[----:B------:R-:W-:Y:S02]  /*0940*/  FADD.FTZ R10, R8, R11 ;  /* 0x0000000b080a7221 */ /* 0x000fe40000010000 */
[----:B------:R-:W2:Y:S01]  /*0950*/  LDS.64 R8, [0xb0] ;  /* 0x0000b000ff087984 */ /* 0x000ea20000000a00 */
        /* <DEDUP_REMOVED lines=8> */
[----:B--2---:R-:W-:Y:S02]  /*09e0*/  FADD.FTZ R12, R25, R8 ;  /* 0x00000008190c7221 */ /* 0x004fe40000010000 */
[----:B------:R-:W-:Y:S02]  /*09f0*/  FADD.FTZ R13, R10, R9 ;  /* 0x000000090a0d7221 */ /* 0x000fe40000010000 */
.L_x_1262:
[----:B------:R-:W-:Y:S05]  /*0a00*/  BSYNC B0 ;  /* 0x0000000000007941 */ /* 0x000fea0003800000 */
.L_x_1261:
[----:B------:R-:W-:-:S04]  /*0a10*/  MOV R8, c[0x0][0xc] ;  /* 0x0000030000087a02 */ /* 0x000fc80000000f00 */
[----:B------:R-:W-:-:S13]  /*0a20*/  ISETP.GE.U32.AND P1, PT, R8, 0x2, PT ;  /* 0x000000020800780c */ /* 0x000fda0003f26070 */
[----:B------:R-:W-:Y:S05]  /*0a30*/  @!P1 BRA `(.L_x_1263) ;  /* 0x0000095000009947 */ /* 0x000fea0003800000 */
[----:B------:R-:W-:Y:S05]  /*0a40*/  @P2 BRA `(.L_x_1264) ;  /* 0x000001c000002947 */ /* 0x000fea0003800000 */
[----:B------:R-:W1:Y:S01]  /*0a50*/  S2R R11, SR_CTAID.Y ;  /* 0x00000000000b7919 */ /* 0x000e620000002600 */
[C---:B------:R-:W-:Y:S01]  /*0a60*/  LOP3.LUT R10, R18.reuse, 0x1, RZ, 0xc0, !PT ;  /* 0x00000001120a7812 */ /* 0x040fe200078ec0ff */
[----:B------:R-:W-:Y:S01]  /*0a70*/  HFMA2.MMA R9, -RZ, RZ, 0, 2.384185791015625e-07 ;  /* 0x00000004ff097435 */ /* 0x000fe200000001ff */
[----:B------:R-:W-:-:S03]  /*0a80*/  LOP3.LUT P1, RZ, R18, 0x2, RZ, 0xc0, !PT ;  /* 0x0000000212ff7812 */ /* 0x000fc6000782c0ff */
[----:B------:R-:W-:-:S04]  /*0a90*/  IMAD R4, R10, c[0x0][0x10], RZ ;  /* 0x000004000a047a24 */ /* 0x000fc800078e02ff */
[----:B------:R-:W-:-:S05]  /*0aa0*/  IMAD R5, R4, c[0x0][0xc], RZ ;  /* 0x0000030004057a24 */ /* 0x000fca00078e02ff */
[----:B------:R-:W-:-:S05]  /*0ab0*/  SHF.L.U32 R6, R5, 0x1, RZ ;  /* 0x0000000105067819 */ /* 0x000fca00000006ff */
[----:B------:R-:W-:-:S04]  /*0ac0*/  IMAD.WIDE R6, R6, R9, c[0x0][0x198] ;  /* 0x0000660006067625 */ /* 0x000fc800078e0209 */
[----:B-1----:R-:W-:Y:S01]  /*0ad0*/  IMAD R5, R16, c[0x0][0x10], R11 ;  /* 0x0000040010057a24 */ /* 0x002fe200078e020b */
[----:B------:R-:W-:-:S03]  /*0ae0*/  IADD3 R4, R4, R11, RZ ;  /* 0x0000000b04047210 */ /* 0x000fc60007ffe0ff */
[----:B------:R-:W-:Y:S01]  /*0af0*/  IMAD.WIDE.U32 R6, R5, 0x8, R6 ;  /* 0x0000000805067825 */ /* 0x000fe200078e0006 */
[----:B------:R-:W-:-:S04]  /*0b00*/  MOV R5, 0x1 ;  /* 0x0000000100057802 */ /* 0x000fc80000000f00 */
[----:B------:R1:W-:Y:S01]  /*0b10*/  STG.E.64 [R6.64], R12 ;  /* 0x0000000c06007986 */ /* 0x0003e2000c101b06 */
[----:B------:R-:W-:Y:S01]  /*0b20*/  SEL R15, R5, 0xffffffff, !P1 ;  /* 0xffffffff050f7807 */ /* 0x000fe20004800000 */
[----:B------:R-:W-:Y:S01]  /*0b30*/  IMAD.WIDE.U32 R4, R4, R9, c[0x0][0x190] ;  /* 0x0000640004047625 */ /* 0x000fe200078e0009 */
[----:B------:R-:W-:Y:S06]  /*0b40*/  MEMBAR.ALL.GPU ;  /* 0x0000000000007992 */ /* 0x000fec000000a000 */
[----:B------:R-:W-:-:S00]  /*0b50*/  ERRBAR ;  /* 0x00000000000079ab */ /* 0x000fc00000000000 */
[----:B-1----:R-:W-:Y:S01]  /*0b60*/  SEL R7, RZ, c[0x0][0xc], P1 ;  /* 0x00000300ff077a07 */ /* 0x002fe20000800000 */
[----:B------:R1:W-:Y:S03]  /*0b70*/  RED.E.ADD.S32.STRONG.GPU [R4.64], R15 ;  /* 0x0000000f0400798e */ /* 0x0003e6000c10e386 */
[----:B------:R-:W-:-:S13]  /*0b80*/  ISETP.NE.AND P1, PT, R7, -0x1, PT ;  /* 0xffffffff0700780c */ /* 0x000fda0003f25270 */
[----:B------:R-:W-:Y:S05]  /*0b90*/  @!P1 BRA `(.L_x_1264) ;  /* 0x0000007000009947 */ /* 0x000fea0003800000 */
[----:B-1----:R-:W-:-:S04]  /*0ba0*/  IMAD R4, R10, c[0x0][0x10], R11 ;  /* 0x000004000a047a24 */ /* 0x002fc800078e020b */
[----:B------:R-:W-:-:S05]  /*0bb0*/  IMAD.WIDE.U32 R4, R4, R9, c[0x0][0x190] ;  /* 0x0000640004047625 */ /* 0x000fca00078e0009 */
.L_x_1265:
[----:B------:R-:W2:Y:S01]  /*0bc0*/  LDG.E.STRONG.GPU R6, [R4.64] ;  /* 0x0000000604067981 */ /* 0x000ea2000c1ef900 */
[----:B------:R-:W-:Y:S01]  /*0bd0*/  YIELD ;  /* 0x0000000000007946 */ /* 0x000fe20003800000 */
[----:B--2---:R-:W-:Y:S01]  /*0be0*/  ISETP.NE.AND P1, PT, R6, R7, PT ;  /* 0x000000070600720c */ /* 0x004fe20003f25270 */
[----:B------:R-:W-:-:S12]  /*0bf0*/  CCTL.IVALL ;  /* 0x00000000ff00798f */ /* 0x000fd80002000000 */
[----:B------:R-:W-:Y:S05]  /*0c00*/  @P1 BRA `(.L_x_1265) ;  /* 0xffffffb000001947 */ /* 0x000fea000383ffff */
.L_x_1264:
[----:B-1----:R-:W-:Y:S01]  /*0c10*/  ISETP.NE.AND P1, PT, RZ, c[0x0][0xc], PT ;  /* 0x00000300ff007a0c */ /* 0x002fe20003f25270 */
[----:B------:R-:W-:Y:S01]  /*0c20*/  WARPSYNC 0xffffffff ;  /* 0xffffffff00007948 */ /* 0x000fe20003800000 */
[----:B------:R-:W-:Y:S11]  /*0c30*/  BAR.SYNC.DEFER_BLOCKING 0x0 ;  /* 0x0000000000007b1d */ /* 0x000ff60000010000 */
[----:B------:R-:W-:Y:S05]  /*0c40*/  @!P1 BRA `(.L_x_1263) ;  /* 0x0000074000009947 */ /* 0x000fea0003800000 */
[----:B------:R-:W-:Y:S01]  /*0c50*/  IADD3 R4, R8, -0x1, RZ ;  /* 0xffffffff08047810 */ /* 0x000fe20007ffe0ff */
[----:B------:R-:W-:-:S03]  /*0c60*/  HFMA2.MMA R15, -RZ, RZ, 0, 0 ;  /* 0x00000000ff0f7435 */ /* 0x000fc600000001ff */
[----:B------:R-:W-:-:S13]  /*0c70*/  ISETP.GE.U32.AND P1, PT, R4, 0x3, PT ;  /* 0x000000030400780c */ /* 0x000fda0003f26070 */
[----:B------:R-:W-:Y:S05]  /*0c80*/  @!P1 BRA `(.L_x_1266) ;  /* 0x000003e000009947 */ /* 0x000fea0003800000 */
[----:B------:R-:W-:Y:S02]  /*0c90*/  LOP3.LUT R8, R8, 0x3, RZ, 0xc0, !PT ;  /* 0x0000000308087812 */ /* 0x000fe400078ec0ff */
[----:B------:R-:W-:Y:S02]  /*0ca0*/  MOV R15, RZ ;  /* 0x000000ff000f7202 */ /* 0x000fe40000000f00 */
[----:B------:R-:W-:Y:S02]  /*0cb0*/  IADD3 R14, -R8, c[0x0][0xc], RZ ;  /* 0x00000300080e7a10 */ /* 0x000fe40007ffe1ff */
.L_x_1267:
[----:B------:R-:W-:-:S13]  /*0cc0*/  ISETP.EQ.OR P4, PT, R15, R16, P2 ;  /* 0x000000100f00720c */ /* 0x000fda0001782670 */
[----:B------:R-:W1:Y:S01]  /*0cd0*/  @!P4 S2R R6, SR_CTAID.Y ;  /* 0x000000000006c919 */ /* 0x000e620000002600 */
[----:B------:R-:W-:Y:S02]  /*0ce0*/  @!P4 LOP3.LUT R4, R18, 0x1, RZ, 0xc0, !PT ;  /* 0x000000011204c812 */ /* 0x000fe400078ec0ff */
[----:B------:R-:W-:-:S03]  /*0cf0*/  @!P4 MOV R5, 0x4 ;  /* 0x000000040005c802 */ /* 0x000fc60000000f00 */
[----:B------:R-:W-:-:S04]  /*0d00*/  @!P4 IMAD R4, R4, c[0x0][0x10], RZ ;  /* 0x000004000404ca24 */ /* 0x000fc800078e02ff */
[----:B------:R-:W-:-:S05]  /*0d10*/  @!P4 IMAD R4, R4, c[0x0][0xc], RZ ;  /* 0x000003000404ca24 */ /* 0x000fca00078e02ff */
[----:B------:R-:W-:-:S05]  /*0d20*/  @!P4 SHF.L.U32 R4, R4, 0x1, RZ ;  /* 0x000000010404c819 */ /* 0x000fca00000006ff */
[----:B------:R-:W-:-:S04]  /*0d30*/  @!P4 IMAD.WIDE R4, R4, R5, c[0x0][0x198] ;  /* 0x000066000404c625 */ /* 0x000fc800078e0205 */
[----:B-1----:R-:W-:-:S04]  /*0d40*/  @!P4 IMAD R7, R15, c[0x0][0x10], R6 ;  /* 0x000004000f07ca24 */ /* 0x002fc800078e0206 */
[----:B------:R-:W-:-:S06]  /*0d50*/  @!P4 IMAD.WIDE.U32 R4, R7, 0x8, R4 ;  /* 0x000000080704c825 */ /* 0x000fcc00078e0004 */
[----:B------:R-:W2:Y:S01]  /*0d60*/  @!P4 LDG.E.64 R4, [R4.64] ;  /* 0x000000060404c981 */ /* 0x000ea2000c1e1b00 */
[C---:B------:R-:W-:Y:S02]  /*0d70*/  IADD3 R11, R15.reuse, 0x1, RZ ;  /* 0x000000010f0b7810 */ /* 0x040fe40007ffe0ff */
[----:B------:R-:W-:Y:S02]  /*0d80*/  IADD3 R9, R15, 0x2, RZ ;  /* 0x000000020f097810 */ /* 0x000fe40007ffe0ff */
[-C--:B------:R-:W-:Y:S02]  /*0d90*/  ISETP.EQ.OR P5, PT, R11, R16.reuse, P2 ;  /* 0x000000100b00720c */ /* 0x080fe400017a2670 */
[----:B------:R-:W-:Y:S02]  /*0da0*/  ISETP.EQ.OR P3, PT, R9, R16, P2 ;  /* 0x000000100900720c */ /* 0x000fe40001762670 */
[----:B------:R-:W-:-:S04]  /*0db0*/  IADD3 R25, R15, 0x3, RZ ;  /* 0x000000030f197810 */ /* 0x000fc80007ffe0ff */
[----:B------:R-:W-:-:S05]  /*0dc0*/  ISETP.EQ.OR P1, PT, R25, R16, P2 ;  /* 0x000000101900720c */ /* 0x000fca0001722670 */
[----:B------:R-:W1:Y:S01]  /*0dd0*/  @!P5 S2R R10, SR_CTAID.Y ;  /* 0x00000000000ad919 */ /* 0x000e620000002600 */
[----:B------:R-:W-:Y:S02]  /*0de0*/  @!P5 LOP3.LUT R6, R18, 0x1, RZ, 0xc0, !PT ;  /* 0x000000011206d812 */ /* 0x000fe400078ec0ff */
[----:B------:R-:W-:Y:S01]  /*0df0*/  @!P5 MOV R7, 0x4 ;  /* 0x000000040007d802 */ /* 0x000fe20000000f00 */
[----:B------:R-:W3:Y:S02]  /*0e00*/  @!P3 S2R R8, SR_CTAID.Y ;  /* 0x000000000008b919 */ /* 0x000ee40000002600 */
[----:B------:R-:W-:-:S04]  /*0e10*/  @!P5 IMAD R6, R6, c[0x0][0x10], RZ ;  /* 0x000004000606da24 */ /* 0x000fc800078e02ff */
[----:B------:R-:W-:-:S05]  /*0e20*/  @!P5 IMAD R6, R6, c[0x0][0xc], RZ ;  /* 0x000003000606da24 */ /* 0x000fca00078e02ff */
[----:B------:R-:W-:-:S05]  /*0e30*/  @!P5 SHF.L.U32 R6, R6, 0x1, RZ ;  /* 0x000000010606d819 */ /* 0x000fca00000006ff */
[----:B------:R-:W-:-:S04]  /*0e40*/  @!P5 IMAD.WIDE R6, R6, R7, c[0x0][0x198] ;  /* 0x000066000606d625 */ /* 0x000fc800078e0207 */
[----:B-1----:R-:W-:Y:S01]  /*0e50*/  @!P5 IMAD R11, R11, c[0x0][0x10], R10 ;  /* 0x000004000b0bda24 */ /* 0x002fe200078e020a */
[----:B------:R-:W-:-:S03]  /*0e60*/  @!P3 LOP3.LUT R10, R18, 0x1, RZ, 0xc0, !PT ;  /* 0x00000001120ab812 */ /* 0x000fc600078ec0ff */
[----:B------:R-:W-:-:S04]  /*0e70*/  @!P5 IMAD.WIDE.U32 R6, R11, 0x8, R6 ;  /* 0x000000080b06d825 */ /* 0x000fc800078e0006 */
[----:B------:R-:W-:Y:S02]  /*0e80*/  @!P3 IMAD R10, R10, c[0x0][0x10], RZ ;  /* 0x000004000a0aba24 */ /* 0x000fe400078e02ff */
[----:B---3--:R-:W-:Y:S01]  /*0e90*/  @!P3 IMAD R11, R9, c[0x0][0x10], R8 ;  /* 0x00000400090bba24 */ /* 0x008fe200078e0208 */
[----:B------:R-:W-:Y:S01]  /*0ea0*/  @!P3 MOV R9, 0x4 ;  /* 0x000000040009b802 */ /* 0x000fe20000000f00 */
[----:B------:R-:W-:Y:S01]  /*0eb0*/  @!P3 IMAD R10, R10, c[0x0][0xc], RZ ;  /* 0x000003000a0aba24 */ /* 0x000fe200078e02ff */
[----:B------:R-:W3:Y:S04]  /*0ec0*/  @!P5 LDG.E.64 R6, [R6.64] ;  /* 0x000000060606d981 */ /* 0x000ee8000c1e1b00 */
[----:B------:R-:W-:Y:S02]  /*0ed0*/  @!P3 SHF.L.U32 R8, R10, 0x1, RZ ;  /* 0x000000010a08b819 */ /* 0x000fe400000006ff */
[----:B------:R-:W1:Y:S03]  /*0ee0*/  @!P1 S2R R10, SR_CTAID.Y ;  /* 0x00000000000a9919 */ /* 0x000e660000002600 */
[----:B------:R-:W-:-:S06]  /*0ef0*/  @!P3 IMAD.WIDE R8, R8, R9, c[0x0][0x198] ;  /* 0x000066000808b625 */ /* 0x000fcc00078e0209 */
[----:B------:R-:W-:Y:S01]  /*0f00*/  @!P3 IMAD.WIDE.U32 R8, R11, 0x8, R8 ;  /* 0x000000080b08b825 */ /* 0x000fe200078e0008 */
[----:B------:R-:W-:-:S05]  /*0f10*/  @!P1 MOV R11, 0x4 ;  /* 0x00000004000b9802 */ /* 0x000fca0000000f00 */
[----:B------:R-:W4:Y:S01]  /*0f20*/  @!P3 LDG.E.64 R8, [R8.64] ;  /* 0x000000060808b981 */ /* 0x000f22000c1e1b00 */
[----:B-1----:R-:W-:Y:S02]  /*0f30*/  @!P1 IMAD R25, R25, c[0x0][0x10], R10 ;  /* 0x0000040019199a24 */ /* 0x002fe400078e020a */
[----:B0-2---:R-:W-:Y:S01]  /*0f40*/  @!P4 FADD.FTZ R12, R12, R4 ;  /* 0x000000040c0cc221 */ /* 0x005fe20000010000 */
[----:B------:R-:W-:-:S05]  /*0f50*/  @!P1 LOP3.LUT R4, R18, 0x1, RZ, 0xc0, !PT ;  /* 0x0000000112049812 */ /* 0x000fca00078ec0ff */
[----:B------:R-:W-:-:S04]  /*0f60*/  @!P1 IMAD R4, R4, c[0x0][0x10], RZ ;  /* 0x0000040004049a24 */ /* 0x000fc800078e02ff */
[----:B------:R-:W-:-:S05]  /*0f70*/  @!P1 IMAD R4, R4, c[0x0][0xc], RZ ;  /* 0x0000030004049a24 */ /* 0x000fca00078e02ff */
[----:B------:R-:W-:-:S05]  /*0f80*/  @!P1 SHF.L.U32 R4, R4, 0x1, RZ ;  /* 0x0000000104049819 */ /* 0x000fca00000006ff */
[----:B------:R-:W-:-:S06]  /*0f90*/  @!P1 IMAD.WIDE R10, R4, R11, c[0x0][0x198] ;  /* 0x00006600040a9625 */ /* 0x000fcc00078e020b */
[----:B------:R-:W-:-:S06]  /*0fa0*/  @!P1 IMAD.WIDE.U32 R10, R25, 0x8, R10 ;  /* 0x00000008190a9825 */ /* 0x000fcc00078e000a */
[----:B------:R-:W2:Y:S01]  /*0fb0*/  @!P1 LDG.E.64 R10, [R10.64] ;  /* 0x000000060a0a9981 */ /* 0x000ea2000c1e1b00 */
[----:B------:R-:W-:Y:S01]  /*0fc0*/  IADD3 R14, R14, -0x4, RZ ;  /* 0xfffffffc0e0e7810 */ /* 0x000fe20007ffe0ff */
[----:B------:R-:W-:-:S03]  /*0fd0*/  @!P4 FADD.FTZ R13, R13, R5 ;  /* 0x000000050d0dc221 */ /* 0x000fc60000010000 */
[----:B------:R-:W-:Y:S02]  /*0fe0*/  ISETP.NE.AND P4, PT, R14, RZ, PT ;  /* 0x000000ff0e00720c */ /* 0x000fe40003f85270 */
[----:B------:R-:W-:Y:S01]  /*0ff0*/  IADD3 R15, R15, 0x4, RZ ;  /* 0x000000040f0f7810 */ /* 0x000fe20007ffe0ff */
[----:B---3--:R-:W-:Y:S02]  /*1000*/  @!P5 FADD.FTZ R12, R12, R6 ;  /* 0x000000060c0cd221 */ /* 0x008fe40000010000 */
[----:B------:R-:W-:Y:S02]  /*1010*/  @!P5 FADD.FTZ R13, R13, R7 ;  /* 0x000000070d0dd221 */ /* 0x000fe40000010000 */
[----:B----4-:R-:W-:Y:S02]  /*1020*/  @!P3 FADD.FTZ R12, R12, R8 ;  /* 0x000000080c0cb221 */ /* 0x010fe40000010000 */
[----:B------:R-:W-:Y:S02]  /*1030*/  @!P3 FADD.FTZ R13, R13, R9 ;  /* 0x000000090d0db221 */ /* 0x000fe40000010000 */
[----:B--2---:R-:W-:-:S02]  /*1040*/  @!P1 FADD.FTZ R12, R12, R10 ;  /* 0x0000000a0c0c9221 */ /* 0x004fc40000010000 */
[----:B------:R-:W-:Y:S01]  /*1050*/  @!P1 FADD.FTZ R13, R13, R11 ;  /* 0x0000000b0d0d9221 */ /* 0x000fe20000010000 */
[----:B------:R-:W-:Y:S05]  /*1060*/  @P4 BRA `(.L_x_1267) ;  /* 0xfffffc5000004947 */ /* 0x000fea000383ffff */
.L_x_1266:
[----:B------:R-:W-:-:S04]  /*1070*/  MOV R6, c[0x0][0xc] ;  /* 0x0000030000067a02 */ /* 0x000fc80000000f00 */
[----:B------:R-:W-:-:S13]  /*1080*/  LOP3.LUT P1, R6, R6, 0x3, RZ, 0xc0, !PT ;  /* 0x0000000306067812 */ /* 0x000fda000782c0ff */
[----:B------:R-:W-:Y:S05]  /*1090*/  @!P1 BRA `(.L_x_1263) ;  /* 0x000002f000009947 */ /* 0x000fea0003800000 */
[----:B------:R-:W-:Y:S01]  /*10a0*/  ISETP.EQ.OR P1, PT, R15, R16, P2 ;  /* 0x000000100f00720c */ /* 0x000fe20001722670 */
[----:B------:R-:W-:Y:S01]  /*10b0*/  BSSY B0, `(.L_x_1268) ;  /* 0x000000f000007945 */ /* 0x000fe20003800000 */
[----:B------:R-:W-:-:S11]  /*10c0*/  ISETP.NE.AND P3, PT, R6, 0x1, PT ;  /* 0x000000010600780c */ /* 0x000fd60003f65270 */
[----:B------:R-:W-:Y:S05]  /*10d0*/  @P1 BRA `(.L_x_1269) ;  /* 0x000000c000001947 */ /* 0x000fea0003800000 */
[----:B------:R-:W1:Y:S01]  /*10e0*/  S2R R8, SR_CTAID.Y ;  /* 0x0000000000087919 */ /* 0x000e620000002600 */
[----:B------:R-:W-:Y:S01]  /*10f0*/  LOP3.LUT R4, R18, 0x1, RZ, 0xc0, !PT ;  /* 0x0000000112047812 */ /* 0x000fe200078ec0ff */
[----:B------:R-:W-:-:S04]  /*1100*/  HFMA2.MMA R5, -RZ, RZ, 0, 2.384185791015625e-07 ;  /* 0x00000004ff057435 */ /* 0x000fc800000001ff */
[----:B------:R-:W-:-:S04]  /*1110*/  IMAD R4, R4, c[0x0][0x10], RZ ;  /* 0x0000040004047a24 */ /* 0x000fc800078e02ff */
[----:B------:R-:W-:-:S05]  /*1120*/  IMAD R4, R4, c[0x0][0xc], RZ ;  /* 0x0000030004047a24 */ /* 0x000fca00078e02ff */
[----:B------:R-:W-:-:S05]  /*1130*/  SHF.L.U32 R4, R4, 0x1, RZ ;  /* 0x0000000104047819 */ /* 0x000fca00000006ff */
[----:B------:R-:W-:-:S04]  /*1140*/  IMAD.WIDE R4, R4, R5, c[0x0][0x198] ;  /* 0x0000660004047625 */ /* 0x000fc800078e0205 */
[----:B-1----:R-:W-:-:S04]  /*1150*/  IMAD R7, R15, c[0x0][0x10], R8 ;  /* 0x000004000f077a24 */ /* 0x002fc800078e0208 */
[----:B------:R-:W-:-:S06]  /*1160*/  IMAD.WIDE.U32 R4, R7, 0x8, R4 ;  /* 0x0000000807047825 */ /* 0x000fcc00078e0004 */
[----:B------:R-:W2:Y:S02]  /*1170*/  LDG.E.64 R4, [R4.64] ;  /* 0x0000000604047981 */ /* 0x000ea4000c1e1b00 */
[----:B0-2---:R-:W-:Y:S02]  /*1180*/  FADD.FTZ R12, R12, R4 ;  /* 0x000000040c0c7221 */ /* 0x005fe40000010000 */
[----:B------:R-:W-:Y:S02]  /*1190*/  FADD.FTZ R13, R13, R5 ;  /* 0x000000050d0d7221 */ /* 0x000fe40000010000 */
.L_x_1269:
[----:B------:R-:W-:Y:S05]  /*11a0*/  BSYNC B0 ;  /* 0x0000000000007941 */ /* 0x000fea0003800000 */
.L_x_1268:
[----:B------:R-:W-:Y:S05]  /*11b0*/  @!P3 BRA `(.L_x_1263) ;  /* 0x000001d00000b947 */ /* 0x000fea0003800000 */
[C---:B------:R-:W-:Y:S02]  /*11c0*/  IADD3 R9, R15.reuse, 0x2, RZ ;  /* 0x000000020f097810 */ /* 0x040fe40007ffe0ff */
[----:B------:R-:W-:Y:S02]  /*11d0*/  IADD3 R15, R15, 0x1, RZ ;  /* 0x000000010f0f7810 */ /* 0x000fe40007ffe0ff */
[-C--:B------:R-:W-:Y:S02]  /*11e0*/  ISETP.EQ.OR P1, PT, R9, R16.reuse, P2 ;  /* 0x000000100900720c */ /* 0x080fe40001722670 */
[----:B------:R-:W-:-:S02]  /*11f0*/  ISETP.EQ.OR P3, PT, R15, R16, P2 ;  /* 0x000000100f00720c */ /* 0x000fc40001762670 */
[----:B------:R-:W-:-:S11]  /*1200*/  ISETP.EQ.OR P1, PT, R6, 0x2, P1 ;  /* 0x000000020600780c */ /* 0x000fd60000f22670 */
[----:B------:R-:W1:Y:S01]  /*1210*/  @!P3 S2R R6, SR_CTAID.Y ;  /* 0x000000000006b919 */ /* 0x000e620000002600 */
[C---:B------:R-:W-:Y:S02]  /*1220*/  @!P3 LOP3.LUT R4, R18.reuse, 0x1, RZ, 0xc0, !PT ;  /* 0x000000011204b812 */ /* 0x040fe400078ec0ff */
[----:B------:R-:W-:Y:S01]  /*1230*/  @!P1 LOP3.LUT R5, R18, 0x1, RZ, 0xc0, !PT ;  /* 0x0000000112059812 */ /* 0x000fe200078ec0ff */
[----:B------:R-:W2:Y:S02]  /*1240*/  @!P1 S2R R8, SR_CTAID.Y ;  /* 0x0000000000089919 */ /* 0x000ea40000002600 */
[----:B------:R-:W-:Y:S02]  /*1250*/  @!P3 IMAD R4, R4, c[0x0][0x10], RZ ;  /* 0x000004000404ba24 */ /* 0x000fe400078e02ff */
[----:B------:R-:W-:Y:S01]  /*1260*/  @!P1 IMAD R7, R5, c[0x0][0x10], RZ ;  /* 0x0000040005079a24 */ /* 0x000fe200078e02ff */
[----:B------:R-:W-:Y:S01]  /*1270*/  @!P3 MOV R5, 0x4 ;  /* 0x000000040005b802 */ /* 0x000fe20000000f00 */
[----:B------:R-:W-:-:S02]  /*1280*/  @!P3 IMAD R4, R4, c[0x0][0xc], RZ ;  /* 0x000003000404ba24 */ /* 0x000fc400078e02ff */
[----:B------:R-:W-:Y:S01]  /*1290*/  @!P1 IMAD R10, R7, c[0x0][0xc], RZ ;  /* 0x00000300070a9a24 */ /* 0x000fe200078e02ff */
[----:B------:R-:W-:Y:S02]  /*12a0*/  @!P1 MOV R7, 0x4 ;  /* 0x0000000400079802 */ /* 0x000fe40000000f00 */
[----:B------:R-:W-:Y:S02]  /*12b0*/  @!P3 SHF.L.U32 R4, R4, 0x1, RZ ;  /* 0x000000010404b819 */ /* 0x000fe400000006ff */
[----:B------:R-:W-:-:S03]  /*12c0*/  @!P1 SHF.L.U32 R10, R10, 0x1, RZ ;  /* 0x000000010a0a9819 */ /* 0x000fc600000006ff */
[----:B------:R-:W-:-:S04]  /*12d0*/  @!P3 IMAD.WIDE R4, R4, R5, c[0x0][0x198] ;  /* 0x000066000404b625 */ /* 0x000fc800078e0205 */
[----:B-1----:R-:W-:Y:S02]  /*12e0*/  @!P3 IMAD R15, R15, c[0x0][0x10], R6 ;  /* 0x000004000f0fba24 */ /* 0x002fe400078e0206 */
[----:B------:R-:W-:-:S04]  /*12f0*/  @!P1 IMAD.WIDE R6, R10, R7, c[0x0][0x198] ;  /* 0x000066000a069625 */ /* 0x000fc800078e0207 */
[----:B--2---:R-:W-:Y:S02]  /*1300*/  @!P1 IMAD R9, R9, c[0x0][0x10], R8 ;  /* 0x0000040009099a24 */ /* 0x004fe400078e0208 */
[----:B------:R-:W-:-:S04]  /*1310*/  @!P3 IMAD.WIDE.U32 R4, R15, 0x8, R4 ;  /* 0x000000080f04b825 */ /* 0x000fc800078e0004 */
[----:B------:R-:W-:Y:S02]  /*1320*/  @!P1 IMAD.WIDE.U32 R6, R9, 0x8, R6 ;  /* 0x0000000809069825 */ /* 0x000fe400078e0006 */
[----:B------:R-:W2:Y:S04]  /*1330*/  @!P3 LDG.E.64 R4, [R4.64] ;  /* 0x000000060404b981 */ /* 0x000ea8000c1e1b00 */
[----:B------:R-:W3:Y:S01]  /*1340*/  @!P1 LDG.E.64 R6, [R6.64] ;  /* 0x0000000606069981 */ /* 0x000ee2000c1e1b00 */
[----:B0-2---:R-:W-:Y:S02]  /*1350*/  @!P3 FADD.FTZ R12, R12, R4 ;  /* 0x000000040c0cb221 */ /* 0x005fe40000010000 */
[----:B------:R-:W-:Y:S02]  /*1360*/  @!P3 FADD.FTZ R13, R13, R5 ;  /* 0x000000050d0db221 */ /* 0x000fe40000010000 */
[----:B---3--:R-:W-:-:S02]  /*1370*/  @!P1 FADD.FTZ R12, R12, R6 ;  /* 0x000000060c0c9221 */ /* 0x008fc40000010000 */
[----:B------:R-:W-:-:S04]  /*1380*/  @!P1 FADD.FTZ R13, R13, R7 ;  /* 0x000000070d0d9221 */ /* 0x000fc80000010000 */
.L_x_1263:
[----:B------:R-:W-:Y:S01]  /*1390*/  LOP3.LUT P1, RZ, R16, R17, RZ, 0xfc, !PT ;  /* 0x0000001110ff7212 */ /* 0x000fe2000782fcff */
[----:B------:R-:W-:Y:S01]  /*13a0*/  @!P2 STS.64 [0xc0], R12 ;  /* 0x0000c00cff00a388 */ /* 0x000fe20000000a00 */
[----:B------:R-:W-:Y:S01]  /*13b0*/  ISETP.EQ.U32.AND P3, PT, RZ, c[0x0][0x168], PT ;  /* 0x00005a00ff007a0c */ /* 0x000fe20003f62070 */
[----:B------:R-:W-:Y:S01]  /*13c0*/  HFMA2.MMA R7, -RZ, RZ, 0, 2.384185791015625e-07 ;  /* 0x00000004ff077435 */ /* 0x000fe200000001ff */
[----:B------:R-:W-:Y:S02]  /*13d0*/  IADD3 R4, -R3, RZ, RZ ;  /* 0x000000ff03047210 */ /* 0x000fe40007ffe1ff */
[----:B------:R-:W-:-:S03]  /*13e0*/  ISETP.EQ.OR.EX P1, PT, RZ, c[0x0][0x16c], P1, P3 ;  /* 0x00005b00ff007a0c */ /* 0x000fc60000f22730 */
[----:B------:R-:W-:-:S04]  /*13f0*/  IMAD R3, R4, c[0x0][0x1d8], R21 ;  /* 0x0000760004037a24 */ /* 0x000fc800078e0215 */
[----:B------:R-:W-:-:S04]  /*1400*/  IMAD R6, R3, 0xa, R24 ;  /* 0x0000000a03067824 */ /* 0x000fc800078e0218 */
[----:B------:R-:W-:Y:S02]  /*1410*/  IMAD.WIDE R4, R6, R7, c[0x0][0x178] ;  /* 0x00005e0006047625 */ /* 0x000fe400078e0207 */
[----:B------:R-:W-:Y:S02]  /*1420*/  @!P1 MOV R14, 0x8 ;  /* 0x00000008000e9802 */ /* 0x000fe40000000f00 */
[----:B------:R-:W-:Y:S02]  /*1430*/  @!P1 FMUL.FTZ R11, R13, c[0x0][0x1f4] ;  /* 0x00007d000d0b9a20 */ /* 0x000fe40000410000 */
[----:B------:R-:W-:Y:S02]  /*1440*/  @!P1 FMUL.FTZ R10, R12, c[0x0][0x1f4] ;  /* 0x00007d000c0a9a20 */ /* 0x000fe40000410000 */
[----:B------:R-:W-:-:S04]  /*1450*/  @!P1 IMAD.WIDE R14, R21, R14, c[0x0][0x168] ;  /* 0x00005a00150e9625 */ /* 0x000fc800078e020e */
[----:B------:R-:W-:Y:S01]  /*1460*/  IMAD.WIDE R6, R6, R7, c[0x0][0x180] ;  /* 0x0000600006067625 */ /* 0x000fe200078e0207 */
[----:B------:R-:W-:Y:S04]  /*1470*/  @!P1 STG.E.64 [R14.64], R10 ;  /* 0x0000000a0e009986 */ /* 0x000fe8000c101b06 */
[----:B------:R-:W-:Y:S06]  /*1480*/  BAR.SYNC.DEFER_BLOCKING 0x0 ;  /* 0x0000000000007b1d */ /* 0x000fec0000010000 */
[----:B------:R-:W2:Y:S04]  /*1490*/  LDG.E.64 R4, [R4.64] ;  /* 0x0000000604047981 */ /* 0x000ea8000c1e1b00 */
[----:B------:R-:W2:Y:S01]  /*14a0*/  LDG.E.64 R6, [R6.64] ;  /* 0x0000000606067981 */ /* 0x000ea2000c1e1b00 */
[----:B------:R-:W-:-:S02]  /*14b0*/  PRMT R23, RZ, 0x7610, R23 ;  /* 0x00007610ff177816 */ /* 0x000fc40000000017 */
[----:B------:R-:W-:Y:S01]  /*14c0*/  PRMT R22, RZ, 0x7610, R22 ;  /* 0x00007610ff167816 */ /* 0x000fe20000000016 */
[----:B------:R-:W1:Y:S02]  /*14d0*/  LDS.64 R8, [0xc0] ;  /* 0x0000c000ff087984 */ /* 0x000e640000000a00 */
[----:B-1----:R-:W-:-:S04]  /*14e0*/  FMUL.FTZ R8, R8, c[0x0][0x1f4] ;  /* 0x00007d0008087a20 */ /* 0x002fc80000410000 */
[----:B------:R-:W-:Y:S02]  /*14f0*/  FMUL.FTZ R3, R8, R8 ;  /* 0x0000000808037220 */ /* 0x000fe40000410000 */
[--C-:B------:R-:W-:Y:S02]  /*1500*/  FADD.FTZ R10, R23, -R8.reuse ;  /* 0x80000008170a7221 */ /* 0x100fe40000010000 */
[----:B------:R-:W-:Y:S01]  /*1510*/  FFMA.FTZ R3, R9, c[0x0][0x1f4], -R3 ;  /* 0x00007d0009037a23 */ /* 0x000fe20000010803 */
[----:B------:R-:W-:Y:S01]  /*1520*/  MOV R9, 0x3f800000 ;  /* 0x3f80000000097802 */ /* 0x000fe20000000f00 */
[----:B------:R-:W-:-:S03]  /*1530*/  FADD.FTZ R8, R22, -R8 ;  /* 0x8000000816087221 */ /* 0x000fc60000010000 */
[----:B------:R-:W-:-:S13]  /*1540*/  FSETP.GTU.FTZ.AND P1, PT, R3, RZ, PT ;  /* 0x000000ff0300720b */ /* 0x000fda0003f3c000 */
[----:B------:R-:W-:-:S04]  /*1550*/  @P1 FADD.FTZ R3, R3, c[0x0][0x188] ;  /* 0x0000620003031621 */ /* 0x000fc80000010000 */
[----:B------:R-:W1:Y:S01]  /*1560*/  @P1 MUFU.RSQ R9, R3 ;  /* 0x0000000300091308 */ /* 0x000e620000001400 */
[----:B------:R-:W-:Y:S01]  /*1570*/  ISETP.NE.AND P1, PT, RZ, UR5, PT ;  /* 0x00000005ff007c0c */ /* 0x000fe2000bf25270 */
[-C--:B-1----:R-:W-:Y:S02]  /*1580*/  FMUL.FTZ R11, R10, R9.reuse ;  /* 0x000000090a0b7220 */ /* 0x082fe40000410000 */
[----:B------:R-:W-:Y:S02]  /*1590*/  FMUL.FTZ R8, R8, R9 ;  /* 0x0000000908087220 */ /* 0x000fe40000410000 */
[----:B--2---:R-:W-:Y:S02]  /*15a0*/  FFMA.FTZ R4, R4, R11, R6 ;  /* 0x0000000b04047223 */ /* 0x004fe40000010006 */
[----:B------:R-:W-:-:S06]  /*15b0*/  FFMA.FTZ R5, R5, R8, R7 ;  /* 0x0000000805057223 */ /* 0x000fcc0000010007 */
[----:B------:R-:W-:Y:S05]  /*15c0*/  @!P1 BRA `(.L_x_1270) ;  /* 0x000000a000009947 */ /* 0x000fea0003800000 */
        /* <DEDUP_REMOVED lines=8> */
[----:B-1----:R-:W-:Y:S02]  /*1650*/  FMUL.FTZ R4, R4, R7 ;  /* 0x0000000704047220 */ /* 0x002fe40000410000 */
[----:B--2---:R-:W-:-:S05]  /*1660*/  FMUL.FTZ R5, R5, R10 ;  /* 0x0000000a05057220 */ /* 0x004fca0000410000 */
.L_x_1270:
[----:B------:R-:W-:Y:S01]  /*1670*/  BSSY B0, `(.L_x_1271) ;  /* 0x000000c000007945 */ /* 0x000fe20003800000 */
[----:B------:R-:W-:Y:S05]  /*1680*/  @!P0 BRA `(.L_x_1272) ;  /* 0x000000a000008947 */ /* 0x000fea0003800000 */
[----:B------:R-:W-:Y:S01]  /*1690*/  MOV R6, R26 ;  /* 0x0000001a00067202 */ /* 0x000fe20000000f00 */
[----:B------:R-:W-:Y:S01]  /*16a0*/  IMAD R3, R2, c[0x0][0x1c0], RZ ;  /* 0x0000700002037a24 */ /* 0x000fe200078e02ff */
[----:B------:R-:W-:Y:S02]  /*16b0*/  MOV R7, R29 ;  /* 0x0000001d00077202 */ /* 0x000fe40000000f00 */
[----:B------:R-:W-:Y:S01]  /*16c0*/  F2FP.BF16.PACK_AB R5, R5, R4 ;  /* 0x000000040505723e */ /* 0x000fe200000010ff */
[C---:B------:R-:W-:Y:S02]  /*16d0*/  IMAD R3, R20.reuse, c[0x0][0x1c4], R3 ;  /* 0x0000710014037a24 */ /* 0x040fe400078e0203 */
[----:B------:R-:W-:-:S05]  /*16e0*/  IMAD.WIDE.U32 R6, R20, c[0x0][0x1c0], R6 ;  /* 0x0000700014067a25 */ /* 0x000fca00078e0006 */
[----:B------:R-:W-:Y:S02]  /*16f0*/  IADD3 R3, R7, R3, RZ ;  /* 0x0000000307037210 */ /* 0x000fe40007ffe0ff */
[----:B------:R-:W-:-:S04]  /*1700*/  LEA R8, P1, R6, c[0x0][0x160], 0x1 ;  /* 0x0000580006087a11 */ /* 0x000fc800078208ff */
[----:B------:R-:W-:-:S05]  /*1710*/  LEA.HI.X R9, R6, c[0x0][0x164], R3, 0x1, P1 ;  /* 0x0000590006097a11 */ /* 0x000fca00008f0c03 */
[----:B------:R1:W-:Y:S04]  /*1720*/  STG.E [R8.64], R5 ;  /* 0x0000000508007986 */ /* 0x0003e8000c101906 */
.L_x_1272:
[----:B------:R-:W-:Y:S05]  /*1730*/  BSYNC B0 ;  /* 0x0000000000007941 */ /* 0x000fea0003800000 */
.L_x_1271:
[----:B------:R-:W-:Y:S02]  /*1740*/  IADD3 R21, R21, c[0x0][0x10], RZ ;  /* 0x0000040015157a10 */ /* 0x000fe40007ffe0ff */
[----:B------:R-:W-:Y:S02]  /*1750*/  IADD3 R18, R18, 0x1, RZ ;  /* 0x0000000112127810 */ /* 0x000fe40007ffe0ff */
[----:B------:R-:W-:-:S13]  /*1760*/  ISETP.GE.AND P1, PT, R21, UR4, PT ;  /* 0x0000000415007c0c */ /* 0x000fda000bf26270 */
[----:B------:R-:W-:Y:S01]  /*1770*/  @P1 CALL.REL.NOINC `(.L_x_1273) ;  /* 0x0000001000001944 */ /* 0x000fe20003c00000 */
[----:B------:R-:W-:Y:S05]  /*1780*/  BRA `(.L_x_1274) ;  /* 0xffffea0000007947 */ /* 0x000fea000383ffff */
.L_x_1273:
[----:B------:R-:W-:Y:S05]  /*1790*/  EXIT ;  /* 0x000000000000794d */ /* 0x000fea0003800000 */
.L_x_1275:
        /* <DEDUP_REMOVED lines=14> */
.L_x_1946:


//--------------------- .text._Z35group_norm_nhwc_fwd_one_pass_kernelI11Bf16IOFp32WLi128ELi10ELi640EEv26Group_norm_nhwc_fwd_params --------------------------
	.section	.text._Z35group_norm_nhwc_fwd_one_pass_kernelI11Bf16IOFp32WLi128ELi10ELi640EEv26Group_norm_nhwc_fwd_params,"ax",@progbits
	.sectioninfo	@"SHI_REGISTERS=32"
	.align	128
        .global         _Z35group_norm_nhwc_fwd_one_pass_kernelI11Bf16IOFp32WLi128ELi10ELi640EEv26Group_norm_nhwc_fwd_params
        .type           _Z35group_norm_nhwc_fwd_one_pass_kernelI11Bf16IOFp32WLi128ELi10ELi640EEv26Group_norm_nhwc_fwd_params,@function
        .size           _Z35group_norm_nhwc_fwd_one_pass_kernelI11Bf16IOFp32WLi128ELi10ELi640EEv26Group_norm_nhwc_fwd_params,(.L_x_1947 - _Z35group_norm_nhwc_fwd_one_pass_kernelI11Bf16IOFp32WLi128ELi10ELi640EEv26Group_norm_nhwc_fwd_params)
        .other          _Z35group_norm_nhwc_fwd_one_pass_kernelI11Bf16IOFp32WLi128ELi10ELi640EEv26Group_norm_nhwc_fwd_params,@"STO_CUDA_ENTRY STV_DEFAULT"
_Z35group_norm_nhwc_fwd_one_pass_kernelI11Bf16IOFp32WLi128ELi10ELi640EEv26Group_norm_nhwc_fwd_params:
.text._Z35group_norm_nhwc_fwd_one_pass_kernelI11Bf16IOFp32WLi128ELi10ELi640EEv26Group_norm_nhwc_fwd_params:
        /* <DEDUP_REMOVED lines=25> */
.L_x_1289:
        /* <DEDUP_REMOVED lines=135> */
.L_x_1277:
[----:B------:R-:W-:Y:S05]  /*0a00*/  BSYNC B0 ;  /* 0x0000000000007941 */ /* 0x000fea0003800000 */
.L_x_1276:
        /* <DEDUP_REMOVED lines=27> */
.L_x_1280:
[----:B------:R-:W2:Y:S01]  /*0bc0*/  LDG.E.STRONG.GPU R6, [R4.64] ;  /* 0x0000000604067981 */ /* 0x000ea2000c1ef900 */
[----:B------:R-:W-:Y:S01]  /*0bd0*/  YIELD ;  /* 0x0000000000007946 */ /* 0x000fe20003800000 */
[----:B--2---:R-:W-:Y:S01]  /*0be0*/  ISETP.NE.AND P1, PT, R6, R7, PT ;  /* 0x000000070600720c */ /* 0x004fe20003f25270 */
[----:B------:R-:W-:-:S12]  /*0bf0*/  CCTL.IVALL ;  /* 0x00000000ff00798f */ /* 0x000fd80002000000 */
[----:B------:R-:W-:Y:S05]  /*0c00*/  @P1 BRA `(.L_x_1280) ;  /* 0xffffffb000001947 */ /* 0x000fea000383ffff */
.L_x_1279:
        /* <DEDUP_REMOVED lines=11> */
.L_x_1282:
        /* <DEDUP_REMOVED lines=59> */
.L_x_1281:
        /* <DEDUP_REMOVED lines=19> */
.L_x_1284:
[----:B------:R-:W-:Y:S05]  /*11a0*/  BSYNC B0 ;  /* 0x0000000000007941 */ /* 0x000fea0003800000 */
.L_x_1283:
        /* <DEDUP_REMOVED lines=30> */
.L_x_1278:
        /* <DEDUP_REMOVED lines=46> */
.L_x_1285:
        /* <DEDUP_REMOVED lines=12> */
.L_x_1287:
[----:B------:R-:W-:Y:S05]  /*1730*/  BSYNC B0 ;  /* 0x0000000000007941 */ /* 0x000fea0003800000 */
.L_x_1286:
[----:B------:R-:W-:Y:S02]  /*1740*/  IADD3 R21, R21, c[0x0][0x10], RZ ;  /* 0x0000040015157a10 */ /* 0x000fe40007ffe0ff */
[----:B------:R-:W-:Y:S02]  /*1750*/  IADD3 R18, R18, 0x1, RZ ;  /* 0x0000000112127810 */ /* 0x000fe40007ffe0ff */
[----:B------:R-:W-:-:S13]  /*1760*/  ISETP.GE.AND P1, PT, R21, UR4, PT ;  /* 0x0000000415007c0c */ /* 0x000fda000bf26270 */
[----:B------:R-:W-:Y:S01]  /*1770*/  @P1 CALL.REL.NOINC `(.L_x_1288) ;  /* 0x0000001000001944 */ /* 0x000fe20003c00000 */
[----:B------:R-:W-:Y:S05]  /*1780*/  BRA `(.L_x_1289) ;  /* 0xffffea0000007947 */ /* 0x000fea000383ffff */
.L_x_1288:
[----:B------:R-:W-:Y:S05]  /*1790*/  EXIT ;  /* 0x000000000000794d */ /* 0x000fea0003800000 */
.L_x_1290:
        /* <DEDUP_REMOVED lines=14> */
.L_x_1947:


//--------------------- .text._Z35group_norm_nhwc_fwd_one_pass_kernelI11Bf16IOFp32WLi256ELi10ELi640EEv26Group_norm_nhwc_fwd_params --------------------------
	.section	.text._Z35group_norm_nhwc_fwd_one_pass_kernelI11Bf16IOFp32WLi256ELi10ELi640EEv26Group_norm_nhwc_fwd_params,"ax",@progbits
	.sectioninfo	@"SHI_REGISTERS=32"
	.align	128
        .global         _Z35group_norm_nhwc_fwd_one_pass_kernelI11Bf16IOFp32WLi256ELi10ELi640EEv26Group_norm_nhwc_fwd_params
        .type           _Z35group_norm_nhwc_fwd_one_pass_kernelI11Bf16IOFp32WLi256ELi10ELi640EEv26Group_norm_nhwc_fwd_params,@function
        .size           _Z35group_norm_nhwc_fwd_one_pass_kernelI11Bf16IOFp32WLi256ELi10ELi640EEv26Group_norm_nhwc_fwd_params,(.L_x_1948 - _Z35group_norm_nhwc_fwd_one_pass_kernelI11Bf16IOFp32WLi256ELi10ELi640EEv26Group_norm_nhwc_fwd_params)
        .other          _Z35group_norm_nhwc_fwd_one_pass_kernelI11Bf16IOFp32WLi256ELi10ELi640EEv26Group_norm_nhwc_fwd_params,@"STO_CUDA_ENTRY STV_DEFAULT"
_Z35group_norm_nhwc_fwd_one_pass_kernelI11Bf16IOFp32WLi256ELi10ELi640EEv26Group_norm_nhwc_fwd_params:
.text._Z35group_norm_nhwc_fwd_one_pass_kernelI11Bf16IOFp32WLi256ELi10ELi640EEv26Group_norm_nhwc_fwd_params:
        /* <DEDUP_REMOVED lines=11> */
[----:B------:R-:W-:Y:S01]  /*00b0*/  ULDC.64 UR6, c[0x0][0x118] ;  /* 0x0000460000067ab9 */ /* 0x000fe20000000a00 */
[----:B0-----:R-:W-:Y:S01]  /*00c0*/  IMAD.WIDE.U32 R2, R5, -0x33333333, RZ ;  /* 0xcccccccd05027825 */ /* 0x001fe200078e00ff */
[----:B------:R-:W-:-:S04]  /*00d0*/  SHF.R.S32.HI R4, RZ, 0x1f, R5 ;  /* 0x0000001fff047819 */ /* 0x000fc80000011405 */
[----:B------:R-:W-:Y:S01]  /*00e0*/  SHF.R.U32.HI R23, RZ, 0x2, R3 ;  /* 0x00000002ff177819 */ /* 0x000fe20000011603 */
[----:B------:R-:W0:Y:S01]  /*00f0*/  S2R R2, SR_LANEID ;  /* 0x0000000000027919 */ /* 0x000e220000000000 */
[----:B------:R-:W-:-:S03]  /*0100*/  LEA.HI R4, R4, R5, RZ, 0x5 ;  /* 0x0000000504047211 */ /* 0x000fc600078f28ff */
[----:B-1----:R-:W-:Y:S01]  /*0110*/  IMAD R21, R0, c[0x0][0x1e4], R23 ;  /* 0x0000790000157a24 */ /* 0x002fe200078e0217 */
[----:B------:R-:W-:Y:S01]  /*0120*/  SHF.R.S32.HI R17, RZ, 0x5, R4 ;  /* 0x00000005ff117819 */ /* 0x000fe20000011404 */
[----:B------:R-:W-:-:S03]  /*0130*/  IMAD R23, R23, -0x5, R5 ;  /* 0xfffffffb17177824 */ /* 0x000fc600078e0205 */
[----:B------:R-:W-:Y:S02]  /*0140*/  ISETP.GE.U32.AND P0, PT, R21, c[0x0][0x1c8], PT ;  /* 0x0000720015007a0c */ /* 0x000fe40003f06070 */
[----:B------:R-:W-:Y:S02]  /*0150*/  SHF.R.S32.HI R3, RZ, 0x1f, R21 ;  /* 0x0000001fff037819 */ /* 0x000fe40000011415 */
[----:B------:R-:W-:Y:S02]  /*0160*/  SHF.L.U32 R23, R23, 0x1, RZ ;  /* 0x0000000117177819 */ /* 0x000fe400000006ff */
[----:B------:R-:W-:Y:S02]  /*0170*/  ISETP.GE.AND.EX P0, PT, R3, c[0x0][0x1cc], PT, P0 ;  /* 0x0000730003007a0c */ /* 0x000fe40003f06300 */
[----:B------:R-:W-:Y:S02]  /*0180*/  IADD3 R20, R21, 0x80, RZ ;  /* 0x0000008015147810 */ /* 0x000fe40007ffe0ff */
[----:B------:R-:W-:-:S02]  /*0190*/  ISETP.LT.U32.AND P0, PT, R5, 0x280, !P0 ;  /* 0x000002800500780c */ /* 0x000fc40004701070 */
.L_x_1307:
[----:B0-----:R-:W-:-:S04]  /*01a0*/  IABS R9, c[0x0][0x1d8] ;  /* 0x0000760000097a13 */ /* 0x001fc80000000000 */
[----:B------:R-:W1:Y:S08]  /*01b0*/  I2F.RP R4, R9 ;  /* 0x0000000900047306 */ /* 0x000e700000209400 */
[----:B-1----:R-:W1:Y:S02]  /*01c0*/  MUFU.RCP R4, R4 ;  /* 0x0000000400047308 */ /* 0x002e640000001000 */
[----:B-1----:R-:W-:-:S06]  /*01d0*/  IADD3 R6, R4, 0xffffffe, RZ ;  /* 0x0ffffffe04067810 */ /* 0x002fcc0007ffe0ff */
[----:B------:R1:W2:Y:S02]  /*01e0*/  F2I.FTZ.U32.TRUNC.NTZ R7, R6 ;  /* 0x0000000600077305 */ /* 0x0002a4000021f000 */
[----:B-1----:R-:W-:Y:S02]  /*01f0*/  MOV R6, RZ ;  /* 0x000000ff00067202 */ /* 0x002fe40000000f00 */
[----:B--2---:R-:W-:-:S05]  /*0200*/  IADD3 R8, RZ, -R7, RZ ;  /* 0x80000007ff087210 */ /* 0x004fca0007ffe0ff */
[----:B------:R-:W-:Y:S01]  /*0210*/  IMAD R11, R8, R9, RZ ;  /* 0x00000009080b7224 */ /* 0x000fe200078e02ff */
[----:B------:R-:W-:-:S03]  /*0220*/  IABS R8, R22 ;  /* 0x0000001600087213 */ /* 0x000fc60000000000 */
[----:B------:R-:W-:-:S06]  /*0230*/  IMAD.HI.U32 R7, R7, R11, R6 ;  /* 0x0000000b07077227 */ /* 0x000fcc00078e0006 */
[----:B------:R-:W-:-:S05]  /*0240*/  IMAD.HI.U32 R7, R7, R8, RZ ;  /* 0x0000000807077227 */ /* 0x000fca00078e00ff */
[----:B------:R-:W-:-:S05]  /*0250*/  IADD3 R4, -R7, RZ, RZ ;  /* 0x000000ff07047210 */ /* 0x000fca0007ffe1ff */
[----:B------:R-:W-:-:S05]  /*0260*/  IMAD R4, R9, R4, R8 ;  /* 0x0000000409047224 */ /* 0x000fca00078e0208 */
[----:B------:R-:W-:-:S13]  /*0270*/  ISETP.GT.U32.AND P2, PT, R9, R4, PT ;  /* 0x000000040900720c */ /* 0x000fda0003f44070 */
[-C--:B------:R-:W-:Y:S02]  /*0280*/  @!P2 IADD3 R4, R4, -R9.reuse, RZ ;  /* 0x800000090404a210 */ /* 0x080fe40007ffe0ff */
[----:B------:R-:W-:Y:S02]  /*0290*/  @!P2 IADD3 R7, R7, 0x1, RZ ;  /* 0x000000010707a810 */ /* 0x000fe40007ffe0ff */
[----:B------:R-:W-:Y:S02]  /*02a0*/  ISETP.GE.U32.AND P1, PT, R4, R9, PT ;  /* 0x000000090400720c */ /* 0x000fe40003f26070 */
[----:B------:R-:W-:Y:S02]  /*02b0*/  LOP3.LUT R4, R22, c[0x0][0x1d8], RZ, 0x3c, !PT ;  /* 0x0000760016047a12 */ /* 0x000fe400078e3cff */
[----:B------:R-:W-:Y:S02]  /*02c0*/  ISETP.NE.AND P2, PT, RZ, c[0x0][0x1d8], PT ;  /* 0x00007600ff007a0c */ /* 0x000fe40003f45270 */
[----:B------:R-:W-:-:S02]  /*02d0*/  ISETP.GE.AND P3, PT, R4, RZ, PT ;  /* 0x000000ff0400720c */ /* 0x000fc40003f66270 */
[----:B------:R-:W-:-:S05]  /*02e0*/  SHF.R.S32.HI R4, RZ, 0x1f, R20 ;  /* 0x0000001fff047819 */ /* 0x000fca0000011414 */
[----:B------:R-:W-:Y:S02]  /*02f0*/  @P1 IADD3 R7, R7, 0x1, RZ ;  /* 0x0000000107071810 */ /* 0x000fe40007ffe0ff */
[----:B------:R-:W-:-:S04]  /*0300*/  ISETP.GE.U32.AND P1, PT, R20, c[0x0][0x1c8], PT ;  /* 0x0000720014007a0c */ /* 0x000fc80003f26070 */
[----:B------:R-:W-:Y:S02]  /*0310*/  @!P3 IADD3 R7, -R7, RZ, RZ ;  /* 0x000000ff0707b210 */ /* 0x000fe40007ffe1ff */
[----:B------:R-:W-:Y:S02]  /*0320*/  @!P2 LOP3.LUT R7, RZ, c[0x0][0x1d8], RZ, 0x33, !PT ;  /* 0x00007600ff07aa12 */ /* 0x000fe400078e33ff */
[----:B------:R-:W-:Y:S02]  /*0330*/  ISETP.GE.AND.EX P1, PT, R4, c[0x0][0x1cc], PT, P1 ;  /* 0x0000730004007a0c */ /* 0x000fe40003f26310 */
[----:B------:R-:W-:Y:S02]  /*0340*/  IADD3 R9, -R7, RZ, RZ ;  /* 0x000000ff07097210 */ /* 0x000fe40007ffe1ff */
[----:B------:R-:W-:Y:S02]  /*0350*/  SHF.R.S32.HI R6, RZ, 0x1f, R7 ;  /* 0x0000001fff067819 */ /* 0x000fe40000011407 */
[----:B------:R-:W-:Y:S01]  /*0360*/  ISETP.GT.U32.OR P1, PT, R5, 0x27f, P1 ;  /* 0x0000027f0500780c */ /* 0x000fe20000f24470 */
[----:B------:R-:W-:Y:S01]  /*0370*/  IMAD R24, R9, c[0x0][0x1d8], R22 ;  /* 0x0000760009187a24 */ /* 0x000fe200078e0216 */
[----:B------:R-:W-:Y:S01]  /*0380*/  SHF.R.S32.HI R9, RZ, 0x1f, R23 ;  /* 0x0000001fff097819 */ /* 0x000fe20000011417 */
[----:B------:R-:W-:-:S02]  /*0390*/  IMAD R6, R6, c[0x0][0x1d0], RZ ;  /* 0x0000740006067a24 */ /* 0x000fc400078e02ff */
[----:B------:R-:W-:Y:S02]  /*03a0*/  IMAD R24, R24, 0xa, RZ ;  /* 0x0000000a18187824 */ /* 0x000fe400078e02ff */
[----:B------:R-:W-:Y:S02]  /*03b0*/  IMAD R27, R7, c[0x0][0x1d4], R6 ;  /* 0x00007500071b7a24 */ /* 0x000fe400078e0206 */
[----:B------:R-:W-:Y:S01]  /*03c0*/  @P0 IMAD R6, R3, c[0x0][0x1c0], RZ ;  /* 0x0000700003060a24 */ /* 0x000fe200078e02ff */
[----:B------:R-:W-:-:S03]  /*03d0*/  IADD3 R28, P2, R23, R24, RZ ;  /* 0x00000018171c7210 */ /* 0x000fc60007f5e0ff */
[----:B------:R-:W-:Y:S01]  /*03e0*/  @P0 IMAD R11, R21, c[0x0][0x1c4], R6 ;  /* 0x00007100150b0a24 */ /* 0x000fe200078e0206 */
[----:B------:R-:W-:-:S05]  /*03f0*/  LEA.HI.X.SX32 R29, R24, R9, 0x1, P2 ;  /* 0x00000009181d7211 */ /* 0x000fca00010f0eff */
[----:B------:R-:W-:-:S04]  /*0400*/  IMAD.WIDE.U32 R28, R7, c[0x0][0x1d0], R28 ;  /* 0x00007400071c7a25 */ /* 0x000fc800078e001c */
[----:B------:R-:W-:Y:S01]  /*0410*/  @!P1 IMAD R7, R4, c[0x0][0x1c0], RZ ;  /* 0x0000700004079a24 */ /* 0x000fe200078e02ff */
[----:B------:R-:W-:Y:S02]  /*0420*/  IADD3 R27, R29, R27, RZ ;  /* 0x0000001b1d1b7210 */ /* 0x000fe40007ffe0ff */
[-C--:B------:R-:W-:Y:S01]  /*0430*/  @!P1 MOV R26, R28.reuse ;  /* 0x0000001c001a9202 */ /* 0x080fe20000000f00 */
[C---:B------:R-:W-:Y:S01]  /*0440*/  @!P1 IMAD R9, R20.reuse, c[0x0][0x1c4], R7 ;  /* 0x0000710014099a24 */ /* 0x040fe200078e0207 */
[----:B------:R-:W-:Y:S02]  /*0450*/  @P0 MOV R12, R28 ;  /* 0x0000001c000c0202 */ /* 0x000fe40000000f00 */
[----:B------:R-:W-:Y:S01]  /*0460*/  @P0 MOV R13, R27 ;  /* 0x0000001b000d0202 */ /* 0x000fe20000000f00 */
[----:B------:R-:W-:-:S04]  /*0470*/  @!P1 IMAD.WIDE.U32 R6, R20, c[0x0][0x1c0], R26 ;  /* 0x0000700014069a25 */ /* 0x000fc800078e001a */
[----:B------:R-:W-:Y:S01]  /*0480*/  @P0 IMAD.WIDE.U32 R12, R21, c[0x0][0x1c0], R12 ;  /* 0x00007000150c0a25 */ /* 0x000fe200078e000c */
[----:B------:R-:W-:Y:S02]  /*0490*/  @!P1 IADD3 R7, R7, R9, RZ ;  /* 0x0000000907079210 */ /* 0x000fe40007ffe0ff */
[----:B------:R-:W-:Y:S02]  /*04a0*/  @!P1 LEA R8, P3, R6, c[0x0][0x170], 0x1 ;  /* 0x00005c0006089a11 */ /* 0x000fe400078608ff */
[----:B------:R-:W-:Y:S02]  /*04b0*/  @P0 IADD3 R11, R13, R11, RZ ;  /* 0x0000000b0d0b0210 */ /* 0x000fe40007ffe0ff */
[----:B------:R-:W-:Y:S02]  /*04c0*/  @P0 LEA R10, P2, R12, c[0x0][0x170], 0x1 ;  /* 0x00005c000c0a0a11 */ /* 0x000fe400078408ff */
[----:B------:R-:W-:Y:S02]  /*04d0*/  @!P1 LEA.HI.X R9, R6, c[0x0][0x174], R7, 0x1, P3 ;  /* 0x00005d0006099a11 */ /* 0x000fe400018f0c07 */
[----:B------:R-:W-:Y:S01]  /*04e0*/  CS2R R6, SRZ ;  /* 0x0000000000067805 */ /* 0x000fe2000001ff00 */
[----:B------:R-:W-:-:S05]  /*04f0*/  @P0 LEA.HI.X R11, R12, c[0x0][0x174], R11, 0x1, P2 ;  /* 0x00005d000c0b0a11 */ /* 0x000fca00010f0c0b */
[----:B------:R-:W2:Y:S04]  /*0500*/  @P0 LDG.E R7, [R10.64] ;  /* 0x000000060a070981 */ /* 0x000ea8000c1e1900 */
[----:B------:R2:W3:Y:S01]  /*0510*/  @!P1 LDG.E R6, [R8.64] ;  /* 0x0000000608069981 */ /* 0x0004e2000c1e1900 */
[C---:B0-----:R-:W-:Y:S02]  /*0520*/  ISETP.GT.AND P1, PT, R2.reuse, 0x1e, PT ;  /* 0x0000001e0200780c */ /* 0x041fe40003f24270 */
[----:B------:R-:W-:Y:S02]  /*0530*/  ISETP.NE.AND P3, PT, R2, RZ, PT ;  /* 0x000000ff0200720c */ /* 0x000fe40003f65270 */
[----:B------:R-:W-:Y:S01]  /*0540*/  ISETP.NE.AND P2, PT, R5, RZ, PT ;  /* 0x000000ff0500720c */ /* 0x000fe20003f45270 */
[----:B------:R-:W-:Y:S01]  /*0550*/  BSSY B0, `(.L_x_1291) ;  /* 0x000005a000007945 */ /* 0x000fe20003800000 */
[----:B--2---:R-:W-:-:S02]  /*0560*/  PRMT R9, RZ, 0x7610, R7 ;  /* 0x00007610ff097816 */ /* 0x004fc40000000007 */
[----:B------:R-:W-:-:S03]  /*0570*/  PRMT R8, RZ, 0x5410, R7 ;  /* 0x00005410ff087816 */ /* 0x000fc60000000007 */
[----:B------:R-:W-:Y:S01]  /*0580*/  FMUL.FTZ R13, R9, R9 ;  /* 0x00000009090d7220 */ /* 0x000fe20000410000 */
[--C-:B---3--:R-:W-:Y:S01]  /*0590*/  PRMT R11, RZ, 0x7610, R6.reuse ;  /* 0x00007610ff0b7816 */ /* 0x108fe20000000006 */
[C---:B------:R-:W-:Y:S02]  /*05a0*/  FADD.FTZ R12, R8.reuse, R9 ;  /* 0x00000009080c7221 */ /* 0x040fe40000010000 */
[----:B------:R-:W-:Y:S01]  /*05b0*/  FFMA.FTZ R13, R8, R8, R13 ;  /* 0x00000008080d7223 */ /* 0x000fe2000001000d */
[----:B------:R-:W-:Y:S01]  /*05c0*/  PRMT R8, RZ, 0x5410, R6 ;  /* 0x00005410ff087816 */ /* 0x000fe20000000006 */
[----:B------:R-:W-:Y:S02]  /*05d0*/  FMUL.FTZ R19, R11, R11 ;  /* 0x0000000b0b137220 */ /* 0x000fe40000410000 */
[----:B------:R-:W-:Y:S02]  /*05e0*/  FADD.FTZ R12, RZ, R12 ;  /* 0x0000000cff0c7221 */ /* 0x000fe40000010000 */
[----:B------:R-:W-:-:S02]  /*05f0*/  FADD.FTZ R15, R8, R11 ;  /* 0x0000000b080f7221 */ /* 0x000fc40000010000 */
[----:B------:R-:W-:Y:S02]  /*0600*/  FFMA.FTZ R8, R8, R8, R19 ;  /* 0x0000000808087223 */ /* 0x000fe40000010013 */
[----:B------:R-:W-:Y:S02]  /*0610*/  FADD.FTZ R13, RZ, R13 ;  /* 0x0000000dff0d7221 */ /* 0x000fe40000010000 */
[----:B------:R-:W-:Y:S02]  /*0620*/  FADD.FTZ R18, R12, R15 ;  /* 0x0000000f0c127221 */ /* 0x000fe40000010000 */
[----:B------:R-:W-:-:S03]  /*0630*/  FADD.FTZ R19, R13, R8 ;  /* 0x000000080d137221 */ /* 0x000fc60000010000 */
[----:B------:R-:W0:Y:S04]  /*0640*/  SHFL.DOWN PT, R9, R18, 0x1, 0x1f ;  /* 0x08201f0012097f89 */ /* 0x000e2800000e0000 */
[----:B------:R-:W1:Y:S01]  /*0650*/  SHFL.DOWN PT, R8, R19, 0x1, 0x1f ;  /* 0x08201f0013087f89 */ /* 0x000e6200000e0000 */
[----:B0-----:R-:W-:Y:S02]  /*0660*/  @!P1 FADD.FTZ R18, R18, R9 ;  /* 0x0000000912129221 */ /* 0x001fe40000010000 */
[----:B-1----:R-:W-:-:S03]  /*0670*/  @!P1 FADD.FTZ R19, R19, R8 ;  /* 0x0000000813139221 */ /* 0x002fc60000010000 */
[----:B------:R-:W0:Y:S04]  /*0680*/  SHFL.DOWN PT, R9, R18, 0x2, 0x1f ;  /* 0x08401f0012097f89 */ /* 0x000e2800000e0000 */
[----:B------:R-:W1:Y:S01]  /*0690*/  SHFL.DOWN PT, R8, R19, 0x2, 0x1f ;  /* 0x08401f0013087f89 */ /* 0x000e6200000e0000 */
[----:B------:R-:W-:-:S13]  /*06a0*/  ISETP.GT.AND P1, PT, R2, 0x1d, PT ;  /* 0x0000001d0200780c */ /* 0x000fda0003f24270 */
        /* <DEDUP_REMOVED lines=16> */
[----:B-1----:R-:W-:-:S05]  /*07b0*/  @!P1 FADD.FTZ R19, R19, R8 ;  /* 0x0000000813139221 */ /* 0x002fca0000010000 */
[----:B------:R0:W-:Y:S04]  /*07c0*/  @!P3 STS.64 [R17.X8+0x18], R18 ;  /* 0x000018121100b388 */ /* 0x0001e80000008a00 */
[----:B------:R-:W-:Y:S06]  /*07d0*/  BAR.SYNC.DEFER_BLOCKING 0x0 ;  /* 0x0000000000007b1d */ /* 0x000fec0000010000 */
[----:B------:R-:W-:Y:S05]  /*07e0*/  @P2 BRA `(.L_x_1292) ;  /* 0x0000030000002947 */ /* 0x000fea0003800000 */
[----:B------:R-:W1:Y:S04]  /*07f0*/  LDS.128 R8, [0x20] ;  /* 0x00002000ff087984 */ /* 0x000e680000000c00 */
[----:B------:R-:W2:Y:S01]  /*0800*/  LDS.128 R12, [0x30] ;  /* 0x00003000ff0c7984 */ /* 0x000ea20000000c00 */
[----:B-1----:R-:W-:-:S02]  /*0810*/  FADD.FTZ R25, R18, R8 ;  /* 0x0000000812197221 */ /* 0x002fc40000010000 */
[----:B------:R-:W-:Y:S02]  /*0820*/  FADD.FTZ R8, R19, R9 ;  /* 0x0000000913087221 */ /* 0x000fe40000010000 */
[----:B------:R-:W-:Y:S02]  /*0830*/  FADD.FTZ R25, R25, R10 ;  /* 0x0000000a19197221 */ /* 0x000fe40000010000 */
[----:B0-----:R-:W-:Y:S02]  /*0840*/  FADD.FTZ R18, R8, R11 ;  /* 0x0000000b08127221 */ /* 0x001fe40000010000 */
[----:B------:R-:W0:Y:S01]  /*0850*/  LDS.128 R8, [0x40] ;  /* 0x00004000ff087984 */ /* 0x000e220000000c00 */
[----:B--2---:R-:W-:Y:S02]  /*0860*/  FADD.FTZ R25, R25, R12 ;  /* 0x0000000c19197221 */ /* 0x004fe40000010000 */
        /* <DEDUP_REMOVED lines=31> */
[----:B------:R-:W1:Y:S01]  /*0a60*/  LDS.64 R18, [0xb0] ;  /* 0x0000b000ff127984 */ /* 0x000e620000000a00 */
[----:B------:R-:W-:-:S02]  /*0a70*/  FADD.FTZ R25, R25, R14 ;  /* 0x0000000e19197221 */ /* 0x000fc40000010000 */
[----:B------:R-:W-:Y:S02]  /*0a80*/  FADD.FTZ R12, R12, R15 ;  /* 0x0000000f0c0c7221 */ /* 0x000fe40000010000 */
[----:B0-----:R-:W-:Y:S02]  /*0a90*/  FADD.FTZ R25, R25, R8 ;  /* 0x0000000819197221 */ /* 0x001fe40000010000 */
[----:B------:R-:W-:Y:S02]  /*0aa0*/  FADD.FTZ R12, R12, R9 ;  /* 0x000000090c0c7221 */ /* 0x000fe40000010000 */
[----:B------:R-:W-:Y:S02]  /*0ab0*/  FADD.FTZ R25, R25, R10 ;  /* 0x0000000a19197221 */ /* 0x000fe40000010000 */
[----:B------:R-:W-:Y:S02]  /*0ac0*/  FADD.FTZ R12, R12, R11 ;  /* 0x0000000b0c0c7221 */ /* 0x000fe40000010000 */
[----:B-1----:R-:W-:-:S02]  /*0ad0*/  FADD.FTZ R18, R25, R18 ;  /* 0x0000001219127221 */ /* 0x002fc40000010000 */
[----:B------:R-:W-:Y:S02]  /*0ae0*/  FADD.FTZ R19, R12, R19 ;  /* 0x000000130c137221 */ /* 0x000fe40000010000 */
.L_x_1292:
[----:B------:R-:W-:Y:S05]  /*0af0*/  BSYNC B0 ;  /* 0x0000000000007941 */ /* 0x000fea0003800000 */
.L_x_1291:
        /* <DEDUP_REMOVED lines=27> */
.L_x_1295:
[----:B------:R-:W2:Y:S01]  /*0cb0*/  LDG.E.STRONG.GPU R10, [R8.64] ;  /* 0x00000006080a7981 */ /* 0x000ea2000c1ef900 */
[----:B------:R-:W-:Y:S01]  /*0cc0*/  YIELD ;  /* 0x0000000000007946 */ /* 0x000fe20003800000 */
[----:B--2---:R-:W-:Y:S01]  /*0cd0*/  ISETP.NE.AND P1, PT, R10, R11, PT ;  /* 0x0000000b0a00720c */ /* 0x004fe20003f25270 */
[----:B------:R-:W-:-:S12]  /*0ce0*/  CCTL.IVALL ;  /* 0x00000000ff00798f */ /* 0x000fd80002000000 */
[----:B------:R-:W-:Y:S05]  /*0cf0*/  @P1 BRA `(.L_x_1295) ;  /* 0xffffffb000001947 */ /* 0x000fea000383ffff */
.L_x_1294:
        /* <DEDUP_REMOVED lines=11> */
.L_x_1297:
        /* <DEDUP_REMOVED lines=9> */
[----:B------:R-:W-:Y:S01]  /*0e40*/  @!P4 IMAD.WIDE.U32 R8, R11, 0x8, R8 ;  /* 0x000000080b08c825 */ /* 0x000fe200078e0008 */
[----:B------:R-:W-:-:S04]  /*0e50*/  IADD3 R11, R13, 0x1, RZ ;  /* 0x000000010d0b7810 */ /* 0x000fc80007ffe0ff */
[----:B------:R-:W-:Y:S01]  /*0e60*/  ISETP.EQ.OR P1, PT, R11, R0, P2 ;  /* 0x000000000b00720c */ /* 0x000fe20001722670 */
[----:B------:R-:W2:-:S12]  /*0e70*/  @!P4 LDG.E.64 R8, [R8.64] ;  /* 0x000000060808c981 */ /* 0x000e98000c1e1b00 */
[----:B------:R-:W1:Y:S01]  /*0e80*/  @!P1 S2R R14, SR_CTAID.Y ;  /* 0x00000000000e9919 */ /* 0x000e620000002600 */
[----:B------:R-:W-:-:S05]  /*0e90*/  @!P1 LOP3.LUT R10, R16, 0x1, RZ, 0xc0, !PT ;  /* 0x00000001100a9812 */ /* 0x000fca00078ec0ff */
[----:B------:R-:W-:-:S04]  /*0ea0*/  @!P1 IMAD R10, R10, c[0x0][0x10], RZ ;  /* 0x000004000a0a9a24 */ /* 0x000fc800078e02ff */
[----:B------:R-:W-:-:S05]  /*0eb0*/  @!P1 IMAD R10, R10, c[0x0][0xc], RZ ;  /* 0x000003000a0a9a24 */ /* 0x000fca00078e02ff */
[----:B------:R-:W-:Y:S01]  /*0ec0*/  @!P1 SHF.L.U32 R10, R10, 0x1, RZ ;  /* 0x000000010a0a9819 */ /* 0x000fe200000006ff */
[----:B-1----:R-:W-:Y:S01]  /*0ed0*/  @!P1 IMAD R15, R11, c[0x0][0x10], R14 ;  /* 0x000004000b0f9a24 */ /* 0x002fe200078e020e */
[----:B------:R-:W-:-:S05]  /*0ee0*/  @!P1 MOV R11, 0x4 ;  /* 0x00000004000b9802 */ /* 0x000fca0000000f00 */
[----:B------:R-:W-:-:S06]  /*0ef0*/  @!P1 IMAD.WIDE R10, R10, R11, c[0x0][0x198] ;  /* 0x000066000a0a9625 */ /* 0x000fcc00078e020b */
[----:B------:R-:W-:-:S06]  /*0f00*/  @!P1 IMAD.WIDE.U32 R10, R15, 0x8, R10 ;  /* 0x000000080f0a9825 */ /* 0x000fcc00078e000a */
[----:B------:R-:W3:Y:S01]  /*0f10*/  @!P1 LDG.E.64 R10, [R10.64] ;  /* 0x000000060a0a9981 */ /* 0x000ee2000c1e1b00 */
[----:B------:R-:W-:-:S04]  /*0f20*/  IADD3 R15, R13, 0x2, RZ ;  /* 0x000000020d0f7810 */ /* 0x000fc80007ffe0ff */
[----:B------:R-:W-:Y:S01]  /*0f30*/  ISETP.EQ.OR P3, PT, R15, R0, P2 ;  /* 0x000000000f00720c */ /* 0x000fe20001762670 */
[----:B0-2---:R-:W-:-:S12]  /*0f40*/  @!P4 FADD.FTZ R18, R18, R8 ;  /* 0x000000081212c221 */ /* 0x005fd80000010000 */
[----:B------:R-:W0:Y:S01]  /*0f50*/  @!P3 S2R R8, SR_CTAID.Y ;  /* 0x000000000008b919 */ /* 0x000e220000002600 */
[----:B------:R-:W-:Y:S01]  /*0f60*/  @!P4 FADD.FTZ R19, R19, R9 ;  /* 0x000000091313c221 */ /* 0x000fe20000010000 */
[----:B------:R-:W-:-:S05]  /*0f70*/  @!P3 LOP3.LUT R9, R16, 0x1, RZ, 0xc0, !PT ;  /* 0x000000011009b812 */ /* 0x000fca00078ec0ff */
[----:B------:R-:W-:-:S04]  /*0f80*/  @!P3 IMAD R9, R9, c[0x0][0x10], RZ ;  /* 0x000004000909ba24 */ /* 0x000fc800078e02ff */
[----:B------:R-:W-:-:S05]  /*0f90*/  @!P3 IMAD R9, R9, c[0x0][0xc], RZ ;  /* 0x000003000909ba24 */ /* 0x000fca00078e02ff */
[----:B------:R-:W-:Y:S01]  /*0fa0*/  @!P3 SHF.L.U32 R9, R9, 0x1, RZ ;  /* 0x000000010909b819 */ /* 0x000fe200000006ff */
[----:B0-----:R-:W-:Y:S01]  /*0fb0*/  @!P3 IMAD R15, R15, c[0x0][0x10], R8 ;  /* 0x000004000f0fba24 */ /* 0x001fe200078e0208 */
[----:B------:R-:W-:-:S05]  /*0fc0*/  @!P3 MOV R8, 0x4 ;  /* 0x000000040008b802 */ /* 0x000fca0000000f00 */
[----:B------:R-:W-:-:S06]  /*0fd0*/  @!P3 IMAD.WIDE R8, R9, R8, c[0x0][0x198] ;  /* 0x000066000908b625 */ /* 0x000fcc00078e0208 */
[----:B------:R-:W-:Y:S01]  /*0fe0*/  @!P3 IMAD.WIDE.U32 R8, R15, 0x8, R8 ;  /* 0x000000080f08b825 */ /* 0x000fe200078e0008 */
[----:B------:R-:W-:-:S04]  /*0ff0*/  IADD3 R15, R13, 0x3, RZ ;  /* 0x000000030d0f7810 */ /* 0x000fc80007ffe0ff */
[----:B------:R-:W-:Y:S01]  /*1000*/  ISETP.EQ.OR P4, PT, R15, R0, P2 ;  /* 0x000000000f00720c */ /* 0x000fe20001782670 */
[----:B------:R-:W2:Y:S01]  /*1010*/  @!P3 LDG.E.64 R8, [R8.64] ;  /* 0x000000060808b981 */ /* 0x000ea2000c1e1b00 */
[----:B---3--:R-:W-:-:S11]  /*1020*/  @!P1 FADD.FTZ R18, R18, R10 ;  /* 0x0000000a12129221 */ /* 0x008fd60000010000 */
        /* <DEDUP_REMOVED lines=9> */
[----:B------:R-:W-:-:S06]  /*10c0*/  @!P4 IMAD.WIDE.U32 R10, R15, 0x8, R10 ;  /* 0x000000080f0ac825 */ /* 0x000fcc00078e000a */
[----:B------:R-:W3:Y:S01]  /*10d0*/  @!P4 LDG.E.64 R10, [R10.64] ;  /* 0x000000060a0ac981 */ /* 0x000ee2000c1e1b00 */
[----:B------:R-:W-:-:S04]  /*10e0*/  IADD3 R12, R12, -0x4, RZ ;  /* 0xfffffffc0c0c7810 */ /* 0x000fc80007ffe0ff */
[----:B------:R-:W-:Y:S02]  /*10f0*/  ISETP.NE.AND P1, PT, R12, RZ, PT ;  /* 0x000000ff0c00720c */ /* 0x000fe40003f25270 */
[----:B------:R-:W-:Y:S01]  /*1100*/  IADD3 R13, R13, 0x4, RZ ;  /* 0x000000040d0d7810 */ /* 0x000fe20007ffe0ff */
[----:B--2---:R-:W-:Y:S02]  /*1110*/  @!P3 FADD.FTZ R18, R18, R8 ;  /* 0x000000081212b221 */ /* 0x004fe40000010000 */
[----:B------:R-:W-:Y:S02]  /*1120*/  @!P3 FADD.FTZ R19, R19, R9 ;  /* 0x000000091313b221 */ /* 0x000fe40000010000 */
[----:B---3--:R-:W-:Y:S02]  /*1130*/  @!P4 FADD.FTZ R18, R18, R10 ;  /* 0x0000000a1212c221 */ /* 0x008fe40000010000 */
[----:B------:R-:W-:-:S04]  /*1140*/  @!P4 FADD.FTZ R19, R19, R11 ;  /* 0x0000000b1313c221 */ /* 0x000fc80000010000 */
[----:B------:R-:W-:Y:S05]  /*1150*/  @P1 BRA `(.L_x_1297) ;  /* 0xfffffc5000001947 */ /* 0x000fea000383ffff */
.L_x_1296:
        /* <DEDUP_REMOVED lines=19> */
.L_x_1299:
[----:B------:R-:W-:Y:S05]  /*1290*/  BSYNC B0 ;  /* 0x0000000000007941 */ /* 0x000fea0003800000 */
.L_x_1298:
[----:B------:R-:W-:Y:S05]  /*12a0*/  @!P3 BRA `(.L_x_1293) ;  /* 0x000001d00000b947 */ /* 0x000fea0003800000 */
[C---:B------:R-:W-:Y:S02]  /*12b0*/  IADD3 R9, R13.reuse, 0x1, RZ ;  /* 0x000000010d097810 */ /* 0x040fe40007ffe0ff */
[----:B------:R-:W-:Y:S02]  /*12c0*/  IADD3 R13, R13, 0x2, RZ ;  /* 0x000000020d0d7810 */ /* 0x000fe40007ffe0ff */
[-C--:B------:R-:W-:Y:S02]  /*12d0*/  ISETP.EQ.OR P3, PT, R9, R0.reuse, P2 ;  /* 0x000000000900720c */ /* 0x080fe40001762670 */
[----:B------:R-:W-:-:S04]  /*12e0*/  ISETP.EQ.OR P1, PT, R13, R0, P2 ;  /* 0x000000000d00720c */ /* 0x000fc80001722670 */
[----:B------:R-:W-:-:S07]  /*12f0*/  ISETP.EQ.OR P1, PT, R10, 0x2, P1 ;  /* 0x000000020a00780c */ /* 0x000fce0000f22670 */
[----:B------:R-:W1:Y:S01]  /*1300*/  @!P3 S2R R8, SR_CTAID.Y ;  /* 0x000000000008b919 */ /* 0x000e620000002600 */
[----:B------:R-:W-:Y:S02]  /*1310*/  @!P3 LOP3.LUT R10, R16, 0x1, RZ, 0xc0, !PT ;  /* 0x00000001100ab812 */ /* 0x000fe400078ec0ff */
[----:B------:R-:W-:-:S03]  /*1320*/  @!P3 MOV R15, 0x4 ;  /* 0x00000004000fb802 */ /* 0x000fc60000000f00 */
[----:B------:R-:W2:Y:S01]  /*1330*/  @!P1 S2R R12, SR_CTAID.Y ;  /* 0x00000000000c9919 */ /* 0x000ea20000002600 */
[----:B------:R-:W-:Y:S01]  /*1340*/  @!P3 IMAD R10, R10, c[0x0][0x10], RZ ;  /* 0x000004000a0aba24 */ /* 0x000fe200078e02ff */
[----:B------:R-:W-:-:S03]  /*1350*/  @!P1 LOP3.LUT R11, R16, 0x1, RZ, 0xc0, !PT ;  /* 0x00000001100b9812 */ /* 0x000fc600078ec0ff */
[----:B------:R-:W-:Y:S02]  /*1360*/  @!P3 IMAD R10, R10, c[0x0][0xc], RZ ;  /* 0x000003000a0aba24 */ /* 0x000fe400078e02ff */
[----:B------:R-:W-:-:S03]  /*1370*/  @!P1 IMAD R11, R11, c[0x0][0x10], RZ ;  /* 0x000004000b0b9a24 */ /* 0x000fc600078e02ff */
[----:B------:R-:W-:Y:S01]  /*1380*/  @!P3 SHF.L.U32 R14, R10, 0x1, RZ ;  /* 0x000000010a0eb819 */ /* 0x000fe200000006ff */
[----:B------:R-:W-:-:S05]  /*1390*/  @!P1 IMAD R10, R11, c[0x0][0xc], RZ ;  /* 0x000003000b0a9a24 */ /* 0x000fca00078e02ff */
[----:B------:R-:W-:Y:S01]  /*13a0*/  @!P1 SHF.L.U32 R10, R10, 0x1, RZ ;  /* 0x000000010a0a9819 */ /* 0x000fe200000006ff */
[----:B-1----:R-:W-:Y:S02]  /*13b0*/  @!P3 IMAD R11, R9, c[0x0][0x10], R8 ;  /* 0x00000400090bba24 */ /* 0x002fe400078e0208 */
[----:B------:R-:W-:Y:S01]  /*13c0*/  @!P3 IMAD.WIDE R8, R14, R15, c[0x0][0x198] ;  /* 0x000066000e08b625 */ /* 0x000fe200078e020f */
[----:B------:R-:W-:-:S03]  /*13d0*/  @!P1 MOV R15, 0x4 ;  /* 0x00000004000f9802 */ /* 0x000fc60000000f00 */
[----:B--2---:R-:W-:Y:S02]  /*13e0*/  @!P1 IMAD R13, R13, c[0x0][0x10], R12 ;  /* 0x000004000d0d9a24 */ /* 0x004fe400078e020c */
[----:B------:R-:W-:-:S04]  /*13f0*/  @!P3 IMAD.WIDE.U32 R8, R11, 0x8, R8 ;  /* 0x000000080b08b825 */ /* 0x000fc800078e0008 */
[----:B------:R-:W-:Y:S02]  /*1400*/  @!P1 IMAD.WIDE R10, R10, R15, c[0x0][0x198] ;  /* 0x000066000a0a9625 */ /* 0x000fe400078e020f */
[----:B------:R-:W2:Y:S04]  /*1410*/  @!P3 LDG.E.64 R8, [R8.64] ;  /* 0x000000060808b981 */ /* 0x000ea8000c1e1b00 */
[----:B------:R-:W-:-:S06]  /*1420*/  @!P1 IMAD.WIDE.U32 R10, R13, 0x8, R10 ;  /* 0x000000080d0a9825 */ /* 0x000fcc00078e000a */
[----:B------:R-:W3:Y:S01]  /*1430*/  @!P1 LDG.E.64 R10, [R10.64] ;  /* 0x000000060a0a9981 */ /* 0x000ee2000c1e1b00 */
[----:B0-2---:R-:W-:Y:S02]  /*1440*/  @!P3 FADD.FTZ R18, R18, R8 ;  /* 0x000000081212b221 */ /* 0x005fe40000010000 */
[----:B------:R-:W-:Y:S02]  /*1450*/  @!P3 FADD.FTZ R19, R19, R9 ;  /* 0x000000091313b221 */ /* 0x000fe40000010000 */
[----:B---3--:R-:W-:Y:S02]  /*1460*/  @!P1 FADD.FTZ R18, R18, R10 ;  /* 0x0000000a12129221 */ /* 0x008fe40000010000 */
[----:B------:R-:W-:-:S04]  /*1470*/  @!P1 FADD.FTZ R19, R19, R11 ;  /* 0x0000000b13139221 */ /* 0x000fc80000010000 */
.L_x_1293:
[----:B------:R-:W-:Y:S01]  /*1480*/  LOP3.LUT P1, RZ, R0, R5, RZ, 0xfc, !PT ;  /* 0x0000000500ff7212 */ /* 0x000fe2000782fcff */
[----:B------:R-:W-:Y:S01]  /*1490*/  @!P2 STS.64 [0xc0], R18 ;  /* 0x0000c012ff00a388 */ /* 0x000fe20000000a00 */
[----:B------:R-:W-:Y:S01]  /*14a0*/  ISETP.EQ.U32.AND P3, PT, RZ, c[0x0][0x168], PT ;  /* 0x00005a00ff007a0c */ /* 0x000fe20003f62070 */
[----:B------:R-:W-:Y:S01]  /*14b0*/  HFMA2.MMA R11, -RZ, RZ, 0, 2.384185791015625e-07 ;  /* 0x00000004ff0b7435 */ /* 0x000fe200000001ff */
[----:B------:R-:W-:-:S02]  /*14c0*/  IADD3 R10, R23, R24, RZ ;  /* 0x00000018170a7210 */ /* 0x000fc40007ffe0ff */
[----:B------:R-:W-:-:S07]  /*14d0*/  ISETP.EQ.OR.EX P1, PT, RZ, c[0x0][0x16c], P1, P3 ;  /* 0x00005b00ff007a0c */ /* 0x000fce0000f22730 */
[----:B------:R-:W-:-:S04]  /*14e0*/  IMAD.WIDE R8, R10, R11, c[0x0][0x178] ;  /* 0x00005e000a087625 */ /* 0x000fc800078e020b */
[----:B------:R-:W-:Y:S02]  /*14f0*/  IMAD.WIDE R10, R10, R11, c[0x0][0x180] ;  /* 0x000060000a0a7625 */ /* 0x000fe400078e020b */
[----:B------:R-:W-:Y:S02]  /*1500*/  @!P1 MOV R25, 0x8 ;  /* 0x0000000800199802 */ /* 0x000fe40000000f00 */
[----:B------:R-:W-:Y:S02]  /*1510*/  @!P1 FMUL.FTZ R15, R19, c[0x0][0x1f4] ;  /* 0x00007d00130f9a20 */ /* 0x000fe40000410000 */
[----:B------:R-:W-:Y:S02]  /*1520*/  @!P1 FMUL.FTZ R14, R18, c[0x0][0x1f4] ;  /* 0x00007d00120e9a20 */ /* 0x000fe40000410000 */
[----:B------:R-:W-:-:S05]  /*1530*/  @!P1 IMAD.WIDE R24, R22, R25, c[0x0][0x168] ;  /* 0x00005a0016189625 */ /* 0x000fca00078e0219 */
[----:B------:R1:W-:Y:S04]  /*1540*/  @!P1 STG.E.64 [R24.64], R14 ;  /* 0x0000000e18009986 */ /* 0x0003e8000c101b06 */
[----:B------:R-:W-:Y:S06]  /*1550*/  BAR.SYNC.DEFER_BLOCKING 0x0 ;  /* 0x0000000000007b1d */ /* 0x000fec0000010000 */
[----:B------:R-:W2:Y:S04]  /*1560*/  LDG.E.64 R8, [R8.64] ;  /* 0x0000000608087981 */ /* 0x000ea8000c1e1b00 */
[----:B------:R-:W2:Y:S01]  /*1570*/  LDG.E.64 R10, [R10.64] ;  /* 0x000000060a0a7981 */ /* 0x000ea2000c1e1b00 */
[----:B-1----:R-:W-:-:S02]  /*1580*/  PRMT R15, RZ, 0x5410, R7 ;  /* 0x00005410ff0f7816 */ /* 0x002fc40000000007 */
[----:B------:R-:W-:Y:S01]  /*1590*/  PRMT R7, RZ, 0x7610, R7 ;  /* 0x00007610ff077816 */ /* 0x000fe20000000007 */
[----:B------:R-:W1:Y:S01]  /*15a0*/  LDS.64 R12, [0xc0] ;  /* 0x0000c000ff0c7984 */ /* 0x000e620000000a00 */
[--C-:B0-----:R-:W-:Y:S02]  /*15b0*/  PRMT R19, RZ, 0x5410, R6.reuse ;  /* 0x00005410ff137816 */ /* 0x101fe40000000006 */
[----:B------:R-:W-:Y:S02]  /*15c0*/  ISETP.NE.AND P2, PT, RZ, UR5, PT ;  /* 0x00000005ff007c0c */ /* 0x000fe4000bf45270 */
[----:B------:R-:W-:Y:S01]  /*15d0*/  PRMT R25, RZ, 0x7610, R6 ;  /* 0x00007610ff197816 */ /* 0x000fe20000000006 */
[----:B-1----:R-:W-:-:S04]  /*15e0*/  FMUL.FTZ R12, R12, c[0x0][0x1f4] ;  /* 0x00007d000c0c7a20 */ /* 0x002fc80000410000 */
[----:B------:R-:W-:Y:S02]  /*15f0*/  FMUL.FTZ R14, R12, R12 ;  /* 0x0000000c0c0e7220 */ /* 0x000fe40000410000 */
[----:B------:R-:W-:Y:S02]  /*1600*/  FADD.FTZ R6, R7, -R12 ;  /* 0x8000000c07067221 */ /* 0x000fe40000010000 */
[----:B------:R-:W-:Y:S01]  /*1610*/  FFMA.FTZ R14, R13, c[0x0][0x1f4], -R14 ;  /* 0x00007d000d0e7a23 */ /* 0x000fe2000001080e */
[----:B------:R-:W-:Y:S01]  /*1620*/  MOV R13, 0x3f800000 ;  /* 0x3f800000000d7802 */ /* 0x000fe20000000f00 */
[----:B------:R-:W-:-:S03]  /*1630*/  FADD.FTZ R24, R19, -R12 ;  /* 0x8000000c13187221 */ /* 0x000fc60000010000 */
[----:B------:R-:W-:-:S13]  /*1640*/  FSETP.GTU.FTZ.AND P1, PT, R14, RZ, PT ;  /* 0x000000ff0e00720b */ /* 0x000fda0003f3c000 */
[----:B------:R-:W-:Y:S02]  /*1650*/  @P1 FADD.FTZ R18, R14, c[0x0][0x188] ;  /* 0x000062000e121621 */ /* 0x000fe40000010000 */
[--C-:B------:R-:W-:Y:S02]  /*1660*/  FADD.FTZ R14, R15, -R12.reuse ;  /* 0x8000000c0f0e7221 */ /* 0x100fe40000010000 */
[----:B------:R-:W0:Y:S01]  /*1670*/  @P1 MUFU.RSQ R13, R18 ;  /* 0x00000012000d1308 */ /* 0x000e220000001400 */
[----:B------:R-:W-:Y:S01]  /*1680*/  FADD.FTZ R12, R25, -R12 ;  /* 0x8000000c190c7221 */ /* 0x000fe20000010000 */
[----:B------:R-:W-:-:S04]  /*1690*/  ISETP.GE.U32.AND P1, PT, R20, c[0x0][0x1c8], PT ;  /* 0x0000720014007a0c */ /* 0x000fc80003f26070 */
[----:B------:R-:W-:-:S04]  /*16a0*/  ISETP.GE.AND.EX P1, PT, R4, c[0x0][0x1cc], PT, P1 ;  /* 0x0000730004007a0c */ /* 0x000fc80003f26310 */
[----:B------:R-:W-:Y:S01]  /*16b0*/  ISETP.GT.U32.OR P1, PT, R5, 0x27f, P1 ;  /* 0x0000027f0500780c */ /* 0x000fe20000f24470 */
[-C--:B0-----:R-:W-:Y:S02]  /*16c0*/  FMUL.FTZ R7, R14, R13.reuse ;  /* 0x0000000d0e077220 */ /* 0x081fe40000410000 */
[-C--:B------:R-:W-:Y:S02]  /*16d0*/  FMUL.FTZ R14, R12, R13.reuse ;  /* 0x0000000d0c0e7220 */ /* 0x080fe40000410000 */
[-C--:B------:R-:W-:Y:S02]  /*16e0*/  FMUL.FTZ R15, R24, R13.reuse ;  /* 0x0000000d180f7220 */ /* 0x080fe40000410000 */
[----:B------:R-:W-:Y:S02]  /*16f0*/  FMUL.FTZ R6, R6, R13 ;  /* 0x0000000d06067220 */ /* 0x000fe40000410000 */
[----:B--2---:R-:W-:Y:S02]  /*1700*/  FFMA.FTZ R12, R8, R7, R10 ;  /* 0x00000007080c7223 */ /* 0x004fe4000001000a */
[----:B------:R-:W-:-:S02]  /*1710*/  FFMA.FTZ R13, R9, R14, R11 ;  /* 0x0000000e090d7223 */ /* 0x000fc4000001000b */
[----:B------:R-:W-:Y:S02]  /*1720*/  FFMA.FTZ R10, R8, R15, R10 ;  /* 0x0000000f080a7223 */ /* 0x000fe4000001000a */
[----:B------:R-:W-:Y:S01]  /*1730*/  FFMA.FTZ R11, R9, R6, R11 ;  /* 0x00000006090b7223 */ /* 0x000fe2000001000b */
[----:B------:R-:W-:Y:S05]  /*1740*/  @!P2 BRA `(.L_x_1300) ;  /* 0x000000a00000a947 */ /* 0x000fea0003800000 */
        /* <DEDUP_REMOVED lines=8> */
[----:B0-----:R-:W-:Y:S02]  /*17d0*/  FMUL.FTZ R12, R12, R7 ;  /* 0x000000070c0c7220 */ /* 0x001fe40000410000 */
[----:B-1----:R-:W-:-:S05]  /*17e0*/  FMUL.FTZ R11, R11, R14 ;  /* 0x0000000e0b0b7220 */ /* 0x002fca0000410000 */
.L_x_1300:
        /* <DEDUP_REMOVED lines=12> */
.L_x_1302:
[----:B------:R-:W-:Y:S05]  /*18b0*/  BSYNC B0 ;  /* 0x0000000000007941 */ /* 0x000fea0003800000 */
.L_x_1301:
[----:B------:R-:W-:Y:S05]  /*18c0*/  @!P2 BRA `(.L_x_1303) ;  /* 0x000000a00000a947 */ /* 0x000fea0003800000 */
        /* <DEDUP_REMOVED lines=10> */
.L_x_1303:
[----:B------:R-:W-:Y:S01]  /*1970*/  BSSY B0, `(.L_x_1304) ;  /* 0x000000c000007945 */ /* 0x000fe20003800000 */
[----:B------:R-:W-:Y:S05]  /*1980*/  @P1 BRA `(.L_x_1305) ;  /* 0x000000a000001947 */ /* 0x000fea0003800000 */
[----:B0-----:R-:W-:Y:S01]  /*1990*/  MOV R8, R28 ;  /* 0x0000001c00087202 */ /* 0x001fe20000000f00 */
        /* <DEDUP_REMOVED lines=9> */
.L_x_1305:
[----:B------:R-:W-:Y:S05]  /*1a30*/  BSYNC B0 ;  /* 0x0000000000007941 */ /* 0x000fea0003800000 */
.L_x_1304:
[----:B------:R-:W-:Y:S02]  /*1a40*/  IADD3 R22, R22, c[0x0][0x10], RZ ;  /* 0x0000040016167a10 */ /* 0x000fe40007ffe0ff */
[----:B------:R-:W-:Y:S02]  /*1a50*/  IADD3 R16, R16, 0x1, RZ ;  /* 0x0000000110107810 */ /* 0x000fe40007ffe0ff */
[----:B------:R-:W-:-:S13]  /*1a60*/  ISETP.GE.AND P1, PT, R22, UR4, PT ;  /* 0x0000000416007c0c */ /* 0x000fda000bf26270 */
[----:B------:R-:W-:Y:S01]  /*1a70*/  @P1 CALL.REL.NOINC `(.L_x_1306) ;  /* 0x0000001000001944 */ /* 0x000fe20003c00000 */
[----:B------:R-:W-:Y:S05]  /*1a80*/  BRA `(.L_x_1307) ;  /* 0xffffe71000007947 */ /* 0x000fea000383ffff */
.L_x_1306:
[----:B------:R-:W-:Y:S05]  /*1a90*/  EXIT ;  /* 0x000000000000794d */ /* 0x000fea0003800000 */
.L_x_1308:
        /* <DEDUP_REMOVED lines=14> */
.L_x_1948:


//--------------------- .text._Z35group_norm_nhwc_fwd_one_pass_kernelI11Bf16IOFp32WLi512ELi10ELi640EEv26Group_norm_nhwc_fwd_params --------------------------
	.section	.text._Z35group_norm_nhwc_fwd_one_pass_kernelI11Bf16IOFp32WLi512ELi10ELi640EEv26Group_norm_nhwc_fwd_params,"ax",@progbits
	.sectioninfo	@"SHI_REGISTERS=45"
	.align	128
        .global         _Z35group_norm_nhwc_fwd_one_pass_kernelI11Bf16IOFp32WLi512ELi10ELi640EEv26Group_norm_nhwc_fwd_params
        .type           _Z35group_norm_nhwc_fwd_one_pass_kernelI11Bf16IOFp32WLi512ELi10ELi640EEv26Group_norm_nhwc_fwd_params,@function
        .size           _Z35group_norm_nhwc_fwd_one_pass_kernelI11Bf16IOFp32WLi512ELi10ELi640EEv26Group_norm_nhwc_fwd_params,(.L_x_1949 - _Z35group_norm_nhwc_fwd_one_pass_kernelI11Bf16IOFp32WLi512ELi10ELi640EEv26Group_norm_nhwc_fwd_params)
        .other          _Z35group_norm_nhwc_fwd_one_pass_kernelI11Bf16IOFp32WLi512ELi10ELi640EEv26Group_norm_nhwc_fwd_params,@"STO_CUDA_ENTRY STV_DEFAULT"
_Z35group_norm_nhwc_fwd_one_pass_kernelI11Bf16IOFp32WLi512ELi10ELi640EEv26Group_norm_nhwc_fwd_params:
.text._Z35group_norm_nhwc_fwd_one_pass_kernelI11Bf16IOFp32WLi512ELi10ELi640EEv26Group_norm_nhwc_fwd_params:
        /* <DEDUP_REMOVED lines=13> */
[----:B0-----:R-:W-:-:S05]  /*00d0*/  IMAD.WIDE.U32 R2, R20, -0x33333333, RZ ;  /* 0xcccccccd14027825 */ /* 0x001fca00078e00ff */
[----:B------:R-:W-:Y:S02]  /*00e0*/  SHF.R.U32.HI R2, RZ, 0x2, R3 ;  /* 0x00000002ff027819 */ /* 0x000fe40000011603 */
[----:B------:R-:W-:-:S03]  /*00f0*/  SHF.R.S32.HI R3, RZ, 0x1f, R20 ;  /* 0x0000001fff037819 */ /* 0x000fc60000011414 */
[----:B-1----:R-:W-:Y:S01]  /*0100*/  IMAD R30, R7, c[0x0][0x1e4], R2 ;  /* 0x00007900071e7a24 */ /* 0x002fe200078e0202 */
[----:B------:R-:W-:Y:S01]  /*0110*/  LEA.HI R3, R3, R20, RZ, 0x5 ;  /* 0x0000001403037211 */ /* 0x000fe200078f28ff */
[----:B------:R-:W-:-:S03]  /*0120*/  IMAD R32, R2, -0x5, R20 ;  /* 0xfffffffb02207824 */ /* 0x000fc600078e0214 */
[----:B------:R-:W-:Y:S02]  /*0130*/  ISETP.GE.U32.AND P0, PT, R30, c[0x0][0x1c8], PT ;  /* 0x000072001e007a0c */ /* 0x000fe40003f06070 */
[----:B------:R-:W-:Y:S02]  /*0140*/  SHF.R.S32.HI R5, RZ, 0x1f, R30 ;  /* 0x0000001fff057819 */ /* 0x000fe4000001141e */
[----:B------:R-:W-:Y:S02]  /*0150*/  SHF.R.S32.HI R26, RZ, 0x5, R3 ;  /* 0x00000005ff1a7819 */ /* 0x000fe40000011403 */
[----:B------:R-:W-:Y:S02]  /*0160*/  ISETP.GE.AND.EX P0, PT, R5, c[0x0][0x1cc], PT, P0 ;  /* 0x0000730005007a0c */ /* 0x000fe40003f06300 */
[----:B------:R-:W-:Y:S02]  /*0170*/  SHF.L.U32 R32, R32, 0x1, RZ ;  /* 0x0000000120207819 */ /* 0x000fe400000006ff */
[----:B------:R-:W-:-:S02]  /*0180*/  ISETP.LT.U32.AND P0, PT, R20, 0x280, !P0 ;  /* 0x000002801400780c */ /* 0x000fc40004701070 */
[C---:B------:R-:W-:Y:S02]  /*0190*/  IADD3 R29, R30.reuse, 0x80, RZ ;  /* 0x000000801e1d7810 */ /* 0x040fe40007ffe0ff */
[C---:B------:R-:W-:Y:S02]  /*01a0*/  IADD3 R28, R30.reuse, 0x100, RZ ;  /* 0x000001001e1c7810 */ /* 0x040fe40007ffe0ff */
[----:B--2---:R-:W-:Y:S02]  /*01b0*/  IADD3 R27, R30, 0x180, RZ ;  /* 0x000001801e1b7810 */ /* 0x004fe40007ffe0ff */
.L_x_1331:
[----:B------:R-:W-:Y:S01]  /*01c0*/  IABS R9, c[0x0][0x1d8] ;  /* 0x0000760000097a13 */ /* 0x000fe20000000000 */
[----:B------:R-:W-:Y:S01]  /*01d0*/  CS2R R22, SRZ ;  /* 0x0000000000167805 */ /* 0x000fe2000001ff00 */
[----:B------:R-:W-:Y:S02]  /*01e0*/  MOV R24, RZ ;  /* 0x000000ff00187202 */ /* 0x000fe40000000f00 */
[----:B0-----:R-:W0:Y:S08]  /*01f0*/  I2F.RP R0, R9 ;  /* 0x0000000900007306 */ /* 0x001e300000209400 */
[----:B0-----:R-:W0:Y:S02]  /*0200*/  MUFU.RCP R0, R0 ;  /* 0x0000000000007308 */ /* 0x001e240000001000 */
[----:B0-----:R-:W-:-:S06]  /*0210*/  IADD3 R2, R0, 0xffffffe, RZ ;  /* 0x0ffffffe00027810 */ /* 0x001fcc0007ffe0ff */
[----:B------:R0:W1:Y:S02]  /*0220*/  F2I.FTZ.U32.TRUNC.NTZ R3, R2 ;  /* 0x0000000200037305 */ /* 0x000064000021f000 */
[----:B0-----:R-:W-:Y:S02]  /*0230*/  MOV R2, RZ ;  /* 0x000000ff00027202 */ /* 0x001fe40000000f00 */
[----:B-1----:R-:W-:-:S05]  /*0240*/  IADD3 R4, RZ, -R3, RZ ;  /* 0x80000003ff047210 */ /* 0x002fca0007ffe0ff */
[----:B------:R-:W-:Y:S01]  /*0250*/  IMAD R11, R4, R9, RZ ;  /* 0x00000009040b7224 */ /* 0x000fe200078e02ff */
[----:B------:R-:W-:-:S03]  /*0260*/  IABS R4, R31 ;  /* 0x0000001f00047213 */ /* 0x000fc60000000000 */
[----:B------:R-:W-:Y:S01]  /*0270*/  IMAD.HI.U32 R3, R3, R11, R2 ;  /* 0x0000000b03037227 */ /* 0x000fe200078e0002 */
[----:B------:R-:W-:-:S05]  /*0280*/  SHF.R.S32.HI R2, RZ, 0x1f, R32 ;  /* 0x0000001fff027819 */ /* 0x000fca0000011420 */
[----:B------:R-:W-:-:S05]  /*0290*/  IMAD.HI.U32 R3, R3, R4, RZ ;  /* 0x0000000403037227 */ /* 0x000fca00078e00ff */
[----:B------:R-:W-:-:S05]  /*02a0*/  IADD3 R0, -R3, RZ, RZ ;  /* 0x000000ff03007210 */ /* 0x000fca0007ffe1ff */
[----:B------:R-:W-:Y:S01]  /*02b0*/  IMAD R0, R9, R0, R4 ;  /* 0x0000000009007224 */ /* 0x000fe200078e0204 */
[----:B------:R-:W-:-:S04]  /*02c0*/  SHF.R.S32.HI R4, RZ, 0x1f, R29 ;  /* 0x0000001fff047819 */ /* 0x000fc8000001141d */
[----:B------:R-:W-:-:S13]  /*02d0*/  ISETP.GT.U32.AND P2, PT, R9, R0, PT ;  /* 0x000000000900720c */ /* 0x000fda0003f44070 */
[-C--:B------:R-:W-:Y:S02]  /*02e0*/  @!P2 IADD3 R0, R0, -R9.reuse, RZ ;  /* 0x800000090000a210 */ /* 0x080fe40007ffe0ff */
[----:B------:R-:W-:Y:S02]  /*02f0*/  @!P2 IADD3 R3, R3, 0x1, RZ ;  /* 0x000000010303a810 */ /* 0x000fe40007ffe0ff */
[----:B------:R-:W-:Y:S02]  /*0300*/  ISETP.GE.U32.AND P1, PT, R0, R9, PT ;  /* 0x000000090000720c */ /* 0x000fe40003f26070 */
[----:B------:R-:W-:Y:S02]  /*0310*/  LOP3.LUT R0, R31, c[0x0][0x1d8], RZ, 0x3c, !PT ;  /* 0x000076001f007a12 */ /* 0x000fe400078e3cff */
[----:B------:R-:W-:Y:S02]  /*0320*/  ISETP.NE.AND P2, PT, RZ, c[0x0][0x1d8], PT ;  /* 0x00007600ff007a0c */ /* 0x000fe40003f45270 */
[----:B------:R-:W-:-:S07]  /*0330*/  ISETP.GE.AND P3, PT, R0, RZ, PT ;  /* 0x000000ff0000720c */ /* 0x000fce0003f66270 */
[----:B------:R-:W-:Y:S02]  /*0340*/  @P1 IADD3 R3, R3, 0x1, RZ ;  /* 0x0000000103031810 */ /* 0x000fe40007ffe0ff */
[----:B------:R-:W-:Y:S02]  /*0350*/  ISETP.GE.U32.AND P1, PT, R29, c[0x0][0x1c8], PT ;  /* 0x000072001d007a0c */ /* 0x000fe40003f26070 */
[----:B------:R-:W-:Y:S02]  /*0360*/  MOV R9, R3 ;  /* 0x0000000300097202 */ /* 0x000fe40000000f00 */
[----:B------:R-:W-:Y:S02]  /*0370*/  ISETP.GE.AND.EX P1, PT, R4, c[0x0][0x1cc], PT, P1 ;  /* 0x0000730004007a0c */ /* 0x000fe40003f26310 */
[----:B------:R-:W-:Y:S02]  /*0380*/  @!P3 IADD3 R9, -R9, RZ, RZ ;  /* 0x000000ff0909b210 */ /* 0x000fe40007ffe1ff */
[----:B------:R-:W-:-:S02]  /*0390*/  @!P2 LOP3.LUT R9, RZ, c[0x0][0x1d8], RZ, 0x33, !PT ;  /* 0x00007600ff09aa12 */ /* 0x000fc400078e33ff */
[----:B------:R-:W-:Y:S02]  /*03a0*/  ISETP.GT.U32.OR P1, PT, R20, 0x27f, P1 ;  /* 0x0000027f1400780c */ /* 0x000fe40000f24470 */
[----:B------:R-:W-:Y:S02]  /*03b0*/  IADD3 R0, -R9, RZ, RZ ;  /* 0x000000ff09007210 */ /* 0x000fe40007ffe1ff */
[----:B------:R-:W-:-:S03]  /*03c0*/  ISETP.GE.U32.AND P3, PT, R27, c[0x0][0x1c8], PT ;  /* 0x000072001b007a0c */ /* 0x000fc60003f66070 */
[----:B------:R-:W-:Y:S01]  /*03d0*/  IMAD R3, R0, c[0x0][0x1d8], R31 ;  /* 0x0000760000037a24 */ /* 0x000fe200078e021f */
[----:B------:R-:W-:-:S03]  /*03e0*/  SHF.R.S32.HI R0, RZ, 0x1f, R9 ;  /* 0x0000001fff007819 */ /* 0x000fc60000011409 */
[----:B------:R-:W-:Y:S02]  /*03f0*/  IMAD R3, R3, 0xa, RZ ;  /* 0x0000000a03037824 */ /* 0x000fe400078e02ff */
[----:B------:R-:W-:Y:S02]  /*0400*/  IMAD R0, R0, c[0x0][0x1d0], RZ ;  /* 0x0000740000007a24 */ /* 0x000fe400078e02ff */
[----:B------:R-:W-:Y:S01]  /*0410*/  @!P1 IMAD R8, R4, c[0x0][0x1c0], RZ ;  /* 0x0000700004089a24 */ /* 0x000fe200078e02ff */
[----:B------:R-:W-:Y:S01]  /*0420*/  IADD3 R36, P2, R32, R3, RZ ;  /* 0x0000000320247210 */ /* 0x000fe20007f5e0ff */
[----:B------:R-:W-:Y:S01]  /*0430*/  IMAD R35, R9, c[0x0][0x1d4], R0 ;  /* 0x0000750009237a24 */ /* 0x000fe200078e0200 */
[----:B------:R-:W-:Y:S01]  /*0440*/  SHF.R.S32.HI R0, RZ, 0x1f, R27 ;  /* 0x0000001fff007819 */ /* 0x000fe2000001141b */
[----:B------:R-:W-:Y:S01]  /*0450*/  @!P1 IMAD R15, R29, c[0x0][0x1c4], R8 ;  /* 0x000071001d0f9a24 */ /* 0x000fe200078e0208 */
[----:B------:R-:W-:Y:S02]  /*0460*/  LEA.HI.X.SX32 R37, R3, R2, 0x1, P2 ;  /* 0x0000000203257211 */ /* 0x000fe400010f0eff */
[----:B------:R-:W-:-:S02]  /*0470*/  ISETP.GE.U32.AND P2, PT, R28, c[0x0][0x1c8], PT ;  /* 0x000072001c007a0c */ /* 0x000fc40003f46070 */
[----:B------:R-:W-:Y:S01]  /*0480*/  SHF.R.S32.HI R2, RZ, 0x1f, R28 ;  /* 0x0000001fff027819 */ /* 0x000fe2000001141c */
[----:B------:R-:W-:Y:S01]  /*0490*/  IMAD.WIDE.U32 R36, R9, c[0x0][0x1d0], R36 ;  /* 0x0000740009247a25 */ /* 0x000fe200078e0024 */
[----:B------:R-:W-:Y:S02]  /*04a0*/  ISETP.GE.AND.EX P3, PT, R0, c[0x0][0x1cc], PT, P3 ;  /* 0x0000730000007a0c */ /* 0x000fe40003f66330 */
[----:B------:R-:W-:Y:S01]  /*04b0*/  ISETP.GE.AND.EX P2, PT, R2, c[0x0][0x1cc], PT, P2 ;  /* 0x0000730002007a0c */ /* 0x000fe20003f46320 */
[----:B------:R-:W-:Y:S01]  /*04c0*/  @P0 IMAD R9, R5, c[0x0][0x1c0], RZ ;  /* 0x0000700005090a24 */ /* 0x000fe200078e02ff */
[----:B------:R-:W-:Y:S02]  /*04d0*/  IADD3 R35, R37, R35, RZ ;  /* 0x0000002325237210 */ /* 0x000fe40007ffe0ff */
[----:B------:R-:W-:Y:S01]  /*04e0*/  @!P1 MOV R34, R36 ;  /* 0x0000002400229202 */ /* 0x000fe20000000f00 */
[----:B------:R-:W-:Y:S01]  /*04f0*/  @P0 IMAD R13, R30, c[0x0][0x1c4], R9 ;  /* 0x000071001e0d0a24 */ /* 0x000fe200078e0209 */
[----:B------:R-:W-:-:S02]  /*0500*/  ISETP.GT.U32.OR P2, PT, R20, 0x27f, P2 ;  /* 0x0000027f1400780c */ /* 0x000fc40001744470 */
[----:B------:R-:W-:Y:S01]  /*0510*/  @P0 MOV R10, R36 ;  /* 0x00000024000a0202 */ /* 0x000fe20000000f00 */
[----:B------:R-:W-:Y:S01]  /*0520*/  @!P1 IMAD.WIDE.U32 R8, R29, c[0x0][0x1c0], R34 ;  /* 0x000070001d089a25 */ /* 0x000fe200078e0022 */
[----:B------:R-:W-:Y:S02]  /*0530*/  @P0 MOV R11, R35 ;  /* 0x00000023000b0202 */ /* 0x000fe40000000f00 */
[----:B------:R-:W-:Y:S02]  /*0540*/  ISETP.GT.U32.OR P3, PT, R20, 0x27f, P3 ;  /* 0x0000027f1400780c */ /* 0x000fe40001f64470 */
[----:B------:R-:W-:Y:S01]  /*0550*/  @!P1 IADD3 R9, R9, R15, RZ ;  /* 0x0000000f09099210 */ /* 0x000fe20007ffe0ff */
[----:B------:R-:W-:Y:S01]  /*0560*/  @P0 IMAD.WIDE.U32 R10, R30, c[0x0][0x1c0], R10 ;  /* 0x000070001e0a0a25 */ /* 0x000fe200078e000a */
[----:B------:R-:W-:-:S04]  /*0570*/  @!P1 LEA R14, P5, R8, c[0x0][0x170], 0x1 ;  /* 0x00005c00080e9a11 */ /* 0x000fc800078a08ff */
[----:B------:R-:W-:Y:S02]  /*0580*/  @P0 IADD3 R11, R11, R13, RZ ;  /* 0x0000000d0b0b0210 */ /* 0x000fe40007ffe0ff */
[----:B------:R-:W-:Y:S02]  /*0590*/  @P0 LEA R16, P4, R10, c[0x0][0x170], 0x1 ;  /* 0x00005c000a100a11 */ /* 0x000fe400078808ff */
[----:B------:R-:W-:Y:S01]  /*05a0*/  @!P1 LEA.HI.X R15, R8, c[0x0][0x174], R9, 0x1, P5 ;  /* 0x00005d00080f9a11 */ /* 0x000fe200028f0c09 */
[----:B------:R-:W-:Y:S01]  /*05b0*/  @!P2 IMAD R9, R2, c[0x0][0x1c0], RZ ;  /* 0x000070000209aa24 */ /* 0x000fe200078e02ff */
[----:B------:R-:W-:Y:S01]  /*05c0*/  @P0 LEA.HI.X R17, R10, c[0x0][0x174], R11, 0x1, P4 ;  /* 0x00005d000a110a11 */ /* 0x000fe200020f0c0b */
[----:B------:R-:W-:Y:S01]  /*05d0*/  @!P3 IMAD R10, R0, c[0x0][0x1c0], RZ ;  /* 0x00007000000aba24 */ /* 0x000fe200078e02ff */
[----:B------:R-:W-:Y:S01]  /*05e0*/  @!P2 MOV R8, R36 ;  /* 0x000000240008a202 */ /* 0x000fe20000000f00 */
[C---:B------:R-:W-:Y:S01]  /*05f0*/  @!P2 IMAD R11, R28.reuse, c[0x0][0x1c4], R9 ;  /* 0x000071001c0baa24 */ /* 0x040fe200078e0209 */
[----:B------:R-:W-:Y:S01]  /*0600*/  @!P2 MOV R9, R35 ;  /* 0x000000230009a202 */ /* 0x000fe20000000f00 */
[----:B------:R-:W2:Y:S04]  /*0610*/  @!P1 LDG.E R22, [R14.64] ;  /* 0x000000060e169981 */ /* 0x000ea8000c1e1900 */
[----:B------:R-:W-:Y:S01]  /*0620*/  @!P2 IMAD.WIDE.U32 R8, R28, c[0x0][0x1c0], R8 ;  /* 0x000070001c08aa25 */ /* 0x000fe200078e0008 */
[----:B------:R-:W3:Y:S03]  /*0630*/  @P0 LDG.E R24, [R16.64] ;  /* 0x0000000610180981 */ /* 0x000ee6000c1e1900 */
[----:B------:R-:W-:Y:S01]  /*0640*/  @!P3 IMAD R19, R27, c[0x0][0x1c4], R10 ;  /* 0x000071001b13ba24 */ /* 0x000fe200078e020a */
[----:B------:R-:W-:-:S02]  /*0650*/  @!P2 IADD3 R9, R9, R11, RZ ;  /* 0x0000000b0909a210 */ /* 0x000fc40007ffe0ff */
[C---:B------:R-:W-:Y:S02]  /*0660*/  @!P2 LEA R12, P1, R8.reuse, c[0x0][0x170], 0x1 ;  /* 0x00005c00080caa11 */ /* 0x040fe400078208ff */
[----:B------:R-:W-:Y:S02]  /*0670*/  @!P3 MOV R10, R36 ;  /* 0x00000024000ab202 */ /* 0x000fe40000000f00 */
[----:B------:R-:W-:Y:S02]  /*0680*/  @!P3 MOV R11, R35 ;  /* 0x00000023000bb202 */ /* 0x000fe40000000f00 */
[----:B------:R-:W-:-:S03]  /*0690*/  @!P2 LEA.HI.X R13, R8, c[0x0][0x174], R9, 0x1, P1 ;  /* 0x00005d00080daa11 */ /* 0x000fc600008f0c09 */
[----:B------:R-:W-:Y:S02]  /*06a0*/  @!P3 IMAD.WIDE.U32 R10, R27, c[0x0][0x1c0], R10 ;  /* 0x000070001b0aba25 */ /* 0x000fe400078e000a */
[----:B------:R2:W4:Y:S03]  /*06b0*/  @!P2 LDG.E R23, [R12.64] ;  /* 0x000000060c17a981 */ /* 0x000526000c1e1900 */
[----:B------:R-:W-:Y:S02]  /*06c0*/  @!P3 IADD3 R9, R11, R19, RZ ;  /* 0x000000130b09b210 */ /* 0x000fe40007ffe0ff */
[C---:B------:R-:W-:Y:S02]  /*06d0*/  @!P3 LEA R8, P1, R10.reuse, c[0x0][0x170], 0x1 ;  /* 0x00005c000a08ba11 */ /* 0x040fe400078208ff */
[----:B------:R-:W-:Y:S02]  /*06e0*/  MOV R21, RZ ;  /* 0x000000ff00157202 */ /* 0x000fe40000000f00 */
[----:B------:R-:W-:-:S05]  /*06f0*/  @!P3 LEA.HI.X R9, R10, c[0x0][0x174], R9, 0x1, P1 ;  /* 0x00005d000a09ba11 */ /* 0x000fca00008f0c09 */
[----:B------:R3:W5:Y:S01]  /*0700*/  @!P3 LDG.E R21, [R8.64] ;  /* 0x000000060815b981 */ /* 0x000762000c1e1900 */
[C---:B------:R-:W-:Y:S02]  /*0710*/  ISETP.GT.AND P1, PT, R6.reuse, 0x1e, PT ;  /* 0x0000001e0600780c */ /* 0x040fe40003f24270 */
[----:B------:R-:W-:Y:S02]  /*0720*/  ISETP.NE.AND P3, PT, R6, RZ, PT ;  /* 0x000000ff0600720c */ /* 0x000fe40003f65270 */
[----:B------:R-:W-:Y:S01]  /*0730*/  ISETP.NE.AND P2, PT, R20, RZ, PT ;  /* 0x000000ff1400720c */ /* 0x000fe20003f45270 */
[----:B------:R-:W-:Y:S01]  /*0740*/  BSSY B0, `(.L_x_1309) ;  /* 0x000006a000007945 */ /* 0x000fe20003800000 */
[--C-:B--2---:R-:W-:Y:S02]  /*0750*/  PRMT R12, RZ, 0x5410, R22.reuse ;  /* 0x00005410ff0c7816 */ /* 0x104fe40000000016 */
[----:B------:R-:W-:Y:S02]  /*0760*/  PRMT R11, RZ, 0x7610, R22 ;  /* 0x00007610ff0b7816 */ /* 0x000fe40000000016 */
[----:B---3--:R-:W-:-:S02]  /*0770*/  PRMT R9, RZ, 0x7610, R24 ;  /* 0x00007610ff097816 */ /* 0x008fc40000000018 */
[----:B------:R-:W-:Y:S01]  /*0780*/  PRMT R8, RZ, 0x5410, R24 ;  /* 0x00005410ff087816 */ /* 0x000fe20000000018 */
[----:B------:R-:W-:Y:S02]  /*0790*/  FADD.FTZ R15, R12, R11 ;  /* 0x0000000b0c0f7221 */ /* 0x000fe40000010000 */
[----:B------:R-:W-:Y:S02]  /*07a0*/  FMUL.FTZ R17, R11, R11 ;  /* 0x0000000b0b117220 */ /* 0x000fe40000410000 */
[----:B------:R-:W-:Y:S02]  /*07b0*/  FMUL.FTZ R11, R9, R9 ;  /* 0x00000009090b7220 */ /* 0x000fe40000410000 */
[C---:B------:R-:W-:Y:S02]  /*07c0*/  FADD.FTZ R10, R8.reuse, R9 ;  /* 0x00000009080a7221 */ /* 0x040fe40000010000 */
[----:B------:R-:W-:Y:S01]  /*07d0*/  FFMA.FTZ R11, R8, R8, R11 ;  /* 0x00000008080b7223 */ /* 0x000fe2000001000b */
[----:B----4-:R-:W-:-:S02]  /*07e0*/  PRMT R9, RZ, 0x7610, R23 ;  /* 0x00007610ff097816 */ /* 0x010fc40000000017 */
[----:B------:R-:W-:Y:S01]  /*07f0*/  PRMT R8, RZ, 0x5410, R23 ;  /* 0x00005410ff087816 */ /* 0x000fe20000000017 */
[----:B------:R-:W-:Y:S02]  /*0800*/  FADD.FTZ R10, RZ, R10 ;  /* 0x0000000aff0a7221 */ /* 0x000fe40000010000 */
[----:B------:R-:W-:Y:S02]  /*0810*/  FMUL.FTZ R13, R9, R9 ;  /* 0x00000009090d7220 */ /* 0x000fe40000410000 */
[----:B------:R-:W-:Y:S02]  /*0820*/  FADD.FTZ R9, R8, R9 ;  /* 0x0000000908097221 */ /* 0x000fe40000010000 */
[----:B------:R-:W-:Y:S02]  /*0830*/  FADD.FTZ R10, R10, R15 ;  /* 0x0000000f0a0a7221 */ /* 0x000fe40000010000 */
[----:B------:R-:W-:Y:S02]  /*0840*/  FFMA.FTZ R8, R8, R8, R13 ;  /* 0x0000000808087223 */ /* 0x000fe4000001000d */
[----:B------:R-:W-:Y:S01]  /*0850*/  FFMA.FTZ R12, R12, R12, R17 ;  /* 0x0000000c0c0c7223 */ /* 0x000fe20000010011 */
[----:B-----5:R-:W-:Y:S01]  /*0860*/  PRMT R13, RZ, 0x7610, R21 ;  /* 0x00007610ff0d7816 */ /* 0x020fe20000000015 */
[----:B------:R-:W-:-:S02]  /*0870*/  FADD.FTZ R11, RZ, R11 ;  /* 0x0000000bff0b7221 */ /* 0x000fc40000010000 */
[----:B------:R-:W-:Y:S01]  /*0880*/  FADD.FTZ R9, R10, R9 ;  /* 0x000000090a097221 */ /* 0x000fe20000010000 */
[----:B------:R-:W-:Y:S01]  /*0890*/  PRMT R10, RZ, 0x5410, R21 ;  /* 0x00005410ff0a7816 */ /* 0x000fe20000000015 */
[----:B------:R-:W-:Y:S02]  /*08a0*/  FADD.FTZ R11, R11, R12 ;  /* 0x0000000c0b0b7221 */ /* 0x000fe40000010000 */
[----:B------:R-:W-:Y:S02]  /*08b0*/  FMUL.FTZ R15, R13, R13 ;  /* 0x0000000d0d0f7220 */ /* 0x000fe40000410000 */
[----:B------:R-:W-:Y:S02]  /*08c0*/  FADD.FTZ R8, R11, R8 ;  /* 0x000000080b087221 */ /* 0x000fe40000010000 */
[C---:B------:R-:W-:Y:S02]  /*08d0*/  FADD.FTZ R12, R10.reuse, R13 ;  /* 0x0000000d0a0c7221 */ /* 0x040fe40000010000 */
[----:B------:R-:W-:-:S02]  /*08e0*/  FFMA.FTZ R15, R10, R10, R15 ;  /* 0x0000000a0a0f7223 */ /* 0x000fc4000001000f */
        /* <DEDUP_REMOVED lines=36> */
[----:B0-----:R-:W0:Y:S01]  /*0b30*/  LDS.128 R16, [0x40] ;  /* 0x00004000ff107984 */ /* 0x001e220000000c00 */
[----:B------:R-:W-:Y:S02]  /*0b40*/  FADD.FTZ R12, R12, R15 ;  /* 0x0000000f0c0c7221 */ /* 0x000fe40000010000 */
[----:B--2---:R-:W-:Y:S02]  /*0b50*/  FADD.FTZ R13, R13, R8 ;  /* 0x000000080d0d7221 */ /* 0x004fe40000010000 */
        /* <DEDUP_REMOVED lines=30> */
[----:B------:R-:W1:Y:S01]  /*0d40*/  LDS.64 R12, [0xb0] ;  /* 0x0000b000ff0c7984 */ /* 0x000e620000000a00 */
        /* <DEDUP_REMOVED lines=9> */
.L_x_1310:
[----:B------:R-:W-:Y:S05]  /*0de0*/  BSYNC B0 ;  /* 0x0000000000007941 */ /* 0x000fea0003800000 */
.L_x_1309:
        /* <DEDUP_REMOVED lines=13> */
[----:B------:R-:W-:Y:S02]  /*0ec0*/  IADD3 R8, R8, R14, RZ ;  /* 0x0000000e08087210 */ /* 0x000fe40007ffe0ff */
[----:B------:R-:W-:Y:S01]  /*0ed0*/  MOV R14, 0x1 ;  /* 0x00000001000e7802 */ /* 0x000fe20000000f00 */
[----:B------:R-:W-:-:S03]  /*0ee0*/  IMAD.WIDE.U32 R10, R9, 0x8, R10 ;  /* 0x00000008090a7825 */ /* 0x000fc600078e000a */
[----:B------:R-:W-:Y:S01]  /*0ef0*/  SEL R15, R14, 0xffffffff, !P1 ;  /* 0xffffffff0e0f7807 */ /* 0x000fe20004800000 */
[----:B------:R-:W-:Y:S01]  /*0f00*/  IMAD.WIDE.U32 R8, R8, R13, c[0x0][0x190] ;  /* 0x0000640008087625 */ /* 0x000fe200078e000d */
[----:B------:R1:W-:Y:S01]  /*0f10*/  STG.E.64 [R10.64], R16 ;  /* 0x000000100a007986 */ /* 0x0003e2000c101b06 */
[----:B------:R-:W-:Y:S06]  /*0f20*/  MEMBAR.ALL.GPU ;  /* 0x0000000000007992 */ /* 0x000fec000000a000 */
[----:B-1----:R-:W-:Y:S01]  /*0f30*/  SEL R11, RZ, c[0x0][0xc], P1 ;  /* 0x00000300ff0b7a07 */ /* 0x002fe20000800000 */
[----:B------:R-:W-:-:S00]  /*0f40*/  ERRBAR ;  /* 0x00000000000079ab */ /* 0x000fc00000000000 */
[----:B------:R1:W-:Y:S02]  /*0f50*/  RED.E.ADD.S32.STRONG.GPU [R8.64], R15 ;  /* 0x0000000f0800798e */ /* 0x0003e4000c10e386 */
[----:B------:R-:W-:-:S13]  /*0f60*/  ISETP.NE.AND P1, PT, R11, -0x1, PT ;  /* 0xffffffff0b00780c */ /* 0x000fda0003f25270 */
[----:B-1----:R-:W-:Y:S05]  /*0f70*/  @!P1 BRA `(.L_x_1312) ;  /* 0x0000005000009947 */ /* 0x002fea0003800000 */
.L_x_1313:
[----:B------:R-:W2:Y:S01]  /*0f80*/  LDG.E.STRONG.GPU R10, [R8.64] ;  /* 0x00000006080a7981 */ /* 0x000ea2000c1ef900 */
[----:B------:R-:W-:Y:S01]  /*0f90*/  YIELD ;  /* 0x0000000000007946 */ /* 0x000fe20003800000 */
[----:B--2---:R-:W-:Y:S01]  /*0fa0*/  ISETP.NE.AND P1, PT, R10, R11, PT ;  /* 0x0000000b0a00720c */ /* 0x004fe20003f25270 */
[----:B------:R-:W-:-:S12]  /*0fb0*/  CCTL.IVALL ;  /* 0x00000000ff00798f */ /* 0x000fd80002000000 */
[----:B------:R-:W-:Y:S05]  /*0fc0*/  @P1 BRA `(.L_x_1313) ;  /* 0xffffffb000001947 */ /* 0x000fea000383ffff */
.L_x_1312:
[----:B------:R-:W-:Y:S01]  /*0fd0*/  ISETP.NE.AND P1, PT, RZ, c[0x0][0xc], PT ;  /* 0x00000300ff007a0c */ /* 0x000fe20003f25270 */
        /* <DEDUP_REMOVED lines=10> */
.L_x_1315:
        /* <DEDUP_REMOVED lines=14> */
[----:B------:R-:W-:-:S11]  /*1160*/  ISETP.EQ.OR P3, PT, R10, R7, P2 ;  /* 0x000000070a00720c */ /* 0x000fd60001762670 */
[----:B------:R-:W1:Y:S01]  /*1170*/  @!P5 S2R R15, SR_CTAID.Y ;  /* 0x00000000000fd919 */ /* 0x000e620000002600 */
[----:B------:R-:W-:Y:S02]  /*1180*/  @!P5 LOP3.LUT R11, R25, 0x1, RZ, 0xc0, !PT ;  /* 0x00000001190bd812 */ /* 0x000fe400078ec0ff */
[----:B------:R-:W-:Y:S01]  /*1190*/  @!P5 MOV R14, 0x4 ;  /* 0x00000004000ed802 */ /* 0x000fe20000000f00 */
[----:B------:R-:W3:Y:S02]  /*11a0*/  @!P3 S2R R33, SR_CTAID.Y ;  /* 0x000000000021b919 */ /* 0x000ee40000002600 */
[----:B------:R-:W-:-:S04]  /*11b0*/  @!P5 IMAD R11, R11, c[0x0][0x10], RZ ;  /* 0x000004000b0bda24 */ /* 0x000fc800078e02ff */
[----:B------:R-:W-:-:S05]  /*11c0*/  @!P5 IMAD R13, R11, c[0x0][0xc], RZ ;  /* 0x000003000b0dda24 */ /* 0x000fca00078e02ff */
[----:B------:R-:W-:Y:S01]  /*11d0*/  @!P5 SHF.L.U32 R13, R13, 0x1, RZ ;  /* 0x000000010d0dd819 */ /* 0x000fe200000006ff */
[----:B-1----:R-:W-:Y:S01]  /*11e0*/  @!P5 IMAD R11, R12, c[0x0][0x10], R15 ;  /* 0x000004000c0bda24 */ /* 0x002fe200078e020f */
[----:B------:R-:W-:-:S03]  /*11f0*/  IADD3 R12, R18, 0x3, RZ ;  /* 0x00000003120c7810 */ /* 0x000fc60007ffe0ff */
[----:B------:R-:W-:Y:S01]  /*1200*/  @!P5 IMAD.WIDE R14, R13, R14, c[0x0][0x198] ;  /* 0x000066000d0ed625 */ /* 0x000fe200078e020e */
[----:B------:R-:W-:-:S03]  /*1210*/  ISETP.EQ.OR P1, PT, R12, R7, P2 ;  /* 0x000000070c00720c */ /* 0x000fc60001722670 */
[----:B---3--:R-:W-:Y:S01]  /*1220*/  @!P3 IMAD R13, R10, c[0x0][0x10], R33 ;  /* 0x000004000a0dba24 */ /* 0x008fe200078e0221 */
[----:B------:R-:W-:Y:S01]  /*1230*/  @!P3 MOV R10, 0x4 ;  /* 0x00000004000ab802 */ /* 0x000fe20000000f00 */
[----:B------:R-:W-:Y:S01]  /*1240*/  @!P5 IMAD.WIDE.U32 R14, R11, 0x8, R14 ;  /* 0x000000080b0ed825 */ /* 0x000fe200078e000e */
[----:B------:R-:W-:-:S05]  /*1250*/  @!P3 LOP3.LUT R11, R25, 0x1, RZ, 0xc0, !PT ;  /* 0x00000001190bb812 */ /* 0x000fca00078ec0ff */
[----:B------:R-:W-:Y:S02]  /*1260*/  @!P3 IMAD R11, R11, c[0x0][0x10], RZ ;  /* 0x000004000b0bba24 */ /* 0x000fe400078e02ff */
[----:B------:R-:W1:Y:S02]  /*1270*/  @!P1 S2R R33, SR_CTAID.Y ;  /* 0x0000000000219919 */ /* 0x000e640000002600 */
[----:B------:R-:W-:-:S05]  /*1280*/  @!P3 IMAD R11, R11, c[0x0][0xc], RZ ;  /* 0x000003000b0bba24 */ /* 0x000fca00078e02ff */
[----:B------:R-:W-:-:S05]  /*1290*/  @!P3 SHF.L.U32 R11, R11, 0x1, RZ ;  /* 0x000000010b0bb819 */ /* 0x000fca00000006ff */
[----:B------:R-:W-:-:S06]  /*12a0*/  @!P3 IMAD.WIDE R10, R11, R10, c[0x0][0x198] ;  /* 0x000066000b0ab625 */ /* 0x000fcc00078e020a */
[----:B------:R-:W-:Y:S01]  /*12b0*/  @!P3 IMAD.WIDE.U32 R10, R13, 0x8, R10 ;  /* 0x000000080d0ab825 */ /* 0x000fe200078e000a */
[----:B------:R-:W-:-:S05]  /*12c0*/  @!P1 MOV R13, 0x4 ;  /* 0x00000004000d9802 */ /* 0x000fca0000000f00 */
[----:B------:R-:W3:Y:S01]  /*12d0*/  @!P3 LDG.E.64 R10, [R10.64] ;  /* 0x000000060a0ab981 */ /* 0x000ee2000c1e1b00 */
[----:B-1----:R-:W-:Y:S02]  /*12e0*/  @!P1 IMAD R33, R12, c[0x0][0x10], R33 ;  /* 0x000004000c219a24 */ /* 0x002fe400078e0221 */
[----:B0-2---:R-:W-:Y:S01]  /*12f0*/  @!P4 FADD.FTZ R16, R16, R8 ;  /* 0x000000081010c221 */ /* 0x005fe20000010000 */
[----:B------:R-:W-:Y:S01]  /*1300*/  @!P1 LOP3.LUT R8, R25, 0x1, RZ, 0xc0, !PT ;  /* 0x0000000119089812 */ /* 0x000fe200078ec0ff */
[----:B------:R-:W-:-:S04]  /*1310*/  @!P4 FADD.FTZ R17, R17, R9 ;  /* 0x000000091111c221 */ /* 0x000fc80000010000 */
[----:B------:R-:W-:-:S04]  /*1320*/  @!P1 IMAD R8, R8, c[0x0][0x10], RZ ;  /* 0x0000040008089a24 */ /* 0x000fc800078e02ff */
[----:B------:R-:W-:-:S05]  /*1330*/  @!P1 IMAD R8, R8, c[0x0][0xc], RZ ;  /* 0x0000030008089a24 */ /* 0x000fca00078e02ff */
[----:B------:R-:W-:-:S05]  /*1340*/  @!P1 SHF.L.U32 R8, R8, 0x1, RZ ;  /* 0x0000000108089819 */ /* 0x000fca00000006ff */
[----:B------:R-:W-:Y:S02]  /*1350*/  @!P1 IMAD.WIDE R12, R8, R13, c[0x0][0x198] ;  /* 0x00006600080c9625 */ /* 0x000fe400078e020d */
[----:B------:R-:W2:Y:S04]  /*1360*/  @!P5 LDG.E.64 R8, [R14.64] ;  /* 0x000000060e08d981 */ /* 0x000ea8000c1e1b00 */
[----:B------:R-:W-:-:S06]  /*1370*/  @!P1 IMAD.WIDE.U32 R12, R33, 0x8, R12 ;  /* 0x00000008210c9825 */ /* 0x000fcc00078e000c */
[----:B------:R-:W4:Y:S01]  /*1380*/  @!P1 LDG.E.64 R12, [R12.64] ;  /* 0x000000060c0c9981 */ /* 0x000f22000c1e1b00 */
[----:B------:R-:W-:-:S04]  /*1390*/  IADD3 R19, R19, -0x4, RZ ;  /* 0xfffffffc13137810 */ /* 0x000fc80007ffe0ff */
[----:B------:R-:W-:Y:S02]  /*13a0*/  ISETP.NE.AND P4, PT, R19, RZ, PT ;  /* 0x000000ff1300720c */ /* 0x000fe40003f85270 */
[----:B------:R-:W-:Y:S01]  /*13b0*/  IADD3 R18, R18, 0x4, RZ ;  /* 0x0000000412127810 */ /* 0x000fe20007ffe0ff */
[----:B--2---:R-:W-:Y:S02]  /*13c0*/  @!P5 FADD.FTZ R16, R16, R8 ;  /* 0x000000081010d221 */ /* 0x004fe40000010000 */
[----:B------:R-:W-:Y:S02]  /*13d0*/  @!P5 FADD.FTZ R17, R17, R9 ;  /* 0x000000091111d221 */ /* 0x000fe40000010000 */
[----:B---3--:R-:W-:Y:S02]  /*13e0*/  @!P3 FADD.FTZ R16, R16, R10 ;  /* 0x0000000a1010b221 */ /* 0x008fe40000010000 */
[----:B------:R-:W-:Y:S02]  /*13f0*/  @!P3 FADD.FTZ R17, R17, R11 ;  /* 0x0000000b1111b221 */ /* 0x000fe40000010000 */
[----:B----4-:R-:W-:-:S02]  /*1400*/  @!P1 FADD.FTZ R16, R16, R12 ;  /* 0x0000000c10109221 */ /* 0x010fc40000010000 */
[----:B------:R-:W-:Y:S01]  /*1410*/  @!P1 FADD.FTZ R17, R17, R13 ;  /* 0x0000000d11119221 */ /* 0x000fe20000010000 */
[----:B------:R-:W-:Y:S05]  /*1420*/  @P4 BRA `(.L_x_1315) ;  /* 0xfffffc5000004947 */ /* 0x000fea000383ffff */
.L_x_1314:
        /* <DEDUP_REMOVED lines=19> */
.L_x_1317:
[----:B------:R-:W-:Y:S05]  /*1560*/  BSYNC B0 ;  /* 0x0000000000007941 */ /* 0x000fea0003800000 */
.L_x_1316:
        /* <DEDUP_REMOVED lines=9> */
[----:B------:R-:W2:Y:S01]  /*1600*/  @!P1 S2R R15, SR_CTAID.Y ;  /* 0x00000000000f9919 */ /* 0x000ea20000002600 */
[----:B------:R-:W-:Y:S01]  /*1610*/  @!P1 MOV R11, 0x4 ;  /* 0x00000004000b9802 */ /* 0x000fe20000000f00 */
[----:B------:R-:W-:Y:S02]  /*1620*/  @!P3 IMAD R8, R8, c[0x0][0x10], RZ ;  /* 0x000004000808ba24 */ /* 0x000fe400078e02ff */
[----:B------:R-:W-:Y:S01]  /*1630*/  @!P1 IMAD R10, R9, c[0x0][0x10], RZ ;  /* 0x00000400090a9a24 */ /* 0x000fe200078e02ff */
[----:B------:R-:W-:Y:S01]  /*1640*/  @!P3 MOV R9, 0x4 ;  /* 0x000000040009b802 */ /* 0x000fe20000000f00 */
[----:B------:R-:W-:-:S02]  /*1650*/  @!P3 IMAD R8, R8, c[0x0][0xc], RZ ;  /* 0x000003000808ba24 */ /* 0x000fc400078e02ff */
[----:B------:R-:W-:-:S03]  /*1660*/  @!P1 IMAD R10, R10, c[0x0][0xc], RZ ;  /* 0x000003000a0a9a24 */ /* 0x000fc600078e02ff */
        /* <DEDUP_REMOVED lines=14> */
.L_x_1311:
[----:B------:R-:W-:Y:S01]  /*1750*/  LOP3.LUT P1, RZ, R7, R20, RZ, 0xfc, !PT ;  /* 0x0000001407ff7212 */ /* 0x000fe2000782fcff */
[----:B------:R-:W-:Y:S01]  /*1760*/  @!P2 STS.64 [0xc0], R16 ;  /* 0x0000c010ff00a388 */ /* 0x000fe20000000a00 */
[----:B------:R-:W-:Y:S01]  /*1770*/  ISETP.EQ.U32.AND P3, PT, RZ, c[0x0][0x168], PT ;  /* 0x00005a00ff007a0c */ /* 0x000fe20003f62070 */
[----:B------:R-:W-:Y:S01]  /*1780*/  HFMA2.MMA R10, -RZ, RZ, 0, 2.384185791015625e-07 ;  /* 0x00000004ff0a7435 */ /* 0x000fe200000001ff */
[----:B------:R-:W-:Y:S02]  /*1790*/  IADD3 R3, R32, R3, RZ ;  /* 0x0000000320037210 */ /* 0x000fe40007ffe0ff */
        /* <DEDUP_REMOVED lines=11> */
[----:B------:R-:W-:-:S02]  /*1850*/  MOV R3, 0x3f800000 ;  /* 0x3f80000000037802 */ /* 0x000fc40000000f00 */
[--C-:B------:R-:W-:Y:S01]  /*1860*/  PRMT R33, RZ, 0x5410, R23.reuse ;  /* 0x00005410ff217816 */ /* 0x100fe20000000017 */
[----:B------:R-:W3:Y:S01]  /*1870*/  LDS.64 R12, [0xc0] ;  /* 0x0000c000ff0c7984 */ /* 0x000ee20000000a00 */
[----:B------:R-:W-:Y:S02]  /*1880*/  ISETP.NE.AND P4, PT, RZ, UR5, PT ;  /* 0x00000005ff007c0c */ /* 0x000fe4000bf85270 */
[----:B-1----:R-:W-:Y:S02]  /*1890*/  PRMT R15, RZ, 0x7610, R24 ;  /* 0x00007610ff0f7816 */ /* 0x002fe40000000018 */
[--C-:B0-----:R-:W-:Y:S02]  /*18a0*/  PRMT R17, RZ, 0x5410, R22.reuse ;  /* 0x00005410ff117816 */ /* 0x101fe40000000016 */
[----:B------:R-:W-:Y:S02]  /*18b0*/  PRMT R19, RZ, 0x7610, R22 ;  /* 0x00007610ff137816 */ /* 0x000fe40000000016 */
[----:B------:R-:W-:-:S02]  /*18c0*/  PRMT R23, RZ, 0x7610, R23 ;  /* 0x00007610ff177816 */ /* 0x000fc40000000017 */
[--C-:B------:R-:W-:Y:S02]  /*18d0*/  PRMT R39, RZ, 0x5410, R21.reuse ;  /* 0x00005410ff277816 */ /* 0x100fe40000000015 */
[----:B------:R-:W-:Y:S02]  /*18e0*/  PRMT R21, RZ, 0x7610, R21 ;  /* 0x00007610ff157816 */ /* 0x000fe40000000015 */
[----:B------:R-:W-:Y:S02]  /*18f0*/  ISETP.GE.U32.AND P2, PT, R29, c[0x0][0x1c8], PT ;  /* 0x000072001d007a0c */ /* 0x000fe40003f46070 */
[----:B------:R-:W-:Y:S02]  /*1900*/  ISETP.GE.U32.AND P3, PT, R28, c[0x0][0x1c8], PT ;  /* 0x000072001c007a0c */ /* 0x000fe40003f66070 */
[----:B------:R-:W-:Y:S02]  /*1910*/  ISETP.GE.AND.EX P2, PT, R4, c[0x0][0x1cc], PT, P2 ;  /* 0x0000730004007a0c */ /* 0x000fe40003f46320 */
[----:B------:R-:W-:-:S02]  /*1920*/  ISETP.GE.AND.EX P3, PT, R2, c[0x0][0x1cc], PT, P3 ;  /* 0x0000730002007a0c */ /* 0x000fc40003f66330 */
[C---:B------:R-:W-:Y:S02]  /*1930*/  ISETP.GT.U32.OR P2, PT, R20.reuse, 0x27f, P2 ;  /* 0x0000027f1400780c */ /* 0x040fe40001744470 */
[----:B------:R-:W-:Y:S01]  /*1940*/  ISETP.GT.U32.OR P3, PT, R20, 0x27f, P3 ;  /* 0x0000027f1400780c */ /* 0x000fe20001f64470 */
[----:B---3--:R-:W-:-:S04]  /*1950*/  FMUL.FTZ R12, R12, c[0x0][0x1f4] ;  /* 0x00007d000c0c7a20 */ /* 0x008fc80000410000 */
[----:B------:R-:W-:Y:S02]  /*1960*/  FMUL.FTZ R38, R12, R12 ;  /* 0x0000000c0c267220 */ /* 0x000fe40000410000 */
[----:B------:R-:W-:Y:S02]  /*1970*/  FADD.FTZ R16, R15, -R12 ;  /* 0x8000000c0f107221 */ /* 0x000fe40000010000 */
[----:B------:R-:W-:Y:S02]  /*1980*/  FFMA.FTZ R13, R13, c[0x0][0x1f4], -R38 ;  /* 0x00007d000d0d7a23 */ /* 0x000fe40000010826 */
[--C-:B------:R-:W-:Y:S02]  /*1990*/  FADD.FTZ R22, R17, -R12.reuse ;  /* 0x8000000c11167221 */ /* 0x100fe40000010000 */
[--C-:B------:R-:W-:Y:S01]  /*19a0*/  FADD.FTZ R38, R33, -R12.reuse ;  /* 0x8000000c21267221 */ /* 0x100fe20000010000 */
[----:B------:R-:W-:Y:S01]  /*19b0*/  FSETP.GTU.FTZ.AND P1, PT, R13, RZ, PT ;  /* 0x000000ff0d00720b */ /* 0x000fe20003f3c000 */
[----:B------:R-:W-:-:S02]  /*19c0*/  FADD.FTZ R40, R23, -R12 ;  /* 0x8000000c17287221 */ /* 0x000fc40000010000 */
[----:B------:R-:W-:-:S10]  /*19d0*/  FADD.FTZ R42, R39, -R12 ;  /* 0x8000000c272a7221 */ /* 0x000fd40000010000 */
[----:B------:R-:W-:-:S04]  /*19e0*/  @P1 FADD.FTZ R13, R13, c[0x0][0x188] ;  /* 0x000062000d0d1621 */ /* 0x000fc80000010000 */
[----:B------:R0:W1:Y:S01]  /*19f0*/  @P1 MUFU.RSQ R3, R13 ;  /* 0x0000000d00031308 */ /* 0x0000620000001400 */
[----:B------:R-:W-:-:S04]  /*1a00*/  ISETP.GE.U32.AND P1, PT, R27, c[0x0][0x1c8], PT ;  /* 0x000072001b007a0c */ /* 0x000fc80003f26070 */
[----:B------:R-:W-:Y:S02]  /*1a10*/  ISETP.GE.AND.EX P1, PT, R0, c[0x0][0x1cc], PT, P1 ;  /* 0x0000730000007a0c */ /* 0x000fe40003f26310 */
[----:B0-----:R-:W-:Y:S01]  /*1a20*/  PRMT R13, RZ, 0x5410, R24 ;  /* 0x00005410ff0d7816 */ /* 0x001fe20000000018 */
[----:B------:R-:W-:Y:S01]  /*1a30*/  FADD.FTZ R24, R19, -R12 ;  /* 0x8000000c13187221 */ /* 0x000fe20000010000 */
[----:B------:R-:W-:-:S03]  /*1a40*/  ISETP.GT.U32.OR P1, PT, R20, 0x27f, P1 ;  /* 0x0000027f1400780c */ /* 0x000fc60000f24470 */
[--C-:B------:R-:W-:Y:S02]  /*1a50*/  FADD.FTZ R14, R13, -R12.reuse ;  /* 0x8000000c0d0e7221 */ /* 0x100fe40000010000 */
[----:B------:R-:W-:Y:S02]  /*1a60*/  FADD.FTZ R12, R21, -R12 ;  /* 0x8000000c150c7221 */ /* 0x000fe40000010000 */
[-C--:B-1----:R-:W-:Y:S02]  /*1a70*/  FMUL.FTZ R15, R22, R3.reuse ;  /* 0x00000003160f7220 */ /* 0x082fe40000410000 */
[-C--:B------:R-:W-:Y:S02]  /*1a80*/  FMUL.FTZ R13, R38, R3.reuse ;  /* 0x00000003260d7220 */ /* 0x080fe40000410000 */
[-C--:B------:R-:W-:Y:S02]  /*1a90*/  FMUL.FTZ R17, R14, R3.reuse ;  /* 0x000000030e117220 */ /* 0x080fe40000410000 */
[----:B------:R-:W-:-:S02]  /*1aa0*/  FMUL.FTZ R18, R16, R3 ;  /* 0x0000000310127220 */ /* 0x000fc40000410000 */
[-C--:B------:R-:W-:Y:S02]  /*1ab0*/  FMUL.FTZ R24, R24, R3.reuse ;  /* 0x0000000318187220 */ /* 0x080fe40000410000 */
[-C--:B------:R-:W-:Y:S02]  /*1ac0*/  FMUL.FTZ R40, R40, R3.reuse ;  /* 0x0000000328287220 */ /* 0x080fe40000410000 */
[-C--:B------:R-:W-:Y:S02]  /*1ad0*/  FMUL.FTZ R19, R42, R3.reuse ;  /* 0x000000032a137220 */ /* 0x080fe40000410000 */
[----:B------:R-:W-:Y:S02]  /*1ae0*/  FMUL.FTZ R22, R12, R3 ;  /* 0x000000030c167220 */ /* 0x000fe40000410000 */
[C-C-:B--2---:R-:W-:Y:S02]  /*1af0*/  FFMA.FTZ R3, R8.reuse, R13, R10.reuse ;  /* 0x0000000d08037223 */ /* 0x144fe4000001000a */
[----:B------:R-:W-:-:S02]  /*1b00*/  FFMA.FTZ R17, R8, R17, R10 ;  /* 0x0000001108117223 */ /* 0x000fc4000001000a */
[C-C-:B------:R-:W-:Y:S02]  /*1b10*/  FFMA.FTZ R15, R8.reuse, R15, R10.reuse ;  /* 0x0000000f080f7223 */ /* 0x140fe4000001000a */
[----:B------:R-:W-:Y:S02]  /*1b20*/  FFMA.FTZ R12, R8, R19, R10 ;  /* 0x00000013080c7223 */ /* 0x000fe4000001000a */
[C-C-:B------:R-:W-:Y:S02]  /*1b30*/  FFMA.FTZ R16, R9.reuse, R24, R11.reuse ;  /* 0x0000001809107223 */ /* 0x140fe4000001000b */
[C-C-:B------:R-:W-:Y:S02]  /*1b40*/  FFMA.FTZ R14, R9.reuse, R40, R11.reuse ;  /* 0x00000028090e7223 */ /* 0x140fe4000001000b */
[C-C-:B------:R-:W-:Y:S02]  /*1b50*/  FFMA.FTZ R13, R9.reuse, R22, R11.reuse ;  /* 0x00000016090d7223 */ /* 0x140fe4000001000b */
        /* <DEDUP_REMOVED lines=12> */
.L_x_1318:
        /* <DEDUP_REMOVED lines=12> */
.L_x_1320:
[----:B------:R-:W-:Y:S05]  /*1ce0*/  BSYNC B0 ;  /* 0x0000000000007941 */ /* 0x000fea0003800000 */
.L_x_1319:
[----:B------:R-:W-:Y:S05]  /*1cf0*/  @!P4 BRA `(.L_x_1321) ;  /* 0x000000a00000c947 */ /* 0x000fea0003800000 */
        /* <DEDUP_REMOVED lines=10> */
.L_x_1321:
[----:B------:R-:W-:Y:S01]  /*1da0*/  BSSY B0, `(.L_x_1322) ;  /* 0x000000c000007945 */ /* 0x000fe20003800000 */
[----:B------:R-:W-:Y:S05]  /*1db0*/  @P2 BRA `(.L_x_1323) ;  /* 0x000000a000002947 */ /* 0x000fea0003800000 */
[----:B------:R-:W-:Y:S01]  /*1dc0*/  MOV R8, R36 ;  /* 0x0000002400087202 */ /* 0x000fe20000000f00 */
[----:B------:R-:W-:Y:S01]  /*1dd0*/  IMAD R4, R4, c[0x0][0x1c0], RZ ;  /* 0x0000700004047a24 */ /* 0x000fe200078e02ff */
[----:B------:R-:W-:Y:S02]  /*1de0*/  MOV R9, R35 ;  /* 0x0000002300097202 */ /* 0x000fe40000000f00 */
[----:B------:R-:W-:Y:S01]  /*1df0*/  F2FP.BF16.PACK_AB R15, R16, R15 ;  /* 0x0000000f100f723e */ /* 0x000fe200000010ff */
[C---:B0-----:R-:W-:Y:S02]  /*1e00*/  IMAD R11, R29.reuse, c[0x0][0x1c4], R4 ;  /* 0x000071001d0b7a24 */ /* 0x041fe400078e0204 */
[----:B------:R-:W-:-:S05]  /*1e10*/  IMAD.WIDE.U32 R8, R29, c[0x0][0x1c0], R8 ;  /* 0x000070001d087a25 */ /* 0x000fca00078e0008 */
[----:B------:R-:W-:Y:S02]  /*1e20*/  IADD3 R11, R9, R11, RZ ;  /* 0x0000000b090b7210 */ /* 0x000fe40007ffe0ff */
[----:B------:R-:W-:-:S04]  /*1e30*/  LEA R10, P2, R8, c[0x0][0x160], 0x1 ;  /* 0x00005800080a7a11 */ /* 0x000fc800078408ff */
[----:B------:R-:W-:-:S05]  /*1e40*/  LEA.HI.X R11, R8, c[0x0][0x164], R11, 0x1, P2 ;  /* 0x00005900080b7a11 */ /* 0x000fca00010f0c0b */
[----:B------:R0:W-:Y:S04]  /*1e50*/  STG.E [R10.64], R15 ;  /* 0x0000000f0a007986 */ /* 0x0001e8000c101906 */
.L_x_1323:
[----:B------:R-:W-:Y:S05]  /*1e60*/  BSYNC B0 ;  /* 0x0000000000007941 */ /* 0x000fea0003800000 */
.L_x_1322:
[----:B------:R-:W-:Y:S05]  /*1e70*/  @!P4 BRA `(.L_x_1324) ;  /* 0x000000a00000c947 */ /* 0x000fea0003800000 */
        /* <DEDUP_REMOVED lines=8> */
[----:B-1----:R-:W-:Y:S02]  /*1f00*/  FMUL.FTZ R3, R3, R8 ;  /* 0x0000000803037220 */ /* 0x002fe40000410000 */
[----:B0-----:R-:W-:-:S05]  /*1f10*/  FMUL.FTZ R14, R14, R11 ;  /* 0x0000000b0e0e7220 */ /* 0x001fca0000410000 */
.L_x_1324:
[----:B------:R-:W-:Y:S01]  /*1f20*/  BSSY B0, `(.L_x_1325) ;  /* 0x000000c000007945 */ /* 0x000fe20003800000 */
[----:B------:R-:W-:Y:S05]  /*1f30*/  @P3 BRA `(.L_x_1326) ;  /* 0x000000a000003947 */ /* 0x000fea0003800000 */
[----:B------:R-:W-:Y:S01]  /*1f40*/  MOV R8, R36 ;  /* 0x0000002400087202 */ /* 0x000fe20000000f00 */
[----:B0-----:R-:W-:Y:S01]  /*1f50*/  IMAD R11, R2, c[0x0][0x1c0], RZ ;  /* 0x00007000020b7a24 */ /* 0x001fe200078e02ff */
        /* <DEDUP_REMOVED lines=8> */
.L_x_1326:
[----:B------:R-:W-:Y:S05]  /*1fe0*/  BSYNC B0 ;  /* 0x0000000000007941 */ /* 0x000fea0003800000 */
.L_x_1325:
[----:B------:R-:W-:Y:S05]  /*1ff0*/  @!P4 BRA `(.L_x_1327) ;  /* 0x000000a00000c947 */ /* 0x000fea0003800000 */
        /* <DEDUP_REMOVED lines=8> */
[----:B0-----:R-:W-:Y:S02]  /*2080*/  FMUL.FTZ R12, R12, R3 ;  /* 0x000000030c0c7220 */ /* 0x001fe40000410000 */
[----:B-1----:R-:W-:-:S05]  /*2090*/  FMUL.FTZ R13, R13, R8 ;  /* 0x000000080d0d7220 */ /* 0x002fca0000410000 */
.L_x_1327:
[----:B------:R-:W-:Y:S01]  /*20a0*/  BSSY B0, `(.L_x_1328) ;  /* 0x000000b000007945 */ /* 0x000fe20003800000 */
[----:B------:R-:W-:Y:S05]  /*20b0*/  @P1 BRA `(.L_x_1329) ;  /* 0x0000009000001947 */ /* 0x000fea0003800000 */
[----:B------:R-:W-:Y:S01]  /*20c0*/  MOV R34, R36 ;  /* 0x0000002400227202 */ /* 0x000fe20000000f00 */
[----:B------:R-:W-:Y:S01]  /*20d0*/  IMAD R0, R0, c[0x0][0x1c0], RZ ;  /* 0x0000700000007a24 */ /* 0x000fe200078e02ff */
[----:B------:R-:W-:-:S03]  /*20e0*/  F2FP.BF16.PACK_AB R13, R13, R12 ;  /* 0x0000000c0d0d723e */ /* 0x000fc600000010ff */
[----:B------:R-:W-:-:S04]  /*20f0*/  IMAD.WIDE.U32 R34, R27, c[0x0][0x1c0], R34 ;  /* 0x000070001b227a25 */ /* 0x000fc800078e0022 */
[----:B0-----:R-:W-:Y:S01]  /*2100*/  IMAD R3, R27, c[0x0][0x1c4], R0 ;  /* 0x000071001b037a24 */ /* 0x001fe200078e0200 */
[----:B------:R-:W-:-:S04]  /*2110*/  LEA R2, P1, R34, c[0x0][0x160], 0x1 ;  /* 0x0000580022027a11 */ /* 0x000fc800078208ff */
[----:B------:R-:W-:-:S04]  /*2120*/  IADD3 R3, R35, R3, RZ ;  /* 0x0000000323037210 */ /* 0x000fc80007ffe0ff */
[----:B------:R-:W-:-:S05]  /*2130*/  LEA.HI.X R3, R34, c[0x0][0x164], R3, 0x1, P1 ;  /* 0x0000590022037a11 */ /* 0x000fca00008f0c03 */
[----:B------:R0:W-:Y:S02]  /*2140*/  STG.E [R2.64], R13 ;  /* 0x0000000d02007986 */ /* 0x0001e4000c101906 */
.L_x_1329:
[----:B------:R-:W-:Y:S05]  /*2150*/  BSYNC B0 ;  /* 0x0000000000007941 */ /* 0x000fea0003800000 */
.L_x_1328:
[----:B------:R-:W-:Y:S02]  /*2160*/  IADD3 R31, R31, c[0x0][0x10], RZ ;  /* 0x000004001f1f7a10 */ /* 0x000fe40007ffe0ff */
[----:B------:R-:W-:Y:S02]  /*2170*/  IADD3 R25, R25, 0x1, RZ ;  /* 0x0000000119197810 */ /* 0x000fe40007ffe0ff */
[----:B------:R-:W-:-:S13]  /*2180*/  ISETP.GE.AND P1, PT, R31, UR4, PT ;  /* 0x000000041f007c0c */ /* 0x000fda000bf26270 */
[----:B------:R-:W-:Y:S01]  /*2190*/  @P1 CALL.REL.NOINC `(.L_x_1330) ;  /* 0x0000001000001944 */ /* 0x000fe20003c00000 */
[----:B------:R-:W-:Y:S05]  /*21a0*/  BRA `(.L_x_1331) ;  /* 0xffffe01000007947 */ /* 0x000fea000383ffff */
.L_x_1330:
[----:B------:R-:W-:Y:S05]  /*21b0*/  EXIT ;  /* 0x000000000000794d */ /* 0x000fea0003800000 */
.L_x_1332:
        /* <DEDUP_REMOVED lines=12> */
.L_x_1949:


//--------------------- .text._Z35group_norm_nhwc_fwd_one_pass_kernelI11Bf16IOBf16WLi64ELi10ELi640EEv26Group_norm_nhwc_fwd_params --------------------------
	.section	.text._Z35group_norm_nhwc_fwd_one_pass_kernelI11Bf16IOBf16WLi64ELi10ELi640EEv26Group_norm_nhwc_fwd_params,"ax",@progbits
	.sectioninfo	@"SHI_REGISTERS=32"
	.align	128
        .global         _Z35group_norm_nhwc_fwd_one_pass_kernelI11Bf16IOBf16WLi64ELi10ELi640EEv26Group_norm_nhwc_fwd_params
        .type           _Z35group_norm_nhwc_fwd_one_pass_kernelI11Bf16IOBf16WLi64ELi10ELi640EEv26Group_norm_nhwc_fwd_params,@function
        .size           _Z35group_norm_nhwc_fwd_one_pass_kernelI11Bf16IOBf16WLi64ELi10ELi640EEv26Group_norm_nhwc_fwd_params,(.L_x_1950 - _Z35group_norm_nhwc_fwd_one_pass_kernelI11Bf16IOBf16WLi64ELi10ELi640EEv26Group_norm_nhwc_fwd_params)
        .other          _Z35group_norm_nhwc_fwd_one_pass_kernelI11Bf16IOBf16WLi64ELi10ELi640EEv26Group_norm_nhwc_fwd_params,@"STO_CUDA_ENTRY STV_DEFAULT"
_Z35group_norm_nhwc_fwd_one_pass_kernelI11Bf16IOBf16WLi64ELi10ELi640EEv26Group_norm_nhwc_fwd_params:
.text._Z35group_norm_nhwc_fwd_one_pass_kernelI11Bf16IOBf16WLi64ELi10ELi640EEv26Group_norm_nhwc_fwd_params:
        /* <DEDUP_REMOVED lines=25> */
.L_x_1346:
        /* <DEDUP_REMOVED lines=135> */
.L_x_1334:
[----:B------:R-:W-:Y:S05]  /*0a00*/  BSYNC B0 ;  /* 0x0000000000007941 */ /* 0x000fea0003800000 */
.L_x_1333:
[----:B------:R-:W-:-:S04]  /*0a10*/  MOV R8, c[0x0][0xc] ;  /* 0x0000030000087a02 */ /* 0x000fc80000000f00 */
[----:B------:R-:W-:-:S13]  /*0a20*/  ISETP.GE.U32.AND P1, PT, R8, 0x2, PT ;  /* 0x000000020800780c */ /* 0x000fda0003f26070 */
[----:B------:R-:W-:Y:S05]  /*0a30*/  @!P1 BRA `(.L_x_1335) ;  /* 0x0000093000009947 */ /* 0x000fea0003800000 */
[----:B------:R-:W-:Y:S05]  /*0a40*/  @P2 BRA `(.L_x_1336) ;  /* 0x000001a000002947 */ /* 0x000fea0003800000 */
[----:B------:R-:W1:Y:S01]  /*0a50*/  S2R R10, SR_CTAID.Y ;  /* 0x00000000000a7919 */ /* 0x000e620000002600 */
[C---:B------:R-:W-:Y:S02]  /*0a60*/  LOP3.LUT R4, R18.reuse, 0x1, RZ, 0xc0, !PT ;  /* 0x0000000112047812 */ /* 0x040fe400078ec0ff */
[----:B------:R-:W-:-:S03]  /*0a70*/  LOP3.LUT P1, RZ, R18, 0x2, RZ, 0xc0, !PT ;  /* 0x0000000212ff7812 */ /* 0x000fc6000782c0ff */
[----:B------:R-:W-:Y:S01]  /*0a80*/  IMAD R5, R4, c[0x0][0x10], RZ ;  /* 0x0000040004057a24 */ /* 0x000fe200078e02ff */
[----:B------:R-:W-:-:S03]  /*0a90*/  HFMA2.MMA R4, -RZ, RZ, 0, 2.384185791015625e-07 ;  /* 0x00000004ff047435 */ /* 0x000fc600000001ff */
        /* <DEDUP_REMOVED lines=11> */
[----:B------:R-:W-:-:S00]  /*0b50*/  ERRBAR ;  /* 0x00000000000079ab */ /* 0x000fc00000000000 */
[----:B-1----:R-:W-:Y:S01]  /*0b60*/  SEL R7, RZ, c[0x0][0xc], P1 ;  /* 0x00000300ff077a07 */ /* 0x002fe20000800000 */
[----:B------:R1:W-:Y:S03]  /*0b70*/  RED.E.ADD.S32.STRONG.GPU [R4.64], R9 ;  /* 0x000000090400798e */ /* 0x0003e6000c10e386 */
[----:B------:R-:W-:-:S13]  /*0b80*/  ISETP.NE.AND P1, PT, R7, -0x1, PT ;  /* 0xffffffff0700780c */ /* 0x000fda0003f25270 */
[----:B-1----:R-:W-:Y:S05]  /*0b90*/  @!P1 BRA `(.L_x_1336) ;  /* 0x0000005000009947 */ /* 0x002fea0003800000 */
.L_x_1337:
[----:B------:R-:W2:Y:S01]  /*0ba0*/  LDG.E.STRONG.GPU R6, [R4.64] ;  /* 0x0000000604067981 */ /* 0x000ea2000c1ef900 */
[----:B------:R-:W-:Y:S01]  /*0bb0*/  YIELD ;  /* 0x0000000000007946 */ /* 0x000fe20003800000 */
[----:B--2---:R-:W-:Y:S01]  /*0bc0*/  ISETP.NE.AND P1, PT, R6, R7, PT ;  /* 0x000000070600720c */ /* 0x004fe20003f25270 */
[----:B------:R-:W-:-:S12]  /*0bd0*/  CCTL.IVALL ;  /* 0x00000000ff00798f */ /* 0x000fd80002000000 */
[----:B------:R-:W-:Y:S05]  /*0be0*/  @P1 BRA `(.L_x_1337) ;  /* 0xffffffb000001947 */ /* 0x000fea000383ffff */
.L_x_1336:
        /* <DEDUP_REMOVED lines=11> */
.L_x_1339:
        /* <DEDUP_REMOVED lines=59> */
.L_x_1338:
        /* <DEDUP_REMOVED lines=19> */
.L_x_1341:
[----:B------:R-:W-:Y:S05]  /*1180*/  BSYNC B0 ;  /* 0x0000000000007941 */ /* 0x000fea0003800000 */
.L_x_1340:
        /* <DEDUP_REMOVED lines=30> */
.L_x_1335:
[----:B------:R-:W-:Y:S01]  /*1370*/  LOP3.LUT P1, RZ, R16, R17, RZ, 0xfc, !PT ;  /* 0x0000001110ff7212 */ /* 0x000fe2000782fcff */
[----:B------:R-:W-:Y:S01]  /*1380*/  @!P2 STS.64 [0xc0], R12 ;  /* 0x0000c00cff00a388 */ /* 0x000fe20000000a00 */
[----:B------:R-:W-:Y:S01]  /*1390*/  ISETP.EQ.U32.AND P3, PT, RZ, c[0x0][0x168], PT ;  /* 0x00005a00ff007a0c */ /* 0x000fe20003f62070 */
[----:B------:R-:W-:Y:S01]  /*13a0*/  HFMA2.MMA R7, -RZ, RZ, 0, 1.1920928955078125e-07 ;  /* 0x00000002ff077435 */ /* 0x000fe200000001ff */
        /* <DEDUP_REMOVED lines=12> */
[----:B------:R1:W2:Y:S04]  /*1470*/  LDG.E.U16 R3, [R8.64] ;  /* 0x0000000608037981 */ /* 0x0002a8000c1e1500 */
[----:B------:R3:W4:Y:S04]  /*1480*/  LDG.E.U16 R25, [R6.64] ;  /* 0x0000000606197981 */ /* 0x000728000c1e1500 */
[----:B------:R-:W5:Y:S04]  /*1490*/  LDS.64 R14, [0xc0] ;  /* 0x0000c000ff0e7984 */ /* 0x000f680000000a00 */
[----:B-1----:R-:W4:Y:S04]  /*14a0*/  LDG.E.U16 R8, [R8.64+0x2] ;  /* 0x0000020608087981 */ /* 0x002f28000c1e1500 */
[----:B---3--:R1:W3:Y:S01]  /*14b0*/  LDG.E.U16 R6, [R6.64+0x2] ;  /* 0x0000020606067981 */ /* 0x0082e2000c1e1500 */
[----:B------:R-:W-:-:S02]  /*14c0*/  PRMT R23, RZ, 0x7610, R23 ;  /* 0x00007610ff177816 */ /* 0x000fc40000000017 */
[----:B------:R-:W-:Y:S01]  /*14d0*/  PRMT R22, RZ, 0x7610, R22 ;  /* 0x00007610ff167816 */ /* 0x000fe20000000016 */
[----:B-----5:R-:W-:-:S04]  /*14e0*/  FMUL.FTZ R14, R14, c[0x0][0x1f4] ;  /* 0x00007d000e0e7a20 */ /* 0x020fc80000410000 */
[----:B------:R-:W-:Y:S02]  /*14f0*/  FMUL.FTZ R4, R14, R14 ;  /* 0x0000000e0e047220 */ /* 0x000fe40000410000 */
[----:B------:R-:W-:Y:S02]  /*1500*/  FADD.FTZ R5, R23, -R14 ;  /* 0x8000000e17057221 */ /* 0x000fe40000010000 */
[----:B------:R-:W-:Y:S01]  /*1510*/  FFMA.FTZ R15, R15, c[0x0][0x1f4], -R4 ;  /* 0x00007d000f0f7a23 */ /* 0x000fe20000010804 */
[----:B------:R-:W-:Y:S01]  /*1520*/  MOV R4, 0x3f800000 ;  /* 0x3f80000000047802 */ /* 0x000fe20000000f00 */
[----:B-1----:R-:W-:-:S03]  /*1530*/  FADD.FTZ R7, R22, -R14 ;  /* 0x8000000e16077221 */ /* 0x002fc60000010000 */
[----:B------:R-:W-:-:S13]  /*1540*/  FSETP.GTU.FTZ.AND P1, PT, R15, RZ, PT ;  /* 0x000000ff0f00720b */ /* 0x000fda0003f3c000 */
[----:B------:R-:W-:-:S04]  /*1550*/  @P1 FADD.FTZ R15, R15, c[0x0][0x188] ;  /* 0x000062000f0f1621 */ /* 0x000fc80000010000 */
[----:B------:R-:W1:Y:S01]  /*1560*/  @P1 MUFU.RSQ R4, R15 ;  /* 0x0000000f00041308 */ /* 0x000e620000001400 */
[----:B------:R-:W-:Y:S01]  /*1570*/  ISETP.NE.AND P1, PT, RZ, UR5, PT ;  /* 0x00000005ff007c0c */ /* 0x000fe2000bf25270 */
[-C--:B-1----:R-:W-:Y:S02]  /*1580*/  FMUL.FTZ R5, R5, R4.reuse ;  /* 0x0000000405057220 */ /* 0x082fe40000410000 */
[----:B------:R-:W-:Y:S01]  /*1590*/  FMUL.FTZ R4, R7, R4 ;  /* 0x0000000407047220 */ /* 0x000fe20000410000 */
[----:B--2---:R-:W-:Y:S02]  /*15a0*/  PRMT R10, RZ, 0x5410, R3 ;  /* 0x00005410ff0a7816 */ /* 0x004fe40000000003 */
[----:B----4-:R-:W-:-:S05]  /*15b0*/  PRMT R25, RZ, 0x5410, R25 ;  /* 0x00005410ff197816 */ /* 0x010fca0000000019 */
[----:B------:R-:W-:Y:S01]  /*15c0*/  FFMA.FTZ R3, R10, R5, R25 ;  /* 0x000000050a037223 */ /* 0x000fe20000010019 */
[----:B------:R-:W-:Y:S02]  /*15d0*/  PRMT R5, RZ, 0x5410, R8 ;  /* 0x00005410ff057816 */ /* 0x000fe40000000008 */
[----:B---3--:R-:W-:-:S05]  /*15e0*/  PRMT R6, RZ, 0x5410, R6 ;  /* 0x00005410ff067816 */ /* 0x008fca0000000006 */
[----:B------:R-:W-:Y:S01]  /*15f0*/  FFMA.FTZ R4, R5, R4, R6 ;  /* 0x0000000405047223 */ /* 0x000fe20000010006 */
        /* <DEDUP_REMOVED lines=11> */
.L_x_1342:
        /* <DEDUP_REMOVED lines=12> */
.L_x_1344:
[----:B------:R-:W-:Y:S05]  /*1770*/  BSYNC B0 ;  /* 0x0000000000007941 */ /* 0x000fea0003800000 */
.L_x_1343:
[----:B------:R-:W-:Y:S02]  /*1780*/  IADD3 R21, R21, c[0x0][0x10], RZ ;  /* 0x0000040015157a10 */ /* 0x000fe40007ffe0ff */
[----:B------:R-:W-:Y:S02]  /*1790*/  IADD3 R18, R18, 0x1, RZ ;  /* 0x0000000112127810 */ /* 0x000fe40007ffe0ff */
[----:B------:R-:W-:-:S13]  /*17a0*/  ISETP.GE.AND P1, PT, R21, UR4, PT ;  /* 0x0000000415007c0c */ /* 0x000fda000bf26270 */
[----:B------:R-:W-:Y:S01]  /*17b0*/  @P1 CALL.REL.NOINC `(.L_x_1345) ;  /* 0x0000001000001944 */ /* 0x000fe20003c00000 */
[----:B------:R-:W-:Y:S05]  /*17c0*/  BRA `(.L_x_1346) ;  /* 0xffffe9c000007947 */ /* 0x000fea000383ffff */
.L_x_1345:
[----:B------:R-:W-:Y:S05]  /*17d0*/  EXIT ;  /* 0x000000000000794d */ /* 0x000fea0003800000 */
.L_x_1347:
        /* <DEDUP_REMOVED lines=10> */
.L_x_1950:


//--------------------- .text._Z35group_norm_nhwc_fwd_one_pass_kernelI11Bf16IOBf16WLi128ELi10ELi640EEv26Group_norm_nhwc_fwd_params --------------------------
	.section	.text._Z35group_norm_nhwc_fwd_one_pass_kernelI11Bf16IOBf16WLi128ELi10ELi640EEv26Group_norm_nhwc_fwd_params,"ax",@progbits
	.sectioninfo	@"SHI_REGISTERS=32"
	.align	128
        .global         _Z35group_norm_nhwc_fwd_one_pass_kernelI11Bf16IOBf16WLi128ELi10ELi640EEv26Group_norm_nhwc_fwd_params
        .type           _Z35group_norm_nhwc_fwd_one_pass_kernelI11Bf16IOBf16WLi128ELi10ELi640EEv26Group_norm_nhwc_fwd_params,@function
        .size           _Z35group_norm_nhwc_fwd_one_pass_kernelI11Bf16IOBf16WLi128ELi10ELi640EEv26Group_norm_nhwc_fwd_params,(.L_x_1951 - _Z35group_norm_nhwc_fwd_one_pass_kernelI11Bf16IOBf16WLi128ELi10ELi640EEv26Group_norm_nhwc_fwd_params)
        .other          _Z35group_norm_nhwc_fwd_one_pass_kernelI11Bf16IOBf16WLi128ELi10ELi640EEv26Group_norm_nhwc_fwd_params,@"STO_CUDA_ENTRY STV_DEFAULT"
_Z35group_norm_nhwc_fwd_one_pass_kernelI11Bf16IOBf16WLi128ELi10ELi640EEv26Group_norm_nhwc_fwd_params:
.text._Z35group_norm_nhwc_fwd_one_pass_kernelI11Bf16IOBf16WLi128ELi10ELi640EEv26Group_norm_nhwc_fwd_params:
        /* <DEDUP_REMOVED lines=25> */
.L_x_1361:
        /* <DEDUP_REMOVED lines=135> */
.L_x_1349:
[----:B------:R-:W-:Y:S05]  /*0a00*/  BSYNC B0 ;  /* 0x0000000000007941 */ /* 0x000fea0003800000 */
.L_x_1348:
        /* <DEDUP_REMOVED lines=25> */
.L_x_1352:
[----:B------:R-:W2:Y:S01]  /*0ba0*/  LDG.E.STRONG.GPU R6, [R4.64] ;  /* 0x0000000604067981 */ /* 0x000ea2000c1ef900 */
[----:B------:R-:W-:Y:S01]  /*0bb0*/  YIELD ;  /* 0x0000000000007946 */ /* 0x000fe20003800000 */
[----:B--2---:R-:W-:Y:S01]  /*0bc0*/  ISETP.NE.AND P1, PT, R6, R7, PT ;  /* 0x000000070600720c */ /* 0x004fe20003f25270 */
[----:B------:R-:W-:-:S12]  /*0bd0*/  CCTL.IVALL ;  /* 0x00000000ff00798f */ /* 0x000fd80002000000 */
[----:B------:R-:W-:Y:S05]  /*0be0*/  @P1 BRA `(.L_x_1352) ;  /* 0xffffffb000001947 */ /* 0x000fea000383ffff */
.L_x_1351:
        /* <DEDUP_REMOVED lines=11> */
.L_x_1354:
        /* <DEDUP_REMOVED lines=59> */
.L_x_1353:
        /* <DEDUP_REMOVED lines=19> */
.L_x_1356:
[----:B------:R-:W-:Y:S05]  /*1180*/  BSYNC B0 ;  /* 0x0000000000007941 */ /* 0x000fea0003800000 */
.L_x_1355:
        /* <DEDUP_REMOVED lines=30> */
.L_x_1350:
        /* <DEDUP_REMOVED lines=52> */
.L_x_1357:
        /* <DEDUP_REMOVED lines=12> */
.L_x_1359:
[----:B------:R-:W-:Y:S05]  /*1770*/  BSYNC B0 ;  /* 0x0000000000007941 */ /* 0x000fea0003800000 */
.L_x_1358:
[----:B------:R-:W-:Y:S02]  /*1780*/  IADD3 R21, R21, c[0x0][0x10], RZ ;  /* 0x0000040015157a10 */ /* 0x000fe40007ffe0ff */
[----:B------:R-:W-:Y:S02]  /*1790*/  IADD3 R18, R18, 0x1, RZ ;  /* 0x0000000112127810 */ /* 0x000fe40007ffe0ff */
[----:B------:R-:W-:-:S13]  /*17a0*/  ISETP.GE.AND P1, PT, R21, UR4, PT ;  /* 0x0000000415007c0c */ /* 0x000fda000bf26270 */
[----:B------:R-:W-:Y:S01]  /*17b0*/  @P1 CALL.REL.NOINC `(.L_x_1360) ;  /* 0x0000001000001944 */ /* 0x000fe20003c00000 */
[----:B------:R-:W-:Y:S05]  /*17c0*/  BRA `(.L_x_1361) ;  /* 0xffffe9c000007947 */ /* 0x000fea000383ffff */
.L_x_1360:
[----:B------:R-:W-:Y:S05]  /*17d0*/  EXIT ;  /* 0x000000000000794d */ /* 0x000fea0003800000 */
.L_x_1362:
        /* <DEDUP_REMOVED lines=10> */
.L_x_1951:


//--------------------- .text._Z35group_norm_nhwc_fwd_one_pass_kernelI11Bf16IOBf16WLi256ELi10ELi640EEv26Group_norm_nhwc_fwd_params --------------------------
	.section	.text._Z35group_norm_nhwc_fwd_one_pass_kernelI11Bf16IOBf16WLi256ELi10ELi640EEv26Group_norm_nhwc_fwd_params,"ax",@progbits
	.sectioninfo	@"SHI_REGISTERS=32"
	.align	128
        .global         _Z35group_norm_nhwc_fwd_one_pass_kernelI11Bf16IOBf16WLi256ELi10ELi640EEv26Group_norm_nhwc_fwd_params
        .type           _Z35group_norm_nhwc_fwd_one_pass_kernelI11Bf16IOBf16WLi256ELi10ELi640EEv26Group_norm_nhwc_fwd_params,@function
        .size           _Z35group_norm_nhwc_fwd_one_pass_kernelI11Bf16IOBf16WLi256ELi10ELi640EEv26Group_norm_nhwc_fwd_params,(.L_x_1952 - _Z35group_norm_nhwc_fwd_one_pass_kernelI11Bf16IOBf16WLi256ELi10ELi640EEv26Group_norm_nhwc_fwd_params)
        .other          _Z35group_norm_nhwc_fwd_one_pass_kernelI11Bf16IOBf16WLi256ELi10ELi640EEv26Group_norm_nhwc_fwd_params,@"STO_CUDA_ENTRY STV_DEFAULT"
_Z35group_norm_nhwc_fwd_one_pass_kernelI11Bf16IOBf16WLi256ELi10ELi640EEv26Group_norm_nhwc_fwd_params:
.text._Z35group_norm_nhwc_fwd_one_pass_kernelI11Bf16IOBf16WLi256ELi10ELi640EEv26Group_norm_nhwc_fwd_params:
        /* <DEDUP_REMOVED lines=26> */
.L_x_1379:
        /* <DEDUP_REMOVED lines=149> */
.L_x_1364:
[----:B------:R-:W-:Y:S05]  /*0af0*/  BSYNC B0 ;  /* 0x0000000000007941 */ /* 0x000fea0003800000 */
.L_x_1363:
        /* <DEDUP_REMOVED lines=13> */
[----:B------:R-:W-:-:S03]  /*0bd0*/  IADD3 R9, R14, R9, RZ ;  /* 0x000000090e097210 */ /* 0x000fc60007ffe0ff */
[----:B------:R-:W-:Y:S01]  /*0be0*/  IMAD.WIDE.U32 R10, R13, 0x8, R10 ;  /* 0x000000080d0a7825 */ /* 0x000fe200078e000a */
[----:B------:R-:W-:-:S03]  /*0bf0*/  MOV R13, 0x1 ;  /* 0x00000001000d7802 */ /* 0x000fc60000000f00 */
[----:B------:R-:W-:Y:S01]  /*0c00*/  IMAD.WIDE.U32 R8, R9, R8, c[0x0][0x190] ;  /* 0x0000640009087625 */ /* 0x000fe200078e0008 */
[----:B------:R1:W-:Y:S01]  /*0c10*/  STG.E.64 [R10.64], R18 ;  /* 0x000000120a007986 */ /* 0x0003e2000c101b06 */
[----:B------:R-:W-:Y:S01]  /*0c20*/  SEL R13, R13, 0xffffffff, !P1 ;  /* 0xffffffff0d0d7807 */ /* 0x000fe20004800000 */
[----:B------:R-:W-:Y:S06]  /*0c30*/  MEMBAR.ALL.GPU ;  /* 0x0000000000007992 */ /* 0x000fec000000a000 */
[----:B------:R-:W-:-:S00]  /*0c40*/  ERRBAR ;  /* 0x00000000000079ab */ /* 0x000fc00000000000 */
[----:B-1----:R-:W-:Y:S01]  /*0c50*/  SEL R11, RZ, c[0x0][0xc], P1 ;  /* 0x00000300ff0b7a07 */ /* 0x002fe20000800000 */
[----:B------:R1:W-:Y:S03]  /*0c60*/  RED.E.ADD.S32.STRONG.GPU [R8.64], R13 ;  /* 0x0000000d0800798e */ /* 0x0003e6000c10e386 */
[----:B------:R-:W-:-:S13]  /*0c70*/  ISETP.NE.AND P1, PT, R11, -0x1, PT ;  /* 0xffffffff0b00780c */ /* 0x000fda0003f25270 */
[----:B-1----:R-:W-:Y:S05]  /*0c80*/  @!P1 BRA `(.L_x_1366) ;  /* 0x0000005000009947 */ /* 0x002fea0003800000 */
.L_x_1367:
[----:B------:R-:W2:Y:S01]  /*0c90*/  LDG.E.STRONG.GPU R10, [R8.64] ;  /* 0x00000006080a7981 */ /* 0x000ea2000c1ef900 */
[----:B------:R-:W-:Y:S01]  /*0ca0*/  YIELD ;  /* 0x0000000000007946 */ /* 0x000fe20003800000 */
[----:B--2---:R-:W-:Y:S01]  /*0cb0*/  ISETP.NE.AND P1, PT, R10, R11, PT ;  /* 0x0000000b0a00720c */ /* 0x004fe20003f25270 */
[----:B------:R-:W-:-:S12]  /*0cc0*/  CCTL.IVALL ;  /* 0x00000000ff00798f */ /* 0x000fd80002000000 */
[----:B------:R-:W-:Y:S05]  /*0cd0*/  @P1 BRA `(.L_x_1367) ;  /* 0xffffffb000001947 */ /* 0x000fea000383ffff */
.L_x_1366:
        /* <DEDUP_REMOVED lines=11> */
.L_x_1369:
        /* <DEDUP_REMOVED lines=59> */
.L_x_1368:
        /* <DEDUP_REMOVED lines=19> */
.L_x_1371:
[----:B------:R-:W-:Y:S05]  /*1270*/  BSYNC B0 ;  /* 0x0000000000007941 */ /* 0x000fea0003800000 */
.L_x_1370:
        /* <DEDUP_REMOVED lines=30> */
.L_x_1365:
[----:B------:R-:W-:Y:S01]  /*1460*/  LOP3.LUT P1, RZ, R0, R5, RZ, 0xfc, !PT ;  /* 0x0000000500ff7212 */ /* 0x000fe2000782fcff */
[----:B------:R-:W-:Y:S01]  /*1470*/  @!P2 STS.64 [0xc0], R18 ;  /* 0x0000c012ff00a388 */ /* 0x000fe20000000a00 */
[----:B------:R-:W-:Y:S01]  /*1480*/  ISETP.EQ.U32.AND P3, PT, RZ, c[0x0][0x168], PT ;  /* 0x00005a00ff007a0c */ /* 0x000fe20003f62070 */
[----:B------:R-:W-:Y:S01]  /*1490*/  HFMA2.MMA R15, -RZ, RZ, 0, 1.1920928955078125e-07 ;  /* 0x00000002ff0f7435 */ /* 0x000fe200000001ff */
        /* <DEDUP_REMOVED lines=10> */
[----:B-1----:R1:W2:Y:S04]  /*1540*/  LDG.E.U16 R9, [R24.64+0x2] ;  /* 0x0000020618097981 */ /* 0x0022a8000c1e1500 */
[----:B------:R3:W4:Y:S04]  /*1550*/  LDG.E.U16 R8, [R14.64+0x2] ;  /* 0x000002060e087981 */ /* 0x000728000c1e1500 */
[----:B------:R-:W5:Y:S04]  /*1560*/  LDS.64 R10, [0xc0] ;  /* 0x0000c000ff0a7984 */ /* 0x000f680000000a00 */
[----:B-1----:R-:W4:Y:S04]  /*1570*/  LDG.E.U16 R24, [R24.64] ;  /* 0x0000000618187981 */ /* 0x002f28000c1e1500 */
[----:B---3--:R1:W3:Y:S01]  /*1580*/  LDG.E.U16 R14, [R14.64] ;  /* 0x000000060e0e7981 */ /* 0x0082e2000c1e1500 */
[----:B------:R-:W-:-:S02]  /*1590*/  PRMT R13, RZ, 0x5410, R7 ;  /* 0x00005410ff0d7816 */ /* 0x000fc40000000007 */
[----:B------:R-:W-:Y:S02]  /*15a0*/  ISETP.NE.AND P2, PT, RZ, UR5, PT ;  /* 0x00000005ff007c0c */ /* 0x000fe4000bf45270 */
[----:B------:R-:W-:Y:S02]  /*15b0*/  PRMT R7, RZ, 0x7610, R7 ;  /* 0x00007610ff077816 */ /* 0x000fe40000000007 */
[--C-:B0-----:R-:W-:Y:S02]  /*15c0*/  PRMT R19, RZ, 0x7610, R6.reuse ;  /* 0x00007610ff137816 */ /* 0x101fe40000000006 */
[----:B-1----:R-:W-:Y:S01]  /*15d0*/  PRMT R15, RZ, 0x5410, R6 ;  /* 0x00005410ff0f7816 */ /* 0x002fe20000000006 */
[----:B-----5:R-:W-:-:S04]  /*15e0*/  FMUL.FTZ R12, R10, c[0x0][0x1f4] ;  /* 0x00007d000a0c7a20 */ /* 0x020fc80000410000 */
[----:B------:R-:W-:Y:S02]  /*15f0*/  FMUL.FTZ R10, R12, R12 ;  /* 0x0000000c0c0a7220 */ /* 0x000fe40000410000 */
[----:B------:R-:W-:Y:S02]  /*1600*/  FADD.FTZ R13, R13, -R12 ;  /* 0x8000000c0d0d7221 */ /* 0x000fe40000010000 */
[----:B------:R-:W-:Y:S01]  /*1610*/  FFMA.FTZ R11, R11, c[0x0][0x1f4], -R10 ;  /* 0x00007d000b0b7a23 */ /* 0x000fe2000001080a */
[----:B------:R-:W-:Y:S01]  /*1620*/  MOV R10, 0x3f800000 ;  /* 0x3f800000000a7802 */ /* 0x000fe20000000f00 */
[--C-:B------:R-:W-:Y:S02]  /*1630*/  FADD.FTZ R7, R7, -R12.reuse ;  /* 0x8000000c07077221 */ /* 0x100fe40000010000 */
[--C-:B------:R-:W-:Y:S01]  /*1640*/  FADD.FTZ R15, R15, -R12.reuse ;  /* 0x8000000c0f0f7221 */ /* 0x100fe20000010000 */
[----:B------:R-:W-:Y:S01]  /*1650*/  FSETP.GTU.FTZ.AND P1, PT, R11, RZ, PT ;  /* 0x000000ff0b00720b */ /* 0x000fe20003f3c000 */
[----:B------:R-:W-:-:S12]  /*1660*/  FADD.FTZ R19, R19, -R12 ;  /* 0x8000000c13137221 */ /* 0x000fd80000010000 */
[----:B------:R-:W-:-:S04]  /*1670*/  @P1 FADD.FTZ R11, R11, c[0x0][0x188] ;  /* 0x000062000b0b1621 */ /* 0x000fc80000010000 */
[----:B------:R-:W0:Y:S01]  /*1680*/  @P1 MUFU.RSQ R10, R11 ;  /* 0x0000000b000a1308 */ /* 0x000e220000001400 */
[----:B------:R-:W-:-:S04]  /*1690*/  ISETP.GE.U32.AND P1, PT, R20, c[0x0][0x1c8], PT ;  /* 0x0000720014007a0c */ /* 0x000fc80003f26070 */
[----:B------:R-:W-:-:S04]  /*16a0*/  ISETP.GE.AND.EX P1, PT, R4, c[0x0][0x1cc], PT, P1 ;  /* 0x0000730004007a0c */ /* 0x000fc80003f26310 */
[----:B------:R-:W-:Y:S01]  /*16b0*/  ISETP.GT.U32.OR P1, PT, R5, 0x27f, P1 ;  /* 0x0000027f0500780c */ /* 0x000fe20000f24470 */
[-C--:B0-----:R-:W-:Y:S02]  /*16c0*/  FMUL.FTZ R13, R13, R10.reuse ;  /* 0x0000000a0d0d7220 */ /* 0x081fe40000410000 */
[-C--:B------:R-:W-:Y:S02]  /*16d0*/  FMUL.FTZ R7, R7, R10.reuse ;  /* 0x0000000a07077220 */ /* 0x080fe40000410000 */
[-C--:B------:R-:W-:Y:S02]  /*16e0*/  FMUL.FTZ R11, R15, R10.reuse ;  /* 0x0000000a0f0b7220 */ /* 0x080fe40000410000 */
[----:B------:R-:W-:Y:S01]  /*16f0*/  FMUL.FTZ R10, R19, R10 ;  /* 0x0000000a130a7220 */ /* 0x000fe20000410000 */
[----:B--2---:R-:W-:Y:S02]  /*1700*/  PRMT R9, RZ, 0x5410, R9 ;  /* 0x00005410ff097816 */ /* 0x004fe40000000009 */
[----:B----4-:R-:W-:-:S05]  /*1710*/  PRMT R8, RZ, 0x5410, R8 ;  /* 0x00005410ff087816 */ /* 0x010fca0000000008 */
[C-C-:B------:R-:W-:Y:S02]  /*1720*/  FFMA.FTZ R12, R9.reuse, R7, R8.reuse ;  /* 0x00000007090c7223 */ /* 0x140fe40000010008 */
[----:B------:R-:W-:Y:S01]  /*1730*/  FFMA.FTZ R10, R9, R10, R8 ;  /* 0x0000000a090a7223 */ /* 0x000fe20000010008 */
[----:B------:R-:W-:Y:S02]  /*1740*/  PRMT R24, RZ, 0x5410, R24 ;  /* 0x00005410ff187816 */ /* 0x000fe40000000018 */
[----:B---3--:R-:W-:-:S05]  /*1750*/  PRMT R14, RZ, 0x5410, R14 ;  /* 0x00005410ff0e7816 */ /* 0x008fca000000000e */
        /* <DEDUP_REMOVED lines=13> */
.L_x_1372:
        /* <DEDUP_REMOVED lines=12> */
.L_x_1374:
[----:B------:R-:W-:Y:S05]  /*18f0*/  BSYNC B0 ;  /* 0x0000000000007941 */ /* 0x000fea0003800000 */
.L_x_1373:
        /* <DEDUP_REMOVED lines=11> */
.L_x_1375:
        /* <DEDUP_REMOVED lines=12> */
.L_x_1377:
[----:B------:R-:W-:Y:S05]  /*1a70*/  BSYNC B0 ;  /* 0x0000000000007941 */ /* 0x000fea0003800000 */
.L_x_1376:
[----:B------:R-:W-:Y:S02]  /*1a80*/  IADD3 R22, R22, c[0x0][0x10], RZ ;  /* 0x0000040016167a10 */ /* 0x000fe40007ffe0ff */
[----:B------:R-:W-:Y:S02]  /*1a90*/  IADD3 R16, R16, 0x1, RZ ;  /* 0x0000000110107810 */ /* 0x000fe40007ffe0ff */
[----:B------:R-:W-:-:S13]  /*1aa0*/  ISETP.GE.AND P1, PT, R22, UR4, PT ;  /* 0x0000000416007c0c */ /* 0x000fda000bf26270 */
[----:B------:R-:W-:Y:S01]  /*1ab0*/  @P1 CALL.REL.NOINC `(.L_x_1378) ;  /* 0x0000001000001944 */ /* 0x000fe20003c00000 */
[----:B------:R-:W-:Y:S05]  /*1ac0*/  BRA `(.L_x_1379) ;  /* 0xffffe6d000007947 */ /* 0x000fea000383ffff */
.L_x_1378:
[----:B------:R-:W-:Y:S05]  /*1ad0*/  EXIT ;  /* 0x000000000000794d */ /* 0x000fea0003800000 */
.L_x_1380:
        /* <DEDUP_REMOVED lines=10> */
.L_x_1952:


//--------------------- .text._Z35group_norm_nhwc_fwd_one_pass_kernelI11Bf16IOBf16WLi512ELi10ELi640EEv26Group_norm_nhwc_fwd_params --------------------------
	.section	.text._Z35group_norm_nhwc_fwd_one_pass_kernelI11Bf16IOBf16WLi512ELi10ELi640EEv26Group_norm_nhwc_fwd_params,"ax",@progbits
	.sectioninfo	@"SHI_REGISTERS=44"
	.align	128
        .global         _Z35group_norm_nhwc_fwd_one_pass_kernelI11Bf16IOBf16WLi512ELi10ELi640EEv26Group_norm_nhwc_fwd_params
        .type           _Z35group_norm_nhwc_fwd_one_pass_kernelI11Bf16IOBf16WLi512ELi10ELi640EEv26Group_norm_nhwc_fwd_params,@function
        .size           _Z35group_norm_nhwc_fwd_one_pass_kernelI11Bf16IOBf16WLi512ELi10ELi640EEv26Group_norm_nhwc_fwd_params,(.L_x_1953 - _Z35group_norm_nhwc_fwd_one_pass_kernelI11Bf16IOBf16WLi512ELi10ELi640EEv26Group_norm_nhwc_fwd_params)
        .other          _Z35group_norm_nhwc_fwd_one_pass_kernelI11Bf16IOBf16WLi512ELi10ELi640EEv26Group_norm_nhwc_fwd_params,@"STO_CUDA_ENTRY STV_DEFAULT"
_Z35group_norm_nhwc_fwd_one_pass_kernelI11Bf16IOBf16WLi512ELi10ELi640EEv26Group_norm_nhwc_fwd_params:
.text._Z35group_norm_nhwc_fwd_one_pass_kernelI11Bf16IOBf16WLi512ELi10ELi640EEv26Group_norm_nhwc_fwd_params:
        /* <DEDUP_REMOVED lines=28> */
.L_x_1403:
[----:B-1----:R-:W-:Y:S01]  /*01c0*/  IABS R9, c[0x0][0x1d8] ;  /* 0x0000760000097a13 */ /* 0x002fe20000000000 */
        /* <DEDUP_REMOVED lines=193> */
.L_x_1382:
[----:B------:R-:W-:Y:S05]  /*0de0*/  BSYNC B0 ;  /* 0x0000000000007941 */ /* 0x000fea0003800000 */
.L_x_1381:
        /* <DEDUP_REMOVED lines=25> */
.L_x_1385:
[----:B------:R-:W2:Y:S01]  /*0f80*/  LDG.E.STRONG.GPU R10, [R8.64] ;  /* 0x00000006080a7981 */ /* 0x000ea2000c1ef900 */
[----:B------:R-:W-:Y:S01]  /*0f90*/  YIELD ;  /* 0x0000000000007946 */ /* 0x000fe20003800000 */
[----:B--2---:R-:W-:Y:S01]  /*0fa0*/  ISETP.NE.AND P1, PT, R10, R11, PT ;  /* 0x0000000b0a00720c */ /* 0x004fe20003f25270 */
[----:B------:R-:W-:-:S12]  /*0fb0*/  CCTL.IVALL ;  /* 0x00000000ff00798f */ /* 0x000fd80002000000 */
[----:B------:R-:W-:Y:S05]  /*0fc0*/  @P1 BRA `(.L_x_1385) ;  /* 0xffffffb000001947 */ /* 0x000fea000383ffff */
.L_x_1384:
        /* <DEDUP_REMOVED lines=11> */
.L_x_1387:
        /* <DEDUP_REMOVED lines=59> */
.L_x_1386:
        /* <DEDUP_REMOVED lines=19> */
.L_x_1389:
[----:B------:R-:W-:Y:S05]  /*1560*/  BSYNC B0 ;  /* 0x0000000000007941 */ /* 0x000fea0003800000 */
.L_x_1388:
        /* <DEDUP_REMOVED lines=30> */
.L_x_1383:
[----:B------:R-:W-:Y:S01]  /*1750*/  LOP3.LUT P1, RZ, R7, R20, RZ, 0xfc, !PT ;  /* 0x0000001407ff7212 */ /* 0x000fe2000782fcff */
[----:B------:R-:W-:Y:S01]  /*1760*/  @!P2 STS.64 [0xc0], R16 ;  /* 0x0000c010ff00a388 */ /* 0x000fe20000000a00 */
[----:B------:R-:W-:Y:S01]  /*1770*/  ISETP.EQ.U32.AND P3, PT, RZ, c[0x0][0x168], PT ;  /* 0x00005a00ff007a0c */ /* 0x000fe20003f62070 */
[----:B------:R-:W-:Y:S01]  /*1780*/  HFMA2.MMA R10, -RZ, RZ, 0, 1.1920928955078125e-07 ;  /* 0x00000002ff0a7435 */ /* 0x000fe200000001ff */
        /* <DEDUP_REMOVED lines=10> */
[----:B------:R2:W3:Y:S04]  /*1830*/  LDG.E.U16 R39, [R12.64+0x2] ;  /* 0x000002060c277981 */ /* 0x0004e8000c1e1500 */
[----:B------:R4:W5:Y:S04]  /*1840*/  LDG.E.U16 R3, [R10.64+0x2] ;  /* 0x000002060a037981 */ /* 0x000968000c1e1500 */
[----:B------:R2:W5:Y:S04]  /*1850*/  LDG.E.U16 R33, [R12.64] ;  /* 0x000000060c217981 */ /* 0x000568000c1e1500 */
[----:B------:R4:W5:Y:S01]  /*1860*/  LDG.E.U16 R38, [R10.64] ;  /* 0x000000060a267981 */ /* 0x000962000c1e1500 */
[----:B-1----:R-:W-:-:S02]  /*1870*/  MOV R8, 0x3f800000 ;  /* 0x3f80000000087802 */ /* 0x002fc40000000f00 */
[----:B0-----:R-:W-:Y:S01]  /*1880*/  PRMT R17, RZ, 0x5410, R23 ;  /* 0x00005410ff117816 */ /* 0x001fe20000000017 */
[----:B------:R-:W0:Y:S01]  /*1890*/  LDS.64 R18, [0xc0] ;  /* 0x0000c000ff127984 */ /* 0x000e220000000a00 */
[----:B------:R-:W-:Y:S02]  /*18a0*/  PRMT R9, RZ, 0x5410, R24 ;  /* 0x00005410ff097816 */ /* 0x000fe40000000018 */
[--C-:B--2---:R-:W-:Y:S02]  /*18b0*/  PRMT R13, RZ, 0x5410, R22.reuse ;  /* 0x00005410ff0d7816 */ /* 0x104fe40000000016 */
[----:B------:R-:W-:Y:S02]  /*18c0*/  PRMT R15, RZ, 0x7610, R22 ;  /* 0x00007610ff0f7816 */ /* 0x000fe40000000016 */
[----:B----4-:R-:W-:Y:S02]  /*18d0*/  PRMT R11, RZ, 0x7610, R24 ;  /* 0x00007610ff0b7816 */ /* 0x010fe40000000018 */
[----:B------:R-:W-:-:S02]  /*18e0*/  PRMT R41, RZ, 0x7610, R21 ;  /* 0x00007610ff297816 */ /* 0x000fc40000000015 */
[----:B------:R-:W-:Y:S02]  /*18f0*/  ISETP.NE.AND P4, PT, RZ, UR5, PT ;  /* 0x00000005ff007c0c */ /* 0x000fe4000bf85270 */
[----:B------:R-:W-:Y:S02]  /*1900*/  ISETP.GE.U32.AND P2, PT, R29, c[0x0][0x1c8], PT ;  /* 0x000072001d007a0c */ /* 0x000fe40003f46070 */
[----:B------:R-:W-:Y:S02]  /*1910*/  ISETP.GE.U32.AND P3, PT, R28, c[0x0][0x1c8], PT ;  /* 0x000072001c007a0c */ /* 0x000fe40003f66070 */
[----:B------:R-:W-:Y:S02]  /*1920*/  ISETP.GE.AND.EX P2, PT, R4, c[0x0][0x1cc], PT, P2 ;  /* 0x0000730004007a0c */ /* 0x000fe40003f46320 */
[----:B------:R-:W-:Y:S02]  /*1930*/  ISETP.GE.AND.EX P3, PT, R2, c[0x0][0x1cc], PT, P3 ;  /* 0x0000730002007a0c */ /* 0x000fe40003f66330 */
[----:B------:R-:W-:-:S02]  /*1940*/  ISETP.GT.U32.OR P2, PT, R20, 0x27f, P2 ;  /* 0x0000027f1400780c */ /* 0x000fc40001744470 */
[----:B------:R-:W-:Y:S01]  /*1950*/  ISETP.GT.U32.OR P3, PT, R20, 0x27f, P3 ;  /* 0x0000027f1400780c */ /* 0x000fe20001f64470 */
[----:B0-----:R-:W-:-:S04]  /*1960*/  FMUL.FTZ R18, R18, c[0x0][0x1f4] ;  /* 0x00007d0012127a20 */ /* 0x001fc80000410000 */
        /* <DEDUP_REMOVED lines=12> */
[----:B0-----:R-:W-:Y:S02]  /*1a30*/  PRMT R19, RZ, 0x7610, R23 ;  /* 0x00007610ff137816 */ /* 0x001fe40000000017 */
[----:B------:R-:W-:Y:S02]  /*1a40*/  PRMT R23, RZ, 0x5410, R21 ;  /* 0x00005410ff177816 */ /* 0x000fe40000000015 */
[----:B------:R-:W-:Y:S01]  /*1a50*/  ISETP.GT.U32.OR P1, PT, R20, 0x27f, P1 ;  /* 0x0000027f1400780c */ /* 0x000fe20000f24470 */
[--C-:B------:R-:W-:Y:S02]  /*1a60*/  FADD.FTZ R19, R19, -R18.reuse ;  /* 0x8000001213137221 */ /* 0x100fe40000010000 */
[--C-:B------:R-:W-:Y:S02]  /*1a70*/  FADD.FTZ R21, R23, -R18.reuse ;  /* 0x8000001217157221 */ /* 0x100fe40000010000 */
[----:B------:R-:W-:-:S02]  /*1a80*/  FADD.FTZ R23, R41, -R18 ;  /* 0x8000001229177221 */ /* 0x000fc40000010000 */
[-C--:B-1----:R-:W-:Y:S02]  /*1a90*/  FMUL.FTZ R9, R9, R8.reuse ;  /* 0x0000000809097220 */ /* 0x082fe40000410000 */
[-C--:B------:R-:W-:Y:S02]  /*1aa0*/  FMUL.FTZ R11, R11, R8.reuse ;  /* 0x000000080b0b7220 */ /* 0x080fe40000410000 */
[-C--:B------:R-:W-:Y:S02]  /*1ab0*/  FMUL.FTZ R16, R13, R8.reuse ;  /* 0x000000080d107220 */ /* 0x080fe40000410000 */
[-C--:B------:R-:W-:Y:S02]  /*1ac0*/  FMUL.FTZ R15, R15, R8.reuse ;  /* 0x000000080f0f7220 */ /* 0x080fe40000410000 */
[-C--:B------:R-:W-:Y:S02]  /*1ad0*/  FMUL.FTZ R14, R17, R8.reuse ;  /* 0x00000008110e7220 */ /* 0x080fe40000410000 */
[----:B------:R-:W-:-:S02]  /*1ae0*/  FMUL.FTZ R19, R19, R8 ;  /* 0x0000000813137220 */ /* 0x000fc40000410000 */
[-C--:B------:R-:W-:Y:S02]  /*1af0*/  FMUL.FTZ R21, R21, R8.reuse ;  /* 0x0000000815157220 */ /* 0x080fe40000410000 */
[----:B------:R-:W-:Y:S01]  /*1b00*/  FMUL.FTZ R23, R23, R8 ;  /* 0x0000000817177220 */ /* 0x000fe20000410000 */
[----:B---3--:R-:W-:Y:S02]  /*1b10*/  PRMT R8, RZ, 0x5410, R39 ;  /* 0x00005410ff087816 */ /* 0x008fe40000000027 */
[----:B-----5:R-:W-:Y:S02]  /*1b20*/  PRMT R3, RZ, 0x5410, R3 ;  /* 0x00005410ff037816 */ /* 0x020fe40000000003 */
[----:B------:R-:W-:-:S03]  /*1b30*/  PRMT R33, RZ, 0x5410, R33 ;  /* 0x00005410ff217816 */ /* 0x000fc60000000021 */
[C-C-:B------:R-:W-:Y:S02]  /*1b40*/  FFMA.FTZ R17, R8.reuse, R11, R3.reuse ;  /* 0x0000000b08117223 */ /* 0x140fe40000010003 */
[C-C-:B------:R-:W-:Y:S01]  /*1b50*/  FFMA.FTZ R15, R8.reuse, R15, R3.reuse ;  /* 0x0000000f080f7223 */ /* 0x140fe20000010003 */
[----:B------:R-:W-:Y:S01]  /*1b60*/  PRMT R38, RZ, 0x5410, R38 ;  /* 0x00005410ff267816 */ /* 0x000fe20000000026 */
[C-C-:B------:R-:W-:Y:S02]  /*1b70*/  FFMA.FTZ R13, R8.reuse, R19, R3.reuse ;  /* 0x00000013080d7223 */ /* 0x140fe40000010003 */
[----:B------:R-:W-:Y:S02]  /*1b80*/  FFMA.FTZ R3, R8, R23, R3 ;  /* 0x0000001708037223 */ /* 0x000fe40000010003 */
[C-C-:B------:R-:W-:Y:S02]  /*1b90*/  FFMA.FTZ R16, R33.reuse, R16, R38.reuse ;  /* 0x0000001021107223 */ /* 0x140fe40000010026 */
[----:B------:R-:W-:-:S02]  /*1ba0*/  FFMA.FTZ R14, R33, R14, R38 ;  /* 0x0000000e210e7223 */ /* 0x000fc40000010026 */
        /* <DEDUP_REMOVED lines=13> */
.L_x_1390:
        /* <DEDUP_REMOVED lines=12> */
.L_x_1392:
[----:B------:R-:W-:Y:S05]  /*1d40*/  BSYNC B0 ;  /* 0x0000000000007941 */ /* 0x000fea0003800000 */
.L_x_1391:
        /* <DEDUP_REMOVED lines=11> */
.L_x_1393:
        /* <DEDUP_REMOVED lines=12> */
.L_x_1395:
[----:B------:R-:W-:Y:S05]  /*1ec0*/  BSYNC B0 ;  /* 0x0000000000007941 */ /* 0x000fea0003800000 */
.L_x_1394:
        /* <DEDUP_REMOVED lines=11> */
.L_x_1396:
        /* <DEDUP_REMOVED lines=12> */
.L_x_1398:
[----:B------:R-:W-:Y:S05]  /*2040*/  BSYNC B0 ;  /* 0x0000000000007941 */ /* 0x000fea0003800000 */
.L_x_1397:
        /* <DEDUP_REMOVED lines=11> */
.L_x_1399:
[----:B------:R-:W-:Y:S01]  /*2100*/  BSSY B0, `(.L_x_1400) ;  /* 0x000000b000007945 */ /* 0x000fe20003800000 */
[----:B------:R-:W-:Y:S05]  /*2110*/  @P1 BRA `(.L_x_1401) ;  /* 0x0000009000001947 */ /* 0x000fea0003800000 */
[----:B------:R-:W-:Y:S01]  /*2120*/  MOV R34, R36 ;  /* 0x0000002400227202 */ /* 0x000fe20000000f00 */
[----:B------:R-:W-:Y:S01]  /*2130*/  IMAD R0, R0, c[0x0][0x1c0], RZ ;  /* 0x0000700000007a24 */ /* 0x000fe200078e02ff */
[----:B------:R-:W-:-:S03]  /*2140*/  F2FP.BF16.PACK_AB R3, R3, R12 ;  /* 0x0000000c0303723e */ /* 0x000fc600000010ff */
[----:B------:R-:W-:-:S04]  /*2150*/  IMAD.WIDE.U32 R34, R27, c[0x0][0x1c0], R34 ;  /* 0x000070001b227a25 */ /* 0x000fc800078e0022 */
[----:B------:R-:W-:Y:S01]  /*2160*/  IMAD R9, R27, c[0x0][0x1c4], R0 ;  /* 0x000071001b097a24 */ /* 0x000fe200078e0200 */
[----:B------:R-:W-:-:S04]  /*2170*/  LEA R8, P1, R34, c[0x0][0x160], 0x1 ;  /* 0x0000580022087a11 */ /* 0x000fc800078208ff */
[----:B------:R-:W-:-:S04]  /*2180*/  IADD3 R9, R35, R9, RZ ;  /* 0x0000000923097210 */ /* 0x000fc80007ffe0ff */
[----:B------:R-:W-:-:S05]  /*2190*/  LEA.HI.X R9, R34, c[0x0][0x164], R9, 0x1, P1 ;  /* 0x0000590022097a11 */ /* 0x000fca00008f0c09 */
[----:B------:R1:W-:Y:S02]  /*21a0*/  STG.E [R8.64], R3 ;  /* 0x0000000308007986 */ /* 0x0003e4000c101906 */
.L_x_1401:
[----:B------:R-:W-:Y:S05]  /*21b0*/  BSYNC B0 ;  /* 0x0000000000007941 */ /* 0x000fea0003800000 */
.L_x_1400:
[----:B------:R-:W-:Y:S02]  /*21c0*/  IADD3 R31, R31, c[0x0][0x10], RZ ;  /* 0x000004001f1f7a10 */ /* 0x000fe40007ffe0ff */
[----:B------:R-:W-:Y:S02]  /*21d0*/  IADD3 R25, R25, 0x1, RZ ;  /* 0x0000000119197810 */ /* 0x000fe40007ffe0ff */
[----:B------:R-:W-:-:S13]  /*21e0*/  ISETP.GE.AND P1, PT, R31, UR4, PT ;  /* 0x000000041f007c0c */ /* 0x000fda000bf26270 */
[----:B------:R-:W-:Y:S01]  /*21f0*/  @P1 CALL.REL.NOINC `(.L_x_1402) ;  /* 0x0000001000001944 */ /* 0x000fe20003c00000 */
[----:B------:R-:W-:Y:S05]  /*2200*/  BRA `(.L_x_1403) ;  /* 0xffffdfb000007947 */ /* 0x000fea000383ffff */
.L_x_1402:
[----:B------:R-:W-:Y:S05]  /*2210*/  EXIT ;  /* 0x000000000000794d */ /* 0x000fea0003800000 */
.L_x_1404:
        /* <DEDUP_REMOVED lines=14> */
.L_x_1953:


//--------------------- .text._Z35group_norm_nhwc_fwd_one_pass_kernelI11Bf16IOFp16WLi64ELi10ELi640EEv26Group_norm_nhwc_fwd_params --------------------------
	.section	.text._Z35group_norm_nhwc_fwd_one_pass_kernelI11Bf16IOFp16WLi64ELi10ELi640EEv26Group_norm_nhwc_fwd_params,"ax",@progbits
	.sectioninfo	@"SHI_REGISTERS=32"
	.align	128
        .global         _Z35group_norm_nhwc_fwd_one_pass_kernelI11Bf16IOFp16WLi64ELi10ELi640EEv26Group_norm_nhwc_fwd_params
        .type           _Z35group_norm_nhwc_fwd_one_pass_kernelI11Bf16IOFp16WLi64ELi10ELi640EEv26Group_norm_nhwc_fwd_params,@function
        .size           _Z35group_norm_nhwc_fwd_one_pass_kernelI11Bf16IOFp16WLi64ELi10ELi640EEv26Group_norm_nhwc_fwd_params,(.L_x_1954 - _Z35group_norm_nhwc_fwd_one_pass_kernelI11Bf16IOFp16WLi64ELi10ELi640EEv26Group_norm_nhwc_fwd_params)
        .other          _Z35group_norm_nhwc_fwd_one_pass_kernelI11Bf16IOFp16WLi64ELi10ELi640EEv26Group_norm_nhwc_fwd_params,@"STO_CUDA_ENTRY STV_DEFAULT"
_Z35group_norm_nhwc_fwd_one_pass_kernelI11Bf16IOFp16WLi64ELi10ELi640EEv26Group_norm_nhwc_fwd_params:
.text._Z35group_norm_nhwc_fwd_one_pass_kernelI11Bf16IOFp16WLi64ELi10ELi640EEv26Group_norm_nhwc_fwd_params:
        /* <DEDUP_REMOVED lines=25> */
.L_x_1418:
        /* <DEDUP_REMOVED lines=135> */
.L_x_1406:
[----:B------:R-:W-:Y:S05]  /*0a00*/  BSYNC B0 ;  /* 0x0000000000007941 */ /* 0x000fea0003800000 */
.L_x_1405:
        /* <DEDUP_REMOVED lines=25> */
.L_x_1409:
[----:B------:R-:W2:Y:S01]  /*0ba0*/  LDG.E.STRONG.GPU R6, [R4.64] ;  /* 0x0000000604067981 */ /* 0x000ea2000c1ef900 */
[----:B------:R-:W-:Y:S01]  /*0bb0*/  YIELD ;  /* 0x0000000000007946 */ /* 0x000fe20003800000 */
[----:B--2---:R-:W-:Y:S01]  /*0bc0*/  ISETP.NE.AND P1, PT, R6, R7, PT ;  /* 0x000000070600720c */ /* 0x004fe20003f25270 */
[----:B------:R-:W-:-:S12]  /*0bd0*/  CCTL.IVALL ;  /* 0x00000000ff00798f */ /* 0x000fd80002000000 */
[----:B------:R-:W-:Y:S05]  /*0be0*/  @P1 BRA `(.L_x_1409) ;  /* 0xffffffb000001947 */ /* 0x000fea000383ffff */
.L_x_1408:
        /* <DEDUP_REMOVED lines=11> */
.L_x_1411:
        /* <DEDUP_REMOVED lines=59> */
.L_x_1410:
        /* <DEDUP_REMOVED lines=19> */
.L_x_1413:
[----:B------:R-:W-:Y:S05]  /*1180*/  BSYNC B0 ;  /* 0x0000000000007941 */ /* 0x000fea0003800000 */
.L_x_1412:
        /* <DEDUP_REMOVED lines=30> */
.L_x_1407:
        /* <DEDUP_REMOVED lines=19> */
[----:B-1----:R1:W4:Y:S04]  /*14a0*/  LDG.E.U16 R6, [R6.64+0x2] ;  /* 0x0000020606067981 */ /* 0x002328000c1e1500 */
[----:B---3--:R-:W3:Y:S01]  /*14b0*/  LDG.E.U16 R10, [R10.64+0x2] ;  /* 0x000002060a0a7981 */ /* 0x008ee2000c1e1500 */
[----:B-----5:R-:W-:-:S04]  /*14c0*/  FMUL.FTZ R14, R14, c[0x0][0x1f4] ;  /* 0x00007d000e0e7a20 */ /* 0x020fc80000410000 */
[----:B------:R-:W-:-:S04]  /*14d0*/  FMUL.FTZ R4, R14, R14 ;  /* 0x0000000e0e047220 */ /* 0x000fc80000410000 */
[----:B------:R-:W-:-:S05]  /*14e0*/  FFMA.FTZ R15, R15, c[0x0][0x1f4], -R4 ;  /* 0x00007d000f0f7a23 */ /* 0x000fca0000010804 */
[----:B------:R-:W-:Y:S02]  /*14f0*/  FSETP.GTU.FTZ.AND P1, PT, R15, RZ, PT ;  /* 0x000000ff0f00720b */ /* 0x000fe40003f3c000 */
[----:B------:R-:W-:-:S11]  /*1500*/  MOV R4, 0x3f800000 ;  /* 0x3f80000000047802 */ /* 0x000fd60000000f00 */
[----:B------:R-:W-:-:S04]  /*1510*/  @P1 FADD.FTZ R15, R15, c[0x0][0x188] ;  /* 0x000062000f0f1621 */ /* 0x000fc80000010000 */
[----:B------:R-:W5:Y:S01]  /*1520*/  @P1 MUFU.RSQ R4, R15 ;  /* 0x0000000f00041308 */ /* 0x000f620000001400 */
[----:B------:R-:W-:Y:S02]  /*1530*/  ISETP.NE.AND P1, PT, RZ, UR5, PT ;  /* 0x00000005ff007c0c */ /* 0x000fe4000bf25270 */
[----:B------:R-:W-:Y:S02]  /*1540*/  PRMT R23, RZ, 0x7610, R23 ;  /* 0x00007610ff177816 */ /* 0x000fe40000000017 */
[----:B------:R-:W-:-:S03]  /*1550*/  PRMT R22, RZ, 0x7610, R22 ;  /* 0x00007610ff167816 */ /* 0x000fc60000000016 */
[--C-:B------:R-:W-:Y:S02]  /*1560*/  FADD.FTZ R5, R23, -R14.reuse ;  /* 0x8000000e17057221 */ /* 0x100fe40000010000 */
[----:B-1----:R-:W-:Y:S02]  /*1570*/  FADD.FTZ R7, R22, -R14 ;  /* 0x8000000e16077221 */ /* 0x002fe40000010000 */
[-C--:B-----5:R-:W-:Y:S02]  /*1580*/  FMUL.FTZ R5, R5, R4.reuse ;  /* 0x0000000405057220 */ /* 0x0a0fe40000410000 */
[----:B------:R-:W-:Y:S01]  /*1590*/  FMUL.FTZ R4, R7, R4 ;  /* 0x0000000407047220 */ /* 0x000fe20000410000 */
[----:B--2---:R-:W-:Y:S02]  /*15a0*/  HADD2.F32 R8, -RZ, R3.H0_H0 ;  /* 0x20000003ff087230 */ /* 0x004fe40000004100 */
[----:B----4-:R-:W-:Y:S02]  /*15b0*/  HADD2.F32 R25, -RZ, R25.H0_H0 ;  /* 0x20000019ff197230 */ /* 0x010fe40000004100 */
[----:B------:R-:W-:-:S02]  /*15c0*/  HADD2.F32 R9, -RZ, R6.H0_H0 ;  /* 0x20000006ff097230 */ /* 0x000fc40000004100 */
[----:B---3--:R-:W-:Y:S01]  /*15d0*/  HADD2.F32 R10, -RZ, R10.H0_H0 ;  /* 0x2000000aff0a7230 */ /* 0x008fe20000004100 */
[----:B------:R-:W-:-:S04]  /*15e0*/  FFMA.FTZ R3, R8, R5, R25 ;  /* 0x0000000508037223 */ /* 0x000fc80000010019 */
        /* <DEDUP_REMOVED lines=12> */
.L_x_1414:
        /* <DEDUP_REMOVED lines=12> */
.L_x_1416:
[----:B------:R-:W-:Y:S05]  /*1770*/  BSYNC B0 ;  /* 0x0000000000007941 */ /* 0x000fea0003800000 */
.L_x_1415:
[----:B------:R-:W-:Y:S02]  /*1780*/  IADD3 R21, R21, c[0x0][0x10], RZ ;  /* 0x0000040015157a10 */ /* 0x000fe40007ffe0ff */
[----:B------:R-:W-:Y:S02]  /*1790*/  IADD3 R18, R18, 0x1, RZ ;  /* 0x0000000112127810 */ /* 0x000fe40007ffe0ff */
[----:B------:R-:W-:-:S13]  /*17a0*/  ISETP.GE.AND P1, PT, R21, UR4, PT ;  /* 0x0000000415007c0c */ /* 0x000fda000bf26270 */
[----:B------:R-:W-:Y:S01]  /*17b0*/  @P1 CALL.REL.NOINC `(.L_x_1417) ;  /* 0x0000001000001944 */ /* 0x000fe20003c00000 */
[----:B------:R-:W-:Y:S05]  /*17c0*/  BRA `(.L_x_1418) ;  /* 0xffffe9c000007947 */ /* 0x000fea000383ffff */
.L_x_1417:
[----:B------:R-:W-:Y:S05]  /*17d0*/  EXIT ;  /* 0x000000000000794d */ /* 0x000fea0003800000 */
.L_x_1419:
        /* <DEDUP_REMOVED lines=10> */
.L_x_1954:


//--------------------- .text._Z35group_norm_nhwc_fwd_one_pass_kernelI11Bf16IOFp16WLi128ELi10ELi640EEv26Group_norm_nhwc_fwd_params --------------------------
	.section	.text._Z35group_norm_nhwc_fwd_one_pass_kernelI11Bf16IOFp16WLi128ELi10ELi640EEv26Group_norm_nhwc_fwd_params,"ax",@progbits
	.sectioninfo	@"SHI_REGISTERS=32"
	.align	128
        .global         _Z35group_norm_nhwc_fwd_one_pass_kernelI11Bf16IOFp16WLi128ELi10ELi640EEv26Group_norm_nhwc_fwd_params
        .type           _Z35group_norm_nhwc_fwd_one_pass_kernelI11Bf16IOFp16WLi128ELi10ELi640EEv26Group_norm_nhwc_fwd_params,@function
        .size           _Z35group_norm_nhwc_fwd_one_pass_kernelI11Bf16IOFp16WLi128ELi10ELi640EEv26Group_norm_nhwc_fwd_params,(.L_x_1955 - _Z35group_norm_nhwc_fwd_one_pass_kernelI11Bf16IOFp16WLi128ELi10ELi640EEv26Group_norm_nhwc_fwd_params)
        .other          _Z35group_norm_nhwc_fwd_one_pass_kernelI11Bf16IOFp16WLi128ELi10ELi640EEv26Group_norm_nhwc_fwd_params,@"STO_CUDA_ENTRY STV_DEFAULT"
_Z35group_norm_nhwc_fwd_one_pass_kernelI11Bf16IOFp16WLi128ELi10ELi640EEv26Group_norm_nhwc_fwd_params:
.text._Z35group_norm_nhwc_fwd_one_pass_kernelI11Bf16IOFp16WLi128ELi10ELi640EEv26Group_norm_nhwc_fwd_params:
        /* <DEDUP_REMOVED lines=25> */
.L_x_1433:
        /* <DEDUP_REMOVED lines=135> */
.L_x_1421:
[----:B------:R-:W-:Y:S05]  /*0a00*/  BSYNC B0 ;  /* 0x0000000000007941 */ /* 0x000fea0003800000 */
.L_x_1420:
        /* <DEDUP_REMOVED lines=25> */
.L_x_1424:
[----:B------:R-:W2:Y:S01]  /*0ba0*/  LDG.E.STRONG.GPU R6, [R4.64] ;  /* 0x0000000604067981 */ /* 0x000ea2000c1ef900 */
[----:B------:R-:W-:Y:S01]  /*0bb0*/  YIELD ;  /* 0x0000000000007946 */ /* 0x000fe20003800000 */
[----:B--2---:R-:W-:Y:S01]  /*0bc0*/  ISETP.NE.AND P1, PT, R6, R7, PT ;  /* 0x000000070600720c */ /* 0x004fe20003f25270 */
[----:B------:R-:W-:-:S12]  /*0bd0*/  CCTL.IVALL ;  /* 0x00000000ff00798f */ /* 0x000fd80002000000 */
[----:B------:R-:W-:Y:S05]  /*0be0*/  @P1 BRA `(.L_x_1424) ;  /* 0xffffffb000001947 */ /* 0x000fea000383ffff */
.L_x_1423:
        /* <DEDUP_REMOVED lines=11> */
.L_x_1426:
        /* <DEDUP_REMOVED lines=59> */
.L_x_1425:
        /* <DEDUP_REMOVED lines=19> */
.L_x_1428:
[----:B------:R-:W-:Y:S05]  /*1180*/  BSYNC B0 ;  /* 0x0000000000007941 */ /* 0x000fea0003800000 */
.L_x_1427:
        /* <DEDUP_REMOVED lines=30> */
.L_x_1422:
        /* <DEDUP_REMOVED lines=52> */
.L_x_1429:
        /* <DEDUP_REMOVED lines=12> */
.L_x_1431:
[----:B------:R-:W-:Y:S05]  /*1770*/  BSYNC B0 ;  /* 0x0000000000007941 */ /* 0x000fea0003800000 */
.L_x_1430:
[----:B------:R-:W-:Y:S02]  /*1780*/  IADD3 R21, R21, c[0x0][0x10], RZ ;  /* 0x0000040015157a10 */ /* 0x000fe40007ffe0ff */
[----:B------:R-:W-:Y:S02]  /*1790*/  IADD3 R18, R18, 0x1, RZ ;  /* 0x0000000112127810 */ /* 0x000fe40007ffe0ff */
[----:B------:R-:W-:-:S13]  /*17a0*/  ISETP.GE.AND P1, PT, R21, UR4, PT ;  /* 0x0000000415007c0c */ /* 0x000fda000bf26270 */
[----:B------:R-:W-:Y:S01]  /*17b0*/  @P1 CALL.REL.NOINC `(.L_x_1432) ;  /* 0x0000001000001944 */ /* 0x000fe20003c00000 */
[----:B------:R-:W-:Y:S05]  /*17c0*/  BRA `(.L_x_1433) ;  /* 0xffffe9c000007947 */ /* 0x000fea000383ffff */
.L_x_1432:
[----:B------:R-:W-:Y:S05]  /*17d0*/  EXIT ;  /* 0x000000000000794d */ /* 0x000fea0003800000 */
.L_x_1434:
        /* <DEDUP_REMOVED lines=10> */
.L_x_1955:


//--------------------- .text._Z35group_norm_nhwc_fwd_one_pass_kernelI11Bf16IOFp16WLi256ELi10ELi640EEv26Group_norm_nhwc_fwd_params --------------------------
	.section	.text._Z35group_norm_nhwc_fwd_one_pass_kernelI11Bf16IOFp16WLi256ELi10ELi640EEv26Group_norm_nhwc_fwd_params,"ax",@progbits
	.sectioninfo	@"SHI_REGISTERS=32"
	.align	128
        .global         _Z35group_norm_nhwc_fwd_one_pass_kernelI11Bf16IOFp16WLi256ELi10ELi640EEv26Group_norm_nhwc_fwd_params
        .type           _Z35group_norm_nhwc_fwd_one_pass_kernelI11Bf16IOFp16WLi256ELi10ELi640EEv26Group_norm_nhwc_fwd_params,@function
        .size           _Z35group_norm_nhwc_fwd_one_pass_kernelI11Bf16IOFp16WLi256ELi10ELi640EEv26Group_norm_nhwc_fwd_params,(.L_x_1956 - _Z35group_norm_nhwc_fwd_one_pass_kernelI11Bf16IOFp16WLi256ELi10ELi640EEv26Group_norm_nhwc_fwd_params)
        .other          _Z35group_norm_nhwc_fwd_one_pass_kernelI11Bf16IOFp16WLi256ELi10ELi640EEv26Group_norm_nhwc_fwd_params,@"STO_CUDA_ENTRY STV_DEFAULT"
_Z35group_norm_nhwc_fwd_one_pass_kernelI11Bf16IOFp16WLi256ELi10ELi640EEv26Group_norm_nhwc_fwd_params:
.text._Z35group_norm_nhwc_fwd_one_pass_kernelI11Bf16IOFp16WLi256ELi10ELi640EEv26Group_norm_nhwc_fwd_params:
        /* <DEDUP_REMOVED lines=26> */
.L_x_1451:
        /* <DEDUP_REMOVED lines=149> */
.L_x_1436:
[----:B------:R-:W-:Y:S05]  /*0af0*/  BSYNC B0 ;  /* 0x0000000000007941 */ /* 0x000fea0003800000 */
.L_x_1435:
        /* <DEDUP_REMOVED lines=25> */
.L_x_1439:
[----:B------:R-:W2:Y:S01]  /*0c90*/  LDG.E.STRONG.GPU R10, [R8.64] ;  /* 0x00000006080a7981 */ /* 0x000ea2000c1ef900 */
[----:B------:R-:W-:Y:S01]  /*0ca0*/  YIELD ;  /* 0x0000000000007946 */ /* 0x000fe20003800000 */
[----:B--2---:R-:W-:Y:S01]  /*0cb0*/  ISETP.NE.AND P1, PT, R10, R11, PT ;  /* 0x0000000b0a00720c */ /* 0x004fe20003f25270 */
[----:B------:R-:W-:-:S12]  /*0cc0*/  CCTL.IVALL ;  /* 0x00000000ff00798f */ /* 0x000fd80002000000 */
[----:B------:R-:W-:Y:S05]  /*0cd0*/  @P1 BRA `(.L_x_1439) ;  /* 0xffffffb000001947 */ /* 0x000fea000383ffff */
.L_x_1438:
        /* <DEDUP_REMOVED lines=11> */
.L_x_1441:
        /* <DEDUP_REMOVED lines=59> */
.L_x_1440:
        /* <DEDUP_REMOVED lines=19> */
.L_x_1443:
[----:B------:R-:W-:Y:S05]  /*1270*/  BSYNC B0 ;  /* 0x0000000000007941 */ /* 0x000fea0003800000 */
.L_x_1442:
        /* <DEDUP_REMOVED lines=30> */
.L_x_1437:
        /* <DEDUP_REMOVED lines=14> */
[----:B-1----:R1:W2:Y:S04]  /*1540*/  LDG.E.U16 R8, [R24.64] ;  /* 0x0000000618087981 */ /* 0x0022a8000c1e1500 */
[----:B------:R3:W4:Y:S04]  /*1550*/  LDG.E.U16 R9, [R14.64] ;  /* 0x000000060e097981 */ /* 0x000728000c1e1500 */
[----:B------:R-:W5:Y:S04]  /*1560*/  LDS.64 R10, [0xc0] ;  /* 0x0000c000ff0a7984 */ /* 0x000f680000000a00 */
[----:B-1----:R-:W4:Y:S04]  /*1570*/  LDG.E.U16 R24, [R24.64+0x2] ;  /* 0x0000020618187981 */ /* 0x002f28000c1e1500 */
[----:B---3--:R1:W3:Y:S01]  /*1580*/  LDG.E.U16 R14, [R14.64+0x2] ;  /* 0x000002060e0e7981 */ /* 0x0082e2000c1e1500 */
[----:B-----5:R-:W-:-:S04]  /*1590*/  FMUL.FTZ R12, R10, c[0x0][0x1f4] ;  /* 0x00007d000a0c7a20 */ /* 0x020fc80000410000 */
[----:B------:R-:W-:-:S04]  /*15a0*/  FMUL.FTZ R10, R12, R12 ;  /* 0x0000000c0c0a7220 */ /* 0x000fc80000410000 */
[----:B------:R-:W-:-:S05]  /*15b0*/  FFMA.FTZ R11, R11, c[0x0][0x1f4], -R10 ;  /* 0x00007d000b0b7a23 */ /* 0x000fca000001080a */
[----:B------:R-:W-:Y:S02]  /*15c0*/  FSETP.GTU.FTZ.AND P1, PT, R11, RZ, PT ;  /* 0x000000ff0b00720b */ /* 0x000fe40003f3c000 */
[----:B------:R-:W-:-:S11]  /*15d0*/  MOV R10, 0x3f800000 ;  /* 0x3f800000000a7802 */ /* 0x000fd60000000f00 */
[----:B0-----:R-:W-:-:S04]  /*15e0*/  @P1 FADD.FTZ R18, R11, c[0x0][0x188] ;  /* 0x000062000b121621 */ /* 0x001fc80000010000 */
[----:B------:R-:W0:Y:S01]  /*15f0*/  @P1 MUFU.RSQ R10, R18 ;  /* 0x00000012000a1308 */ /* 0x000e220000001400 */
[--C-:B------:R-:W-:Y:S02]  /*1600*/  PRMT R11, RZ, 0x5410, R7.reuse ;  /* 0x00005410ff0b7816 */ /* 0x100fe40000000007 */
[----:B------:R-:W-:Y:S02]  /*1610*/  ISETP.NE.AND P2, PT, RZ, UR5, PT ;  /* 0x00000005ff007c0c */ /* 0x000fe4000bf45270 */
[----:B------:R-:W-:Y:S02]  /*1620*/  PRMT R13, RZ, 0x7610, R7 ;  /* 0x00007610ff0d7816 */ /* 0x000fe40000000007 */
[--C-:B-1----:R-:W-:Y:S02]  /*1630*/  PRMT R15, RZ, 0x5410, R6.reuse ;  /* 0x00005410ff0f7816 */ /* 0x102fe40000000006 */
[----:B------:R-:W-:Y:S01]  /*1640*/  PRMT R19, RZ, 0x7610, R6 ;  /* 0x00007610ff137816 */ /* 0x000fe20000000006 */
[--C-:B------:R-:W-:Y:S01]  /*1650*/  FADD.FTZ R7, R11, -R12.reuse ;  /* 0x8000000c0b077221 */ /* 0x100fe20000010000 */
[----:B------:R-:W-:Y:S01]  /*1660*/  ISETP.GE.U32.AND P1, PT, R20, c[0x0][0x1c8], PT ;  /* 0x0000720014007a0c */ /* 0x000fe20003f26070 */
[----:B------:R-:W-:-:S02]  /*1670*/  FADD.FTZ R13, R13, -R12 ;  /* 0x8000000c0d0d7221 */ /* 0x000fc40000010000 */
[--C-:B------:R-:W-:Y:S02]  /*1680*/  FADD.FTZ R11, R15, -R12.reuse ;  /* 0x8000000c0f0b7221 */ /* 0x100fe40000010000 */
[----:B------:R-:W-:Y:S01]  /*1690*/  FADD.FTZ R15, R19, -R12 ;  /* 0x8000000c130f7221 */ /* 0x000fe20000010000 */
[----:B------:R-:W-:Y:S01]  /*16a0*/  ISETP.GE.AND.EX P1, PT, R4, c[0x0][0x1cc], PT, P1 ;  /* 0x0000730004007a0c */ /* 0x000fe20003f26310 */
[-C--:B0-----:R-:W-:Y:S02]  /*16b0*/  FMUL.FTZ R13, R13, R10.reuse ;  /* 0x0000000a0d0d7220 */ /* 0x081fe40000410000 */
[-C--:B------:R-:W-:Y:S02]  /*16c0*/  FMUL.FTZ R15, R15, R10.reuse ;  /* 0x0000000a0f0f7220 */ /* 0x080fe40000410000 */
[-C--:B------:R-:W-:Y:S02]  /*16d0*/  FMUL.FTZ R6, R11, R10.reuse ;  /* 0x0000000a0b067220 */ /* 0x080fe40000410000 */
[----:B------:R-:W-:Y:S01]  /*16e0*/  FMUL.FTZ R7, R7, R10 ;  /* 0x0000000a07077220 */ /* 0x000fe20000410000 */
[----:B------:R-:W-:Y:S01]  /*16f0*/  ISETP.GT.U32.OR P1, PT, R5, 0x27f, P1 ;  /* 0x0000027f0500780c */ /* 0x000fe20000f24470 */
[----:B--2---:R-:W-:-:S02]  /*1700*/  HADD2.F32 R8, -RZ, R8.H0_H0 ;  /* 0x20000008ff087230 */ /* 0x004fc40000004100 */
[----:B----4-:R-:W-:Y:S02]  /*1710*/  HADD2.F32 R9, -RZ, R9.H0_H0 ;  /* 0x20000009ff097230 */ /* 0x010fe40000004100 */
[----:B------:R-:W-:Y:S02]  /*1720*/  HADD2.F32 R24, -RZ, R24.H0_H0 ;  /* 0x20000018ff187230 */ /* 0x000fe40000004100 */
[----:B---3--:R-:W-:Y:S01]  /*1730*/  HADD2.F32 R14, -RZ, R14.H0_H0 ;  /* 0x2000000eff0e7230 */ /* 0x008fe20000004100 */
[----:B------:R-:W-:-:S04]  /*1740*/  FFMA.FTZ R10, R8, R6, R9 ;  /* 0x00000006080a7223 */ /* 0x000fc80000010009 */
[C-C-:B------:R-:W-:Y:S02]  /*1750*/  FFMA.FTZ R12, R24.reuse, R13, R14.reuse ;  /* 0x0000000d180c7223 */ /* 0x140fe4000001000e */
        /* <DEDUP_REMOVED lines=13> */
.L_x_1444:
        /* <DEDUP_REMOVED lines=12> */
.L_x_1446:
[----:B------:R-:W-:Y:S05]  /*18f0*/  BSYNC B0 ;  /* 0x0000000000007941 */ /* 0x000fea0003800000 */
.L_x_1445:
        /* <DEDUP_REMOVED lines=11> */
.L_x_1447:
        /* <DEDUP_REMOVED lines=12> */
.L_x_1449:
[----:B------:R-:W-:Y:S05]  /*1a70*/  BSYNC B0 ;  /* 0x0000000000007941 */ /* 0x000fea0003800000 */
.L_x_1448:
[----:B------:R-:W-:Y:S02]  /*1a80*/  IADD3 R22, R22, c[0x0][0x10], RZ ;  /* 0x0000040016167a10 */ /* 0x000fe40007ffe0ff */
[----:B------:R-:W-:Y:S02]  /*1a90*/  IADD3 R16, R16, 0x1, RZ ;  /* 0x0000000110107810 */ /* 0x000fe40007ffe0ff */
[----:B------:R-:W-:-:S13]  /*1aa0*/  ISETP.GE.AND P1, PT, R22, UR4, PT ;  /* 0x0000000416007c0c */ /* 0x000fda000bf26270 */
[----:B------:R-:W-:Y:S01]  /*1ab0*/  @P1 CALL.REL.NOINC `(.L_x_1450) ;  /* 0x0000001000001944 */ /* 0x000fe20003c00000 */
[----:B------:R-:W-:Y:S05]  /*1ac0*/  BRA `(.L_x_1451) ;  /* 0xffffe6d000007947 */ /* 0x000fea000383ffff */
.L_x_1450:
[----:B------:R-:W-:Y:S05]  /*1ad0*/  EXIT ;  /* 0x000000000000794d */ /* 0x000fea0003800000 */
.L_x_1452:
        /* <DEDUP_REMOVED lines=10> */
.L_x_1956:


//--------------------- .text._Z35group_norm_nhwc_fwd_one_pass_kernelI11Bf16IOFp16WLi512ELi10ELi640EEv26Group_norm_nhwc_fwd_params --------------------------
	.section	.text._Z35group_norm_nhwc_fwd_one_pass_kernelI11Bf16IOFp16WLi512ELi10ELi640EEv26Group_norm_nhwc_fwd_params,"ax",@progbits
	.sectioninfo	@"SHI_REGISTERS=44"
	.align	128
        .global         _Z35group_norm_nhwc_fwd_one_pass_kernelI11Bf16IOFp16WLi512ELi10ELi640EEv26Group_norm_nhwc_fwd_params
        .type           _Z35group_norm_nhwc_fwd_one_pass_kernelI11Bf16IOFp16WLi512ELi10ELi640EEv26Group_norm_nhwc_fwd_params,@function
        .size           _Z35group_norm_nhwc_fwd_one_pass_kernelI11Bf16IOFp16WLi512ELi10ELi640EEv26Group_norm_nhwc_fwd_params,(.L_x_1957 - _Z35group_norm_nhwc_fwd_one_pass_kernelI11Bf16IOFp16WLi512ELi10ELi640EEv26Group_norm_nhwc_fwd_params)
        .other          _Z35group_norm_nhwc_fwd_one_pass_kernelI11Bf16IOFp16WLi512ELi10ELi640EEv26Group_norm_nhwc_fwd_params,@"STO_CUDA_ENTRY STV_DEFAULT"
_Z35group_norm_nhwc_fwd_one_pass_kernelI11Bf16IOFp16WLi512ELi10ELi640EEv26Group_norm_nhwc_fwd_params:
.text._Z35group_norm_nhwc_fwd_one_pass_kernelI11Bf16IOFp16WLi512ELi10ELi640EEv26Group_norm_nhwc_fwd_params:
        /* <DEDUP_REMOVED lines=28> */
.L_x_1475:
        /* <DEDUP_REMOVED lines=194> */
.L_x_1454:
[----:B------:R-:W-:Y:S05]  /*0de0*/  BSYNC B0 ;  /* 0x0000000000007941 */ /* 0x000fea0003800000 */
.L_x_1453:
        /* <DEDUP_REMOVED lines=25> */
.L_x_1457:
[----:B------:R-:W2:Y:S01]  /*0f80*/  LDG.E.STRONG.GPU R10, [R8.64] ;  /* 0x00000006080a7981 */ /* 0x000ea2000c1ef900 */
[----:B------:R-:W-:Y:S01]  /*0f90*/  YIELD ;  /* 0x0000000000007946 */ /* 0x000fe20003800000 */
[----:B--2---:R-:W-:Y:S01]  /*0fa0*/  ISETP.NE.AND P1, PT, R10, R11, PT ;  /* 0x0000000b0a00720c */ /* 0x004fe20003f25270 */
[----:B------:R-:W-:-:S12]  /*0fb0*/  CCTL.IVALL ;  /* 0x00000000ff00798f */ /* 0x000fd80002000000 */
[----:B------:R-:W-:Y:S05]  /*0fc0*/  @P1 BRA `(.L_x_1457) ;  /* 0xffffffb000001947 */ /* 0x000fea000383ffff */
.L_x_1456:
        /* <DEDUP_REMOVED lines=11> */
.L_x_1459:
        /* <DEDUP_REMOVED lines=59> */
.L_x_1458:
        /* <DEDUP_REMOVED lines=19> */
.L_x_1461:
[----:B------:R-:W-:Y:S05]  /*1560*/  BSYNC B0 ;  /* 0x0000000000007941 */ /* 0x000fea0003800000 */
.L_x_1460:
        /* <DEDUP_REMOVED lines=30> */
.L_x_1455:
        /* <DEDUP_REMOVED lines=60> */
[----:B---3--:R-:W-:Y:S02]  /*1b10*/  HADD2.F32 R8, -RZ, R33.H0_H0 ;  /* 0x20000021ff087230 */ /* 0x008fe40000004100 */
[----:B-----5:R-:W-:Y:S02]  /*1b20*/  HADD2.F32 R3, -RZ, R3.H0_H0 ;  /* 0x20000003ff037230 */ /* 0x020fe40000004100 */
[----:B------:R-:W-:-:S03]  /*1b30*/  HADD2.F32 R38, -RZ, R38.H0_H0 ;  /* 0x20000026ff267230 */ /* 0x000fc60000004100 */
[C-C-:B------:R-:W-:Y:S02]  /*1b40*/  FFMA.FTZ R17, R8.reuse, R11, R3.reuse ;  /* 0x0000000b08117223 */ /* 0x140fe40000010003 */
[C-C-:B------:R-:W-:Y:S01]  /*1b50*/  FFMA.FTZ R15, R8.reuse, R15, R3.reuse ;  /* 0x0000000f080f7223 */ /* 0x140fe20000010003 */
[----:B------:R-:W-:Y:S01]  /*1b60*/  HADD2.F32 R39, -RZ, R39.H0_H0 ;  /* 0x20000027ff277230 */ /* 0x000fe20000004100 */
        /* <DEDUP_REMOVED lines=17> */
.L_x_1462:
        /* <DEDUP_REMOVED lines=12> */
.L_x_1464:
[----:B------:R-:W-:Y:S05]  /*1d40*/  BSYNC B0 ;  /* 0x0000000000007941 */ /* 0x000fea0003800000 */
.L_x_1463:
        /* <DEDUP_REMOVED lines=11> */
.L_x_1465:
        /* <DEDUP_REMOVED lines=12> */
.L_x_1467:
[----:B------:R-:W-:Y:S05]  /*1ec0*/  BSYNC B0 ;  /* 0x0000000000007941 */ /* 0x000fea0003800000 */
.L_x_1466:
        /* <DEDUP_REMOVED lines=11> */
.L_x_1468:
        /* <DEDUP_REMOVED lines=12> */
.L_x_1470:
[----:B------:R-:W-:Y:S05]  /*2040*/  BSYNC B0 ;  /* 0x0000000000007941 */ /* 0x000fea0003800000 */
.L_x_1469:
        /* <DEDUP_REMOVED lines=11> */
.L_x_1471:
        /* <DEDUP_REMOVED lines=11> */
.L_x_1473:
[----:B------:R-:W-:Y:S05]  /*21b0*/  BSYNC B0 ;  /* 0x0000000000007941 */ /* 0x000fea0003800000 */
.L_x_1472:
[----:B------:R-:W-:Y:S02]  /*21c0*/  IADD3 R31, R31, c[0x0][0x10], RZ ;  /* 0x000004001f1f7a10 */ /* 0x000fe40007ffe0ff */
[----:B------:R-:W-:Y:S02]  /*21d0*/  IADD3 R25, R25, 0x1, RZ ;  /* 0x0000000119197810 */ /* 0x000fe40007ffe0ff */
[----:B------:R-:W-:-:S13]  /*21e0*/  ISETP.GE.AND P1, PT, R31, UR4, PT ;  /* 0x000000041f007c0c */ /* 0x000fda000bf26270 */
[----:B------:R-:W-:Y:S01]  /*21f0*/  @P1 CALL.REL.NOINC `(.L_x_1474) ;  /* 0x0000001000001944 */ /* 0x000fe20003c00000 */
[----:B------:R-:W-:Y:S05]  /*2200*/  BRA `(.L_x_1475) ;  /* 0xffffdfb000007947 */ /* 0x000fea000383ffff */
.L_x_1474:
[----:B------:R-:W-:Y:S05]  /*2210*/  EXIT ;  /* 0x000000000000794d */ /* 0x000fea0003800000 */
.L_x_1476:
        /* <DEDUP_REMOVED lines=14> */
.L_x_1957:


//--------------------- .text._Z35group_norm_nhwc_fwd_one_pass_kernelI11Fp16IOFp32WLi64ELi10ELi640EEv26Group_norm_nhwc_fwd_params --------------------------
	.section	.text._Z35group_norm_nhwc_fwd_one_pass_kernelI11Fp16IOFp32WLi64ELi10ELi640EEv26Group_norm_nhwc_fwd_params,"ax",@progbits
	.sectioninfo	@"SHI_REGISTERS=32"
	.align	128
        .global         _Z35group_norm_nhwc_fwd_one_pass_kernelI11Fp16IOFp32WLi64ELi10ELi640EEv26Group_norm_nhwc_fwd_params
        .type           _Z35group_norm_nhwc_fwd_one_pass_kernelI11Fp16IOFp32WLi64ELi10ELi640EEv26Group_norm_nhwc_fwd_params,@function
        .size           _Z35group_norm_nhwc_fwd_one_pass_kernelI11Fp16IOFp32WLi64ELi10ELi640EEv26Group_norm_nhwc_fwd_params,(.L_x_1958 - _Z35group_norm_nhwc_fwd_one_pass_kernelI11Fp16IOFp32WLi64ELi10ELi640EEv26Group_norm_nhwc_fwd_params)
        .other          _Z35group_norm_nhwc_fwd_one_pass_kernelI11Fp16IOFp32WLi64ELi10ELi640EEv26Group_norm_nhwc_fwd_params,@"STO_CUDA_ENTRY STV_DEFAULT"
_Z35group_norm_nhwc_fwd_one_pass_kernelI11Fp16IOFp32WLi64ELi10ELi640EEv26Group_norm_nhwc_fwd_params:
.text._Z35group_norm_nhwc_fwd_one_pass_kernelI11Fp16IOFp32WLi64ELi10ELi640EEv26Group_norm_nhwc_fwd_params:
        /* <DEDUP_REMOVED lines=25> */
.L_x_1490:
[----:B------:R-:W-:Y:S02]  /*0190*/  IABS R6, c[0x0][0x1d8] ;  /* 0x0000760000067a13 */ /* 0x000fe40000000000 */
[----:B0-----:R-:W-:Y:S02]  /*01a0*/  IABS R8, R21 ;  /* 0x0000001500087213 */ /* 0x001fe40000000000 */
[----:B------:R-:W0:Y:S08]  /*01b0*/  I2F.RP R3, R6 ;  /* 0x0000000600037306 */ /* 0x000e300000209400 */
        /* <DEDUP_REMOVED lines=12> */
[----:B------:R-:W-:Y:S01]  /*0280*/  IMAD R5, R6, R5, R7 ;  /* 0x0000000506057224 */ /* 0x000fe200078e0207 */
[----:B------:R-:W-:-:S04]  /*0290*/  SHF.R.S32.HI R7, RZ, 0x1f, R23 ;  /* 0x0000001fff077819 */ /* 0x000fc80000011417 */
[----:B------:R-:W-:-:S13]  /*02a0*/  ISETP.GT.U32.AND P2, PT, R6, R5, PT ;  /* 0x000000050600720c */ /* 0x000fda0003f44070 */
[-C--:B------:R-:W-:Y:S02]  /*02b0*/  @!P2 IADD3 R5, R5, -R6.reuse, RZ ;  /* 0x800000060505a210 */ /* 0x080fe40007ffe0ff */
[----:B------:R-:W-:Y:S02]  /*02c0*/  @!P2 IADD3 R3, R3, 0x1, RZ ;  /* 0x000000010303a810 */ /* 0x000fe40007ffe0ff */
[----:B------:R-:W-:Y:S02]  /*02d0*/  ISETP.GE.U32.AND P1, PT, R5, R6, PT ;  /* 0x000000060500720c */ /* 0x000fe40003f26070 */
[----:B------:R-:W-:-:S11]  /*02e0*/  ISETP.NE.AND P2, PT, RZ, c[0x0][0x1d8], PT ;  /* 0x00007600ff007a0c */ /* 0x000fd60003f45270 */
[----:B------:R-:W-:-:S04]  /*02f0*/  @P1 IADD3 R3, R3, 0x1, RZ ;  /* 0x0000000103031810 */ /* 0x000fc80007ffe0ff */
[----:B------:R-:W-:Y:S02]  /*0300*/  @!P3 IADD3 R3, -R3, RZ, RZ ;  /* 0x000000ff0303b210 */ /* 0x000fe40007ffe1ff */
[----:B------:R-:W-:-:S04]  /*0310*/  @!P2 LOP3.LUT R3, RZ, c[0x0][0x1d8], RZ, 0x33, !PT ;  /* 0x00007600ff03aa12 */ /* 0x000fc800078e33ff */
[----:B------:R-:W-:Y:S02]  /*0320*/  IADD3 R4, -R3, RZ, RZ ;  /* 0x000000ff03047210 */ /* 0x000fe40007ffe1ff */
[----:B------:R-:W-:-:S03]  /*0330*/  SHF.R.S32.HI R5, RZ, 0x1f, R3 ;  /* 0x0000001fff057819 */ /* 0x000fc60000011403 */
[----:B------:R-:W-:Y:S02]  /*0340*/  IMAD R4, R4, c[0x0][0x1d8], R21 ;  /* 0x0000760004047a24 */ /* 0x000fe400078e0215 */
[----:B------:R-:W-:Y:S02]  /*0350*/  IMAD R6, R5, c[0x0][0x1d0], RZ ;  /* 0x0000740005067a24 */ /* 0x000fe400078e02ff */
[----:B------:R-:W-:Y:S02]  /*0360*/  IMAD R4, R4, 0xa, RZ ;  /* 0x0000000a04047824 */ /* 0x000fe400078e02ff */
[----:B------:R-:W-:Y:S02]  /*0370*/  IMAD R27, R3, c[0x0][0x1d4], R6 ;  /* 0x00007500031b7a24 */ /* 0x000fe400078e0206 */
[----:B------:R-:W-:Y:S01]  /*0380*/  @P0 IMAD R5, R2, c[0x0][0x1c0], RZ ;  /* 0x0000700002050a24 */ /* 0x000fe200078e02ff */
[----:B------:R-:W-:-:S04]  /*0390*/  IADD3 R24, P1, R23, R4, RZ ;  /* 0x0000000417187210 */ /* 0x000fc80007f3e0ff */
[----:B------:R-:W-:Y:S01]  /*03a0*/  LEA.HI.X.SX32 R25, R4, R7, 0x1, P1 ;  /* 0x0000000704197211 */ /* 0x000fe200008f0eff */
[----:B------:R-:W-:-:S04]  /*03b0*/  @P0 IMAD R7, R20, c[0x0][0x1c4], R5 ;  /* 0x0000710014070a24 */ /* 0x000fc800078e0205 */
[----:B------:R-:W-:-:S05]  /*03c0*/  IMAD.WIDE.U32 R24, R3, c[0x0][0x1d0], R24 ;  /* 0x0000740003187a25 */ /* 0x000fca00078e0018 */
[----:B------:R-:W-:Y:S02]  /*03d0*/  IADD3 R27, R25, R27, RZ ;  /* 0x0000001b191b7210 */ /* 0x000fe40007ffe0ff */
[----:B------:R-:W-:-:S05]  /*03e0*/  @P0 MOV R26, R24 ;  /* 0x00000018001a0202 */ /* 0x000fca0000000f00 */
[----:B------:R-:W-:-:S05]  /*03f0*/  @P0 IMAD.WIDE.U32 R4, R20, c[0x0][0x1c0], R26 ;  /* 0x0000700014040a25 */ /* 0x000fca00078e001a */
[----:B------:R-:W-:Y:S02]  /*0400*/  @P0 IADD3 R5, R5, R7, RZ ;  /* 0x0000000705050210 */ /* 0x000fe40007ffe0ff */
[----:B------:R-:W-:-:S04]  /*0410*/  @P0 LEA R6, P1, R4, c[0x0][0x170], 0x1 ;  /* 0x00005c0004060a11 */ /* 0x000fc800078208ff */
[----:B------:R-:W-:-:S05]  /*0420*/  @P0 LEA.HI.X R7, R4, c[0x0][0x174], R5, 0x1, P1 ;  /* 0x00005d0004070a11 */ /* 0x000fca00008f0c05 */
[----:B------:R-:W2:Y:S01]  /*0430*/  @P0 LDG.E R6, [R6.64] ;  /* 0x0000000606060981 */ /* 0x000ea2000c1e1900 */
[----:B------:R-:W-:Y:S01]  /*0440*/  PRMT R22, RZ, 0x5410, RZ ;  /* 0x00005410ff167816 */ /* 0x000fe200000000ff */
[----:B------:R-:W-:Y:S01]  /*0450*/  BSSY B0, `(.L_x_1477) ;  /* 0x000005a000007945 */ /* 0x000fe20003800000 */
[C---:B------:R-:W-:Y:S02]  /*0460*/  ISETP.GT.AND P1, PT, R0.reuse, 0x1e, PT ;  /* 0x0000001e0000780c */ /* 0x040fe40003f24270 */
[----:B------:R-:W-:Y:S02]  /*0470*/  ISETP.NE.AND P3, PT, R0, RZ, PT ;  /* 0x000000ff0000720c */ /* 0x000fe40003f65270 */
[----:B------:R-:W-:Y:S02]  /*0480*/  ISETP.NE.AND P2, PT, R17, RZ, PT ;  /* 0x000000ff1100720c */ /* 0x000fe40003f45270 */
[----:B--2---:R-:W-:-:S04]  /*0490*/  @P0 PRMT R22, R6, 0x7632, R22 ;  /* 0x0000763206160816 */ /* 0x004fc80000000016 */
[----:B------:R-:W-:-:S05]  /*04a0*/  @P0 PRMT R22, R22, 0x5410, R6 ;  /* 0x0000541016160816 */ /* 0x000fca0000000006 */
[--C-:B------:R-:W-:Y:S02]  /*04b0*/  HADD2.F32 R5, -RZ, R22.reuse.H0_H0 ;  /* 0x20000016ff057230 */ /* 0x100fe40000004100 */
[----:B------:R-:W-:-:S03]  /*04c0*/  HADD2.F32 R4, -RZ, R22.H1_H1 ;  /* 0x30000016ff047230 */ /* 0x000fc60000004100 */
        /* <DEDUP_REMOVED lines=82> */
.L_x_1478:
[----:B------:R-:W-:Y:S05]  /*09f0*/  BSYNC B0 ;  /* 0x0000000000007941 */ /* 0x000fea0003800000 */
.L_x_1477:
        /* <DEDUP_REMOVED lines=27> */
.L_x_1481:
[----:B------:R-:W2:Y:S01]  /*0bb0*/  LDG.E.STRONG.GPU R6, [R4.64] ;  /* 0x0000000604067981 */ /* 0x000ea2000c1ef900 */
[----:B------:R-:W-:Y:S01]  /*0bc0*/  YIELD ;  /* 0x0000000000007946 */ /* 0x000fe20003800000 */
[----:B--2---:R-:W-:Y:S01]  /*0bd0*/  ISETP.NE.AND P1, PT, R6, R7, PT ;  /* 0x000000070600720c */ /* 0x004fe20003f25270 */
[----:B------:R-:W-:-:S12]  /*0be0*/  CCTL.IVALL ;  /* 0x00000000ff00798f */ /* 0x000fd80002000000 */
[----:B------:R-:W-:Y:S05]  /*0bf0*/  @P1 BRA `(.L_x_1481) ;  /* 0xffffffb000001947 */ /* 0x000fea000383ffff */
.L_x_1480:
        /* <DEDUP_REMOVED lines=11> */
.L_x_1483:
        /* <DEDUP_REMOVED lines=59> */
.L_x_1482:
        /* <DEDUP_REMOVED lines=19> */
.L_x_1485:
[----:B------:R-:W-:Y:S05]  /*1190*/  BSYNC B0 ;  /* 0x0000000000007941 */ /* 0x000fea0003800000 */
.L_x_1484:
        /* <DEDUP_REMOVED lines=30> */
.L_x_1479:
        /* <DEDUP_REMOVED lines=14> */
[----:B------:R1:W-:Y:S04]  /*1460*/  @!P1 STG.E.64 [R14.64], R10 ;  /* 0x0000000a0e009986 */ /* 0x0003e8000c101b06 */
[----:B------:R-:W-:Y:S06]  /*1470*/  BAR.SYNC.DEFER_BLOCKING 0x0 ;  /* 0x0000000000007b1d */ /* 0x000fec0000010000 */
[----:B------:R-:W2:Y:S04]  /*1480*/  LDG.E.64 R4, [R4.64] ;  /* 0x0000000604047981 */ /* 0x000ea8000c1e1b00 */
[----:B------:R-:W2:Y:S01]  /*1490*/  LDG.E.64 R6, [R6.64] ;  /* 0x0000000606067981 */ /* 0x000ea2000c1e1b00 */
[----:B------:R-:W-:Y:S01]  /*14a0*/  MOV R3, 0x3f800000 ;  /* 0x3f80000000037802 */ /* 0x000fe20000000f00 */
[----:B-1----:R-:W-:-:S02]  /*14b0*/  HADD2.F32 R11, -RZ, R22.H1_H1 ;  /* 0x30000016ff0b7230 */ /* 0x002fc40000004100 */
[----:B------:R-:W1:Y:S01]  /*14c0*/  LDS.64 R8, [0xc0] ;  /* 0x0000c000ff087984 */ /* 0x000e620000000a00 */
[----:B0-----:R-:W-:Y:S01]  /*14d0*/  HADD2.F32 R13, -RZ, R22.H0_H0 ;  /* 0x20000016ff0d7230 */ /* 0x001fe20000004100 */
[----:B-1----:R-:W-:-:S04]  /*14e0*/  FMUL.FTZ R8, R8, c[0x0][0x1f4] ;  /* 0x00007d0008087a20 */ /* 0x002fc80000410000 */
[----:B------:R-:W-:Y:S02]  /*14f0*/  FMUL.FTZ R28, R8, R8 ;  /* 0x00000008081c7220 */ /* 0x000fe40000410000 */
[----:B------:R-:W-:Y:S02]  /*1500*/  FADD.FTZ R10, R11, -R8 ;  /* 0x800000080b0a7221 */ /* 0x000fe40000010000 */
[----:B------:R-:W-:Y:S02]  /*1510*/  FFMA.FTZ R9, R9, c[0x0][0x1f4], -R28 ;  /* 0x00007d0009097a23 */ /* 0x000fe4000001081c */
[----:B------:R-:W-:-:S03]  /*1520*/  FADD.FTZ R8, R13, -R8 ;  /* 0x800000080d087221 */ /* 0x000fc60000010000 */
[----:B------:R-:W-:-:S13]  /*1530*/  FSETP.GTU.FTZ.AND P1, PT, R9, RZ, PT ;  /* 0x000000ff0900720b */ /* 0x000fda0003f3c000 */
[----:B------:R-:W-:-:S04]  /*1540*/  @P1 FADD.FTZ R9, R9, c[0x0][0x188] ;  /* 0x0000620009091621 */ /* 0x000fc80000010000 */
[----:B------:R-:W0:Y:S01]  /*1550*/  @P1 MUFU.RSQ R3, R9 ;  /* 0x0000000900031308 */ /* 0x000e220000001400 */
[----:B------:R-:W-:Y:S01]  /*1560*/  ISETP.NE.AND P1, PT, RZ, UR5, PT ;  /* 0x00000005ff007c0c */ /* 0x000fe2000bf25270 */
[-C--:B0-----:R-:W-:Y:S02]  /*1570*/  FMUL.FTZ R11, R10, R3.reuse ;  /* 0x000000030a0b7220 */ /* 0x081fe40000410000 */
[----:B------:R-:W-:Y:S02]  /*1580*/  FMUL.FTZ R8, R8, R3 ;  /* 0x0000000308087220 */ /* 0x000fe40000410000 */
[----:B--2---:R-:W-:Y:S02]  /*1590*/  FFMA.FTZ R4, R4, R11, R6 ;  /* 0x0000000b04047223 */ /* 0x004fe40000010006 */
[----:B------:R-:W-:-:S06]  /*15a0*/  FFMA.FTZ R5, R5, R8, R7 ;  /* 0x0000000805057223 */ /* 0x000fcc0000010007 */
        /* <DEDUP_REMOVED lines=11> */
.L_x_1486:
[----:B------:R-:W-:Y:S01]  /*1660*/  BSSY B0, `(.L_x_1487) ;  /* 0x000000c000007945 */ /* 0x000fe20003800000 */
[----:B------:R-:W-:Y:S05]  /*1670*/  @!P0 BRA `(.L_x_1488) ;  /* 0x000000a000008947 */ /* 0x000fea0003800000 */
[----:B------:R-:W-:Y:S01]  /*1680*/  MOV R6, R24 ;  /* 0x0000001800067202 */ /* 0x000fe20000000f00 */
[----:B------:R-:W-:Y:S01]  /*1690*/  IMAD R3, R2, c[0x0][0x1c0], RZ ;  /* 0x0000700002037a24 */ /* 0x000fe200078e02ff */
[----:B------:R-:W-:Y:S02]  /*16a0*/  MOV R7, R27 ;  /* 0x0000001b00077202 */ /* 0x000fe40000000f00 */
[----:B------:R-:W-:Y:S01]  /*16b0*/  F2FP.PACK_AB R5, R5, R4 ;  /* 0x000000040505723e */ /* 0x000fe200000000ff */
[C---:B------:R-:W-:Y:S02]  /*16c0*/  IMAD R3, R20.reuse, c[0x0][0x1c4], R3 ;  /* 0x0000710014037a24 */ /* 0x040fe400078e0203 */
[----:B------:R-:W-:-:S05]  /*16d0*/  IMAD.WIDE.U32 R6, R20, c[0x0][0x1c0], R6 ;  /* 0x0000700014067a25 */ /* 0x000fca00078e0006 */
[----:B------:R-:W-:Y:S02]  /*16e0*/  IADD3 R3, R7, R3, RZ ;  /* 0x0000000307037210 */ /* 0x000fe40007ffe0ff */
[----:B------:R-:W-:-:S04]  /*16f0*/  LEA R8, P1, R6, c[0x0][0x160], 0x1 ;  /* 0x0000580006087a11 */ /* 0x000fc800078208ff */
[----:B------:R-:W-:-:S05]  /*1700*/  LEA.HI.X R9, R6, c[0x0][0x164], R3, 0x1, P1 ;  /* 0x0000590006097a11 */ /* 0x000fca00008f0c03 */
[----:B------:R0:W-:Y:S04]  /*1710*/  STG.E [R8.64], R5 ;  /* 0x0000000508007986 */ /* 0x0001e8000c101906 */
.L_x_1488:
[----:B------:R-:W-:Y:S05]  /*1720*/  BSYNC B0 ;  /* 0x0000000000007941 */ /* 0x000fea0003800000 */
.L_x_1487:
[----:B------:R-:W-:Y:S02]  /*1730*/  IADD3 R21, R21, c[0x0][0x10], RZ ;  /* 0x0000040015157a10 */ /* 0x000fe40007ffe0ff */
[----:B------:R-:W-:Y:S02]  /*1740*/  IADD3 R18, R18, 0x1, RZ ;  /* 0x0000000112127810 */ /* 0x000fe40007ffe0ff */
[----:B------:R-:W-:-:S13]  /*1750*/  ISETP.GE.AND P1, PT, R21, UR4, PT ;  /* 0x0000000415007c0c */ /* 0x000fda000bf26270 */
[----:B------:R-:W-:Y:S01]  /*1760*/  @P1 CALL.REL.NOINC `(.L_x_1489) ;  /* 0x0000001000001944 */ /* 0x000fe20003c00000 */
[----:B------:R-:W-:Y:S05]  /*1770*/  BRA `(.L_x_1490) ;  /* 0xffffea1000007947 */ /* 0x000fea000383ffff */
.L_x_1489:
[----:B------:R-:W-:Y:S05]  /*1780*/  EXIT ;  /* 0x000000000000794d */ /* 0x000fea0003800000 */
.L_x_1491:
        /* <DEDUP_REMOVED lines=15> */
.L_x_1958:


//--------------------- .text._Z35group_norm_nhwc_fwd_one_pass_kernelI11Fp16IOFp32WLi128ELi10ELi640EEv26Group_norm_nhwc_fwd_params --------------------------
	.section	.text._Z35group_norm_nhwc_fwd_one_pass_kernelI11Fp16IOFp32WLi128ELi10ELi640EEv26Group_norm_nhwc_fwd_params,"ax",@progbits
	.sectioninfo	@"SHI_REGISTERS=32"
	.align	128
        .global         _Z35group_norm_nhwc_fwd_one_pass_kernelI11Fp16IOFp32WLi128ELi10ELi640EEv26Group_norm_nhwc_fwd_params
        .type           _Z35group_norm_nhwc_fwd_one_pass_kernelI11Fp16IOFp32WLi128ELi10ELi640EEv26Group_norm_nhwc_fwd_params,@function
        .size           _Z35group_norm_nhwc_fwd_one_pass_kernelI11Fp16IOFp32WLi128ELi10ELi640EEv26Group_norm_nhwc_fwd_params,(.L_x_1959 - _Z35group_norm_nhwc_fwd_one_pass_kernelI11Fp16IOFp32WLi128ELi10ELi640EEv26Group_norm_nhwc_fwd_params)
        .other          _Z35group_norm_nhwc_fwd_one_pass_kernelI11Fp16IOFp32WLi128ELi10ELi640EEv26Group_norm_nhwc_fwd_params,@"STO_CUDA_ENTRY STV_DEFAULT"
_Z35group_norm_nhwc_fwd_one_pass_kernelI11Fp16IOFp32WLi128ELi10ELi640EEv26Group_norm_nhwc_fwd_params:
.text._Z35group_norm_nhwc_fwd_one_pass_kernelI11Fp16IOFp32WLi128ELi10ELi640EEv26Group_norm_nhwc_fwd_params:
        /* <DEDUP_REMOVED lines=25> */
.L_x_1505:
        /* <DEDUP_REMOVED lines=134> */
.L_x_1493:
[----:B------:R-:W-:Y:S05]  /*09f0*/  BSYNC B0 ;  /* 0x0000000000007941 */ /* 0x000fea0003800000 */
.L_x_1492:
        /* <DEDUP_REMOVED lines=27> */
.L_x_1496:
[----:B------:R-:W2:Y:S01]  /*0bb0*/  LDG.E.STRONG.GPU R6, [R4.64] ;  /* 0x0000000604067981 */ /* 0x000ea2000c1ef900 */
[----:B------:R-:W-:Y:S01]  /*0bc0*/  YIELD ;  /* 0x0000000000007946 */ /* 0x000fe20003800000 */
[----:B--2---:R-:W-:Y:S01]  /*0bd0*/  ISETP.NE.AND P1, PT, R6, R7, PT ;  /* 0x000000070600720c */ /* 0x004fe20003f25270 */
[----:B------:R-:W-:-:S12]  /*0be0*/  CCTL.IVALL ;  /* 0x00000000ff00798f */ /* 0x000fd80002000000 */
[----:B------:R-:W-:Y:S05]  /*0bf0*/  @P1 BRA `(.L_x_1496) ;  /* 0xffffffb000001947 */ /* 0x000fea000383ffff */
.L_x_1495:
        /* <DEDUP_REMOVED lines=11> */
.L_x_1498:
        /* <DEDUP_REMOVED lines=59> */
.L_x_1497:
        /* <DEDUP_REMOVED lines=19> */
.L_x_1500:
[----:B------:R-:W-:Y:S05]  /*1190*/  BSYNC B0 ;  /* 0x0000000000007941 */ /* 0x000fea0003800000 */
.L_x_1499:
        /* <DEDUP_REMOVED lines=30> */
.L_x_1494:
        /* <DEDUP_REMOVED lines=46> */
.L_x_1501:
        /* <DEDUP_REMOVED lines=12> */
.L_x_1503:
[----:B------:R-:W-:Y:S05]  /*1720*/  BSYNC B0 ;  /* 0x0000000000007941 */ /* 0x000fea0003800000 */
.L_x_1502:
[----:B------:R-:W-:Y:S02]  /*1730*/  IADD3 R21, R21, c[0x0][0x10], RZ ;  /* 0x0000040015157a10 */ /* 0x000fe40007ffe0ff */
[----:B------:R-:W-:Y:S02]  /*1740*/  IADD3 R18, R18, 0x1, RZ ;  /* 0x0000000112127810 */ /* 0x000fe40007ffe0ff */
[----:B------:R-:W-:-:S13]  /*1750*/  ISETP.GE.AND P1, PT, R21, UR4, PT ;  /* 0x0000000415007c0c */ /* 0x000fda000bf26270 */
[----:B------:R-:W-:Y:S01]  /*1760*/  @P1 CALL.REL.NOINC `(.L_x_1504) ;  /* 0x0000001000001944 */ /* 0x000fe20003c00000 */
[----:B------:R-:W-:Y:S05]  /*1770*/  BRA `(.L_x_1505) ;  /* 0xffffea1000007947 */ /* 0x000fea000383ffff */
.L_x_1504:
[----:B------:R-:W-:Y:S05]  /*1780*/  EXIT ;  /* 0x000000000000794d */ /* 0x000fea0003800000 */
.L_x_1506:
        /* <DEDUP_REMOVED lines=15> */
.L_x_1959:


//--------------------- .text._Z35group_norm_nhwc_fwd_one_pass_kernelI11Fp16IOFp32WLi256ELi10ELi640EEv26Group_norm_nhwc_fwd_params --------------------------
	.section	.text._Z35group_norm_nhwc_fwd_one_pass_kernelI11Fp16IOFp32WLi256ELi10ELi640EEv26Group_norm_nhwc_fwd_params,"ax",@progbits
	.sectioninfo	@"SHI_REGISTERS=32"
	.align	128
        .global         _Z35group_norm_nhwc_fwd_one_pass_kernelI11Fp16IOFp32WLi256ELi10ELi640EEv26Group_norm_nhwc_fwd_params
        .type           _Z35group_norm_nhwc_fwd_one_pass_kernelI11Fp16IOFp32WLi256ELi10ELi640EEv26Group_norm_nhwc_fwd_params,@function
        .size           _Z35group_norm_nhwc_fwd_one_pass_kernelI11Fp16IOFp32WLi256ELi10ELi640EEv26Group_norm_nhwc_fwd_params,(.L_x_1960 - _Z35group_norm_nhwc_fwd_one_pass_kernelI11Fp16IOFp32WLi256ELi10ELi640EEv26Group_norm_nhwc_fwd_params)
        .other          _Z35group_norm_nhwc_fwd_one_pass_kernelI11Fp16IOFp32WLi256ELi10ELi640EEv26Group_norm_nhwc_fwd_params,@"STO_CUDA_ENTRY STV_DEFAULT"
_Z35group_norm_nhwc_fwd_one_pass_kernelI11Fp16IOFp32WLi256ELi10ELi640EEv26Group_norm_nhwc_fwd_params:
.text._Z35group_norm_nhwc_fwd_one_pass_kernelI11Fp16IOFp32WLi256ELi10ELi640EEv26Group_norm_nhwc_fwd_params:
        /* <DEDUP_REMOVED lines=26> */
.L_x_1523:
        /* <DEDUP_REMOVED lines=41> */
[-C--:B------:R-:W-:Y:S01]  /*0430*/  @P0 MOV R28, R26.reuse ;  /* 0x0000001a001c0202 */ /* 0x080fe20000000f00 */
[----:B------:R-:W-:Y:S01]  /*0440*/  @!P1 IMAD R9, R20, c[0x0][0x1c4], R7 ;  /* 0x0000710014099a24 */ /* 0x000fe200078e0207 */
[----:B------:R-:W-:Y:S02]  /*0450*/  @!P1 MOV R6, R26 ;  /* 0x0000001a00069202 */ /* 0x000fe40000000f00 */
[----:B------:R-:W-:Y:S01]  /*0460*/  @!P1 MOV R7, R29 ;  /* 0x0000001d00079202 */ /* 0x000fe20000000f00 */
[----:B------:R-:W-:-:S04]  /*0470*/  @P0 IMAD.WIDE.U32 R12, R21, c[0x0][0x1c0], R28 ;  /* 0x00007000150c0a25 */ /* 0x000fc800078e001c */
[----:B------:R-:W-:Y:S01]  /*0480*/  @!P1 IMAD.WIDE.U32 R6, R20, c[0x0][0x1c0], R6 ;  /* 0x0000700014069a25 */ /* 0x000fe200078e0006 */
[----:B------:R-:W-:Y:S02]  /*0490*/  @P0 IADD3 R11, R13, R11, RZ ;  /* 0x0000000b0d0b0210 */ /* 0x000fe40007ffe0ff */
[----:B------:R-:W-:Y:S02]  /*04a0*/  @P0 LEA R10, P2, R12, c[0x0][0x170], 0x1 ;  /* 0x00005c000c0a0a11 */ /* 0x000fe400078408ff */
[----:B------:R-:W-:Y:S02]  /*04b0*/  @!P1 IADD3 R9, R7, R9, RZ ;  /* 0x0000000907099210 */ /* 0x000fe40007ffe0ff */
[----:B------:R-:W-:Y:S02]  /*04c0*/  @!P1 LEA R8, P3, R6, c[0x0][0x170], 0x1 ;  /* 0x00005c0006089a11 */ /* 0x000fe400078608ff */
[----:B------:R-:W-:Y:S02]  /*04d0*/  MOV R7, RZ ;  /* 0x000000ff00077202 */ /* 0x000fe40000000f00 */
[----:B------:R-:W-:-:S02]  /*04e0*/  @P0 LEA.HI.X R11, R12, c[0x0][0x174], R11, 0x1, P2 ;  /* 0x00005d000c0b0a11 */ /* 0x000fc400010f0c0b */
[----:B------:R-:W-:Y:S02]  /*04f0*/  @!P1 LEA.HI.X R9, R6, c[0x0][0x174], R9, 0x1, P3 ;  /* 0x00005d0006099a11 */ /* 0x000fe400018f0c09 */
[----:B------:R-:W-:Y:S01]  /*0500*/  MOV R6, RZ ;  /* 0x000000ff00067202 */ /* 0x000fe20000000f00 */
[----:B------:R-:W2:Y:S05]  /*0510*/  @P0 LDG.E R7, [R10.64] ;  /* 0x000000060a070981 */ /* 0x000eaa000c1e1900 */
[----:B------:R-:W3:Y:S01]  /*0520*/  @!P1 LDG.E R6, [R8.64] ;  /* 0x0000000608069981 */ /* 0x000ee2000c1e1900 */
[C---:B0-----:R-:W-:Y:S01]  /*0530*/  ISETP.GT.AND P1, PT, R2.reuse, 0x1e, PT ;  /* 0x0000001e0200780c */ /* 0x041fe20003f24270 */
[----:B------:R-:W-:Y:S01]  /*0540*/  BSSY B0, `(.L_x_1507) ;  /* 0x000005c000007945 */ /* 0x000fe20003800000 */
[----:B------:R-:W-:-:S02]  /*0550*/  ISETP.NE.AND P3, PT, R2, RZ, PT ;  /* 0x000000ff0200720c */ /* 0x000fc40003f65270 */
[----:B------:R-:W-:Y:S01]  /*0560*/  ISETP.NE.AND P2, PT, R5, RZ, PT ;  /* 0x000000ff0500720c */ /* 0x000fe20003f45270 */
[--C-:B--2---:R-:W-:Y:S02]  /*0570*/  HADD2.F32 R13, -RZ, R7.reuse.H1_H1 ;  /* 0x30000007ff0d7230 */ /* 0x104fe40000004100 */
[----:B------:R-:W-:Y:S02]  /*0580*/  HADD2.F32 R12, -RZ, R7.H0_H0 ;  /* 0x20000007ff0c7230 */ /* 0x000fe40000004100 */
[--C-:B---3--:R-:W-:Y:S01]  /*0590*/  HADD2.F32 R19, -RZ, R6.reuse.H1_H1 ;  /* 0x30000006ff137230 */ /* 0x108fe20000004100 */
[----:B------:R-:W-:Y:S01]  /*05a0*/  FMUL.FTZ R15, R13, R13 ;  /* 0x0000000d0d0f7220 */ /* 0x000fe20000410000 */
[----:B------:R-:W-:Y:S01]  /*05b0*/  HADD2.F32 R14, -RZ, R6.H0_H0 ;  /* 0x20000006ff0e7230 */ /* 0x000fe20000004100 */
[----:B------:R-:W-:Y:S02]  /*05c0*/  FADD.FTZ R13, R12, R13 ;  /* 0x0000000d0c0d7221 */ /* 0x000fe40000010000 */
[----:B------:R-:W-:-:S02]  /*05d0*/  FMUL.FTZ R25, R19, R19 ;  /* 0x0000001313197220 */ /* 0x000fc40000410000 */
[----:B------:R-:W-:Y:S02]  /*05e0*/  FFMA.FTZ R15, R12, R12, R15 ;  /* 0x0000000c0c0f7223 */ /* 0x000fe4000001000f */
[C---:B------:R-:W-:Y:S02]  /*05f0*/  FADD.FTZ R18, R14.reuse, R19 ;  /* 0x000000130e127221 */ /* 0x040fe40000010000 */
[----:B------:R-:W-:Y:S02]  /*0600*/  FFMA.FTZ R14, R14, R14, R25 ;  /* 0x0000000e0e0e7223 */ /* 0x000fe40000010019 */
[----:B------:R-:W-:Y:S02]  /*0610*/  FADD.FTZ R13, RZ, R13 ;  /* 0x0000000dff0d7221 */ /* 0x000fe40000010000 */
[----:B------:R-:W-:Y:S02]  /*0620*/  FADD.FTZ R15, RZ, R15 ;  /* 0x0000000fff0f7221 */ /* 0x000fe40000010000 */
[----:B------:R-:W-:-:S02]  /*0630*/  FADD.FTZ R18, R13, R18 ;  /* 0x000000120d127221 */ /* 0x000fc40000010000 */
        /* <DEDUP_REMOVED lines=76> */
.L_x_1508:
[----:B------:R-:W-:Y:S05]  /*0b00*/  BSYNC B0 ;  /* 0x0000000000007941 */ /* 0x000fea0003800000 */
.L_x_1507:
        /* <DEDUP_REMOVED lines=27> */
.L_x_1511:
[----:B------:R-:W2:Y:S01]  /*0cc0*/  LDG.E.STRONG.GPU R10, [R8.64] ;  /* 0x00000006080a7981 */ /* 0x000ea2000c1ef900 */
[----:B------:R-:W-:Y:S01]  /*0cd0*/  YIELD ;  /* 0x0000000000007946 */ /* 0x000fe20003800000 */
[----:B--2---:R-:W-:Y:S01]  /*0ce0*/  ISETP.NE.AND P1, PT, R10, R11, PT ;  /* 0x0000000b0a00720c */ /* 0x004fe20003f25270 */
[----:B------:R-:W-:-:S12]  /*0cf0*/  CCTL.IVALL ;  /* 0x00000000ff00798f */ /* 0x000fd80002000000 */
[----:B------:R-:W-:Y:S05]  /*0d00*/  @P1 BRA `(.L_x_1511) ;  /* 0xffffffb000001947 */ /* 0x000fea000383ffff */
.L_x_1510:
        /* <DEDUP_REMOVED lines=11> */
.L_x_1513:
        /* <DEDUP_REMOVED lines=59> */
.L_x_1512:
        /* <DEDUP_REMOVED lines=19> */
.L_x_1515:
[----:B------:R-:W-:Y:S05]  /*12a0*/  BSYNC B0 ;  /* 0x0000000000007941 */ /* 0x000fea0003800000 */
.L_x_1514:
        /* <DEDUP_REMOVED lines=30> */
.L_x_1509:
        /* <DEDUP_REMOVED lines=16> */
[--C-:B-1----:R-:W-:Y:S01]  /*1590*/  HADD2.F32 R15, -RZ, R7.reuse.H0_H0 ;  /* 0x20000007ff0f7230 */ /* 0x102fe20000004100 */
[----:B------:R-:W-:Y:S01]  /*15a0*/  ISETP.NE.AND P2, PT, RZ, UR5, PT ;  /* 0x00000005ff007c0c */ /* 0x000fe2000bf45270 */
[----:B------:R-:W-:Y:S01]  /*15b0*/  HADD2.F32 R7, -RZ, R7.H1_H1 ;  /* 0x30000007ff077230 */ /* 0x000fe20000004100 */
[----:B------:R-:W1:Y:S01]  /*15c0*/  LDS.64 R12, [0xc0] ;  /* 0x0000c000ff0c7984 */ /* 0x000e620000000a00 */
[----:B0-----:R-:W-:-:S02]  /*15d0*/  HADD2.F32 R19, -RZ, R6.H0_H0 ;  /* 0x20000006ff137230 */ /* 0x001fc40000004100 */
[----:B------:R-:W-:Y:S01]  /*15e0*/  HADD2.F32 R25, -RZ, R6.H1_H1 ;  /* 0x30000006ff197230 */ /* 0x000fe20000004100 */
        /* <DEDUP_REMOVED lines=33> */
.L_x_1516:
        /* <DEDUP_REMOVED lines=12> */
.L_x_1518:
[----:B------:R-:W-:Y:S05]  /*18c0*/  BSYNC B0 ;  /* 0x0000000000007941 */ /* 0x000fea0003800000 */
.L_x_1517:
        /* <DEDUP_REMOVED lines=11> */
.L_x_1519:
[----:B------:R-:W-:Y:S01]  /*1980*/  BSSY B0, `(.L_x_1520) ;  /* 0x000000c000007945 */ /* 0x000fe20003800000 */
[----:B------:R-:W-:Y:S05]  /*1990*/  @P1 BRA `(.L_x_1521) ;  /* 0x000000a000001947 */ /* 0x000fea0003800000 */
[----:B0-----:R-:W-:Y:S01]  /*19a0*/  MOV R8, R26 ;  /* 0x0000001a00087202 */ /* 0x001fe20000000f00 */
        /* <DEDUP_REMOVED lines=9> */
.L_x_1521:
[----:B------:R-:W-:Y:S05]  /*1a40*/  BSYNC B0 ;  /* 0x0000000000007941 */ /* 0x000fea0003800000 */
.L_x_1520:
[----:B------:R-:W-:Y:S02]  /*1a50*/  IADD3 R22, R22, c[0x0][0x10], RZ ;  /* 0x0000040016167a10 */ /* 0x000fe40007ffe0ff */
[----:B------:R-:W-:Y:S02]  /*1a60*/  IADD3 R16, R16, 0x1, RZ ;  /* 0x0000000110107810 */ /* 0x000fe40007ffe0ff */
[----:B------:R-:W-:-:S13]  /*1a70*/  ISETP.GE.AND P1, PT, R22, UR4, PT ;  /* 0x0000000416007c0c */ /* 0x000fda000bf26270 */
[----:B------:R-:W-:Y:S01]  /*1a80*/  @P1 CALL.REL.NOINC `(.L_x_1522) ;  /* 0x0000001000001944 */ /* 0x000fe20003c00000 */
[----:B------:R-:W-:Y:S05]  /*1a90*/  BRA `(.L_x_1523) ;  /* 0xffffe70000007947 */ /* 0x000fea000383ffff */
.L_x_1522:
[----:B------:R-:W-:Y:S05]  /*1aa0*/  EXIT ;  /* 0x000000000000794d */ /* 0x000fea0003800000 */
.L_x_1524:
        /* <DEDUP_REMOVED lines=13> */
.L_x_1960:


//--------------------- .text._Z35group_norm_nhwc_fwd_one_pass_kernelI11Fp16IOFp32WLi512ELi10ELi640EEv26Group_norm_nhwc_fwd_params --------------------------
	.section	.text._Z35group_norm_nhwc_fwd_one_pass_kernelI11Fp16IOFp32WLi512ELi10ELi640EEv26Group_norm_nhwc_fwd_params,"ax",@progbits
	.sectioninfo	@"SHI_REGISTERS=45"
	.align	128
        .global         _Z35group_norm_nhwc_fwd_one_pass_kernelI11Fp16IOFp32WLi512ELi10ELi640EEv26Group_norm_nhwc_fwd_params
        .type           _Z35group_norm_nhwc_fwd_one_pass_kernelI11Fp16IOFp32WLi512ELi10ELi640EEv26Group_norm_nhwc_fwd_params,@function
        .size           _Z35group_norm_nhwc_fwd_one_pass_kernelI11Fp16IOFp32WLi512ELi10ELi640EEv26Group_norm_nhwc_fwd_params,(.L_x_1961 - _Z35group_norm_nhwc_fwd_one_pass_kernelI11Fp16IOFp32WLi512ELi10ELi640EEv26Group_norm_nhwc_fwd_params)
        .other          _Z35group_norm_nhwc_fwd_one_pass_kernelI11Fp16IOFp32WLi512ELi10ELi640EEv26Group_norm_nhwc_fwd_params,@"STO_CUDA_ENTRY STV_DEFAULT"
_Z35group_norm_nhwc_fwd_one_pass_kernelI11Fp16IOFp32WLi512ELi10ELi640EEv26Group_norm_nhwc_fwd_params:
.text._Z35group_norm_nhwc_fwd_one_pass_kernelI11Fp16IOFp32WLi512ELi10ELi640EEv26Group_norm_nhwc_fwd_params:
        /* <DEDUP_REMOVED lines=28> */
.L_x_1547:
[----:B------:R-:W-:Y:S02]  /*01c0*/  IABS R9, c[0x0][0x1d8] ;  /* 0x0000760000097a13 */ /* 0x000fe40000000000 */
        /* <DEDUP_REMOVED lines=34> */
[----:B------:R-:W-:Y:S01]  /*03f0*/  IMAD R8, R0, c[0x0][0x1d0], RZ ;  /* 0x0000740000087a24 */ /* 0x000fe200078e02ff */
[----:B------:R-:W-:Y:S02]  /*0400*/  SHF.R.S32.HI R0, RZ, 0x1f, R27 ;  /* 0x0000001fff007819 */ /* 0x000fe4000001141b */
[----:B------:R-:W-:Y:S01]  /*0410*/  IADD3 R36, P3, R32, R3, RZ ;  /* 0x0000000320247210 */ /* 0x000fe20007f7e0ff */
[----:B------:R-:W-:Y:S02]  /*0420*/  IMAD R35, R9, c[0x0][0x1d4], R8 ;  /* 0x0000750009237a24 */ /* 0x000fe400078e0208 */
[----:B------:R-:W-:Y:S01]  /*0430*/  @!P1 IMAD R8, R4, c[0x0][0x1c0], RZ ;  /* 0x0000700004089a24 */ /* 0x000fe200078e02ff */
[----:B------:R-:W-:Y:S02]  /*0440*/  LEA.HI.X.SX32 R37, R3, R2, 0x1, P3 ;  /* 0x0000000203257211 */ /* 0x000fe400018f0eff */
[----:B------:R-:W-:Y:S01]  /*0450*/  SHF.R.S32.HI R2, RZ, 0x1f, R28 ;  /* 0x0000001fff027819 */ /* 0x000fe2000001141c */
[----:B------:R-:W-:Y:S01]  /*0460*/  @!P1 IMAD R15, R29, c[0x0][0x1c4], R8 ;  /* 0x000071001d0f9a24 */ /* 0x000fe200078e0208 */
[----:B------:R-:W-:Y:S01]  /*0470*/  ISETP.GE.U32.AND P3, PT, R27, c[0x0][0x1c8], PT ;  /* 0x000072001b007a0c */ /* 0x000fe20003f66070 */
[----:B------:R-:W-:Y:S01]  /*0480*/  IMAD.WIDE.U32 R36, R9, c[0x0][0x1d0], R36 ;  /* 0x0000740009247a25 */ /* 0x000fe200078e0024 */
[----:B------:R-:W-:-:S02]  /*0490*/  ISETP.GE.AND.EX P2, PT, R2, c[0x0][0x1cc], PT, P2 ;  /* 0x0000730002007a0c */ /* 0x000fc40003f46320 */
[----:B------:R-:W-:Y:S01]  /*04a0*/  ISETP.GE.AND.EX P3, PT, R0, c[0x0][0x1cc], PT, P3 ;  /* 0x0000730000007a0c */ /* 0x000fe20003f66330 */
[----:B------:R-:W-:Y:S01]  /*04b0*/  @P0 IMAD R9, R5, c[0x0][0x1c0], RZ ;  /* 0x0000700005090a24 */ /* 0x000fe200078e02ff */
[----:B------:R-:W-:Y:S02]  /*04c0*/  IADD3 R35, R37, R35, RZ ;  /* 0x0000002325237210 */ /* 0x000fe40007ffe0ff */
[-C--:B------:R-:W-:Y:S01]  /*04d0*/  @!P1 MOV R34, R36.reuse ;  /* 0x0000002400229202 */ /* 0x080fe20000000f00 */
[----:B------:R-:W-:Y:S01]  /*04e0*/  @P0 IMAD R13, R30, c[0x0][0x1c4], R9 ;  /* 0x000071001e0d0a24 */ /* 0x000fe200078e0209 */
[----:B------:R-:W-:Y:S02]  /*04f0*/  ISETP.GT.U32.OR P2, PT, R20, 0x27f, P2 ;  /* 0x0000027f1400780c */ /* 0x000fe40001744470 */
[----:B------:R-:W-:Y:S01]  /*0500*/  @P0 MOV R10, R36 ;  /* 0x00000024000a0202 */ /* 0x000fe20000000f00 */
[----:B------:R-:W-:Y:S01]  /*0510*/  @!P1 IMAD.WIDE.U32 R8, R29, c[0x0][0x1c0], R34 ;  /* 0x000070001d089a25 */ /* 0x000fe200078e0022 */
[----:B------:R-:W-:-:S02]  /*0520*/  @P0 MOV R11, R35 ;  /* 0x00000023000b0202 */ /* 0x000fc40000000f00 */
[----:B------:R-:W-:Y:S02]  /*0530*/  ISETP.GT.U32.OR P3, PT, R20, 0x27f, P3 ;  /* 0x0000027f1400780c */ /* 0x000fe40001f64470 */
[----:B------:R-:W-:Y:S01]  /*0540*/  @!P1 IADD3 R9, R9, R15, RZ ;  /* 0x0000000f09099210 */ /* 0x000fe20007ffe0ff */
[----:B------:R-:W-:Y:S01]  /*0550*/  @P0 IMAD.WIDE.U32 R10, R30, c[0x0][0x1c0], R10 ;  /* 0x000070001e0a0a25 */ /* 0x000fe200078e000a */
[----:B------:R-:W-:-:S04]  /*0560*/  @!P1 LEA R14, P5, R8, c[0x0][0x170], 0x1 ;  /* 0x00005c00080e9a11 */ /* 0x000fc800078a08ff */
[----:B------:R-:W-:Y:S01]  /*0570*/  @!P1 LEA.HI.X R15, R8, c[0x0][0x174], R9, 0x1, P5 ;  /* 0x00005d00080f9a11 */ /* 0x000fe200028f0c09 */
[----:B------:R-:W-:Y:S01]  /*0580*/  @!P2 IMAD R9, R2, c[0x0][0x1c0], RZ ;  /* 0x000070000209aa24 */ /* 0x000fe200078e02ff */
[----:B------:R-:W-:Y:S02]  /*0590*/  @P0 IADD3 R11, R11, R13, RZ ;  /* 0x0000000d0b0b0210 */ /* 0x000fe40007ffe0ff */
[----:B------:R-:W-:Y:S01]  /*05a0*/  @P0 LEA R16, P4, R10, c[0x0][0x170], 0x1 ;  /* 0x00005c000a100a11 */ /* 0x000fe200078808ff */
[----:B------:R-:W-:Y:S01]  /*05b0*/  @!P2 IMAD R13, R28, c[0x0][0x1c4], R9 ;  /* 0x000071001c0daa24 */ /* 0x000fe200078e0209 */
[----:B------:R-:W-:Y:S02]  /*05c0*/  @!P2 MOV R8, R36 ;  /* 0x000000240008a202 */ /* 0x000fe40000000f00 */
[----:B------:R-:W-:Y:S02]  /*05d0*/  @!P2 MOV R9, R35 ;  /* 0x000000230009a202 */ /* 0x000fe40000000f00 */
[----:B------:R-:W-:Y:S01]  /*05e0*/  @P0 LEA.HI.X R17, R10, c[0x0][0x174], R11, 0x1, P4 ;  /* 0x00005d000a110a11 */ /* 0x000fe200020f0c0b */
[----:B------:R-:W-:-:S02]  /*05f0*/  @!P3 IMAD R10, R0, c[0x0][0x1c0], RZ ;  /* 0x00007000000aba24 */ /* 0x000fc400078e02ff */
[----:B------:R-:W-:Y:S01]  /*0600*/  @!P2 IMAD.WIDE.U32 R8, R28, c[0x0][0x1c0], R8 ;  /* 0x000070001c08aa25 */ /* 0x000fe200078e0008 */
[----:B------:R-:W-:Y:S01]  /*0610*/  @!P3 MOV R11, R35 ;  /* 0x00000023000bb202 */ /* 0x000fe20000000f00 */
[----:B------:R-:W-:Y:S01]  /*0620*/  CS2R R22, SRZ ;  /* 0x0000000000167805 */ /* 0x000fe2000001ff00 */
[----:B------:R-:W2:Y:S01]  /*0630*/  @P0 LDG.E R24, [R16.64] ;  /* 0x0000000610180981 */ /* 0x000ea2000c1e1900 */
[----:B------:R-:W-:Y:S01]  /*0640*/  @!P3 IMAD R19, R27, c[0x0][0x1c4], R10 ;  /* 0x000071001b13ba24 */ /* 0x000fe200078e020a */
[----:B------:R-:W-:Y:S02]  /*0650*/  @!P3 MOV R10, R36 ;  /* 0x00000024000ab202 */ /* 0x000fe40000000f00 */
[----:B------:R-:W-:Y:S01]  /*0660*/  @!P2 IADD3 R9, R9, R13, RZ ;  /* 0x0000000d0909a210 */ /* 0x000fe20007ffe0ff */
[----:B------:R-:W3:Y:S01]  /*0670*/  @!P1 LDG.E R22, [R14.64] ;  /* 0x000000060e169981 */ /* 0x000ee2000c1e1900 */
[----:B------:R-:W-:Y:S01]  /*0680*/  @!P2 LEA R12, P4, R8, c[0x0][0x170], 0x1 ;  /* 0x00005c00080caa11 */ /* 0x000fe200078808ff */
[----:B------:R-:W-:-:S03]  /*0690*/  @!P3 IMAD.WIDE.U32 R10, R27, c[0x0][0x1c0], R10 ;  /* 0x000070001b0aba25 */ /* 0x000fc600078e000a */
[----:B------:R-:W-:Y:S02]  /*06a0*/  @!P2 LEA.HI.X R13, R8, c[0x0][0x174], R9, 0x1, P4 ;  /* 0x00005d00080daa11 */ /* 0x000fe400020f0c09 */
[----:B------:R-:W-:Y:S02]  /*06b0*/  @!P3 IADD3 R9, R11, R19, RZ ;  /* 0x000000130b09b210 */ /* 0x000fe40007ffe0ff */
[C---:B------:R-:W-:Y:S01]  /*06c0*/  @!P3 LEA R8, P1, R10.reuse, c[0x0][0x170], 0x1 ;  /* 0x00005c000a08ba11 */ /* 0x040fe200078208ff */
[----:B------:R-:W4:Y:S01]  /*06d0*/  @!P2 LDG.E R23, [R12.64] ;  /* 0x000000060c17a981 */ /* 0x000f22000c1e1900 */
[----:B------:R-:W-:Y:S02]  /*06e0*/  MOV R21, RZ ;  /* 0x000000ff00157202 */ /* 0x000fe40000000f00 */
[----:B------:R-:W-:-:S05]  /*06f0*/  @!P3 LEA.HI.X R9, R10, c[0x0][0x174], R9, 0x1, P1 ;  /* 0x00005d000a09ba11 */ /* 0x000fca00008f0c09 */
[----:B------:R0:W5:Y:S01]  /*0700*/  @!P3 LDG.E R21, [R8.64] ;  /* 0x000000060815b981 */ /* 0x000162000c1e1900 */
[C---:B------:R-:W-:Y:S02]  /*0710*/  ISETP.GT.AND P1, PT, R6.reuse, 0x1e, PT ;  /* 0x0000001e0600780c */ /* 0x040fe40003f24270 */
[----:B------:R-:W-:Y:S02]  /*0720*/  ISETP.NE.AND P3, PT, R6, RZ, PT ;  /* 0x000000ff0600720c */ /* 0x000fe40003f65270 */
[----:B------:R-:W-:Y:S01]  /*0730*/  ISETP.NE.AND P2, PT, R20, RZ, PT ;  /* 0x000000ff1400720c */ /* 0x000fe20003f45270 */
[----:B------:R-:W-:Y:S01]  /*0740*/  BSSY B0, `(.L_x_1525) ;  /* 0x000006a000007945 */ /* 0x000fe20003800000 */
[--C-:B--2---:R-:W-:Y:S02]  /*0750*/  HADD2.F32 R11, -RZ, R24.reuse.H1_H1 ;  /* 0x30000018ff0b7230 */ /* 0x104fe40000004100 */
[----:B------:R-:W-:Y:S02]  /*0760*/  HADD2.F32 R10, -RZ, R24.H0_H0 ;  /* 0x20000018ff0a7230 */ /* 0x000fe40000004100 */
[--C-:B---3--:R-:W-:Y:S01]  /*0770*/  HADD2.F32 R17, -RZ, R22.reuse.H1_H1 ;  /* 0x30000016ff117230 */ /* 0x108fe20000004100 */
[----:B------:R-:W-:Y:S01]  /*0780*/  FMUL.FTZ R15, R11, R11 ;  /* 0x0000000b0b0f7220 */ /* 0x000fe20000410000 */
[----:B------:R-:W-:Y:S01]  /*0790*/  HADD2.F32 R14, -RZ, R22.H0_H0 ;  /* 0x20000016ff0e7230 */ /* 0x000fe20000004100 */
[----:B------:R-:W-:-:S02]  /*07a0*/  FADD.FTZ R11, R10, R11 ;  /* 0x0000000b0a0b7221 */ /* 0x000fc40000010000 */
[----:B------:R-:W-:Y:S02]  /*07b0*/  FFMA.FTZ R15, R10, R10, R15 ;  /* 0x0000000a0a0f7223 */ /* 0x000fe4000001000f */
[C---:B------:R-:W-:Y:S01]  /*07c0*/  FADD.FTZ R10, R14.reuse, R17 ;  /* 0x000000110e0a7221 */ /* 0x040fe20000010000 */
[--C-:B----4-:R-:W-:Y:S01]  /*07d0*/  HADD2.F32 R19, -RZ, R23.reuse.H1_H1 ;  /* 0x30000017ff137230 */ /* 0x110fe20000004100 */
[----:B------:R-:W-:Y:S01]  /*07e0*/  FADD.FTZ R11, RZ, R11 ;  /* 0x0000000bff0b7221 */ /* 0x000fe20000010000 */
[----:B0-----:R-:W-:Y:S01]  /*07f0*/  HADD2.F32 R8, -RZ, R23.H0_H0 ;  /* 0x20000017ff087230 */ /* 0x001fe20000004100 */
[----:B------:R-:W-:Y:S02]  /*0800*/  FMUL.FTZ R13, R17, R17 ;  /* 0x00000011110d7220 */ /* 0x000fe40000410000 */
[----:B------:R-:W-:Y:S02]  /*0810*/  FMUL.FTZ R9, R19, R19 ;  /* 0x0000001313097220 */ /* 0x000fe40000410000 */
[----:B------:R-:W-:Y:S01]  /*0820*/  FADD.FTZ R10, R11, R10 ;  /* 0x0000000a0b0a7221 */ /* 0x000fe20000010000 */
[----:B-----5:R-:W-:Y:S01]  /*0830*/  HADD2.F32 R11, -RZ, R21.H1_H1 ;  /* 0x30000015ff0b7230 */ /* 0x020fe20000004100 */
[----:B------:R-:W-:-:S02]  /*0840*/  FFMA.FTZ R14, R14, R14, R13 ;  /* 0x0000000e0e0e7223 */ /* 0x000fc4000001000d */
[----:B------:R-:W-:Y:S02]  /*0850*/  FADD.FTZ R15, RZ, R15 ;  /* 0x0000000fff0f7221 */ /* 0x000fe40000010000 */
[C---:B------:R-:W-:Y:S02]  /*0860*/  FADD.FTZ R19, R8.reuse, R19 ;  /* 0x0000001308137221 */ /* 0x040fe40000010000 */
[----:B------:R-:W-:Y:S01]  /*0870*/  FFMA.FTZ R9, R8, R8, R9 ;  /* 0x0000000808097223 */ /* 0x000fe20000010009 */
[----:B------:R-:W-:Y:S01]  /*0880*/  HADD2.F32 R8, -RZ, R21.H0_H0 ;  /* 0x20000015ff087230 */ /* 0x000fe20000004100 */
[----:B------:R-:W-:Y:S02]  /*0890*/  FADD.FTZ R14, R15, R14 ;  /* 0x0000000e0f0e7221 */ /* 0x000fe40000010000 */
[----:B------:R-:W-:Y:S02]  /*08a0*/  FMUL.FTZ R13, R11, R11 ;  /* 0x0000000b0b0d7220 */ /* 0x000fe40000410000 */
[----:B------:R-:W-:-:S02]  /*08b0*/  FADD.FTZ R11, R8, R11 ;  /* 0x0000000b080b7221 */ /* 0x000fc40000010000 */
[----:B------:R-:W-:Y:S02]  /*08c0*/  FADD.FTZ R10, R10, R19 ;  /* 0x000000130a0a7221 */ /* 0x000fe40000010000 */
[----:B------:R-:W-:Y:S02]  /*08d0*/  FADD.FTZ R9, R14, R9 ;  /* 0x000000090e097221 */ /* 0x000fe40000010000 */
[----:B------:R-:W-:Y:S02]  /*08e0*/  FFMA.FTZ R8, R8, R8, R13 ;  /* 0x0000000808087223 */ /* 0x000fe4000001000d */
        /* <DEDUP_REMOVED lines=79> */
.L_x_1526:
[----:B------:R-:W-:Y:S05]  /*0de0*/  BSYNC B0 ;  /* 0x0000000000007941 */ /* 0x000fea0003800000 */
.L_x_1525:
        /* <DEDUP_REMOVED lines=25> */
.L_x_1529:
[----:B------:R-:W2:Y:S01]  /*0f80*/  LDG.E.STRONG.GPU R10, [R8.64] ;  /* 0x00000006080a7981 */ /* 0x000ea2000c1ef900 */
[----:B------:R-:W-:Y:S01]  /*0f90*/  YIELD ;  /* 0x0000000000007946 */ /* 0x000fe20003800000 */
[----:B--2---:R-:W-:Y:S01]  /*0fa0*/  ISETP.NE.AND P1, PT, R10, R11, PT ;  /* 0x0000000b0a00720c */ /* 0x004fe20003f25270 */
[----:B------:R-:W-:-:S12]  /*0fb0*/  CCTL.IVALL ;  /* 0x00000000ff00798f */ /* 0x000fd80002000000 */
[----:B------:R-:W-:Y:S05]  /*0fc0*/  @P1 BRA `(.L_x_1529) ;  /* 0xffffffb000001947 */ /* 0x000fea000383ffff */
.L_x_1528:
        /* <DEDUP_REMOVED lines=11> */
.L_x_1531:
        /* <DEDUP_REMOVED lines=59> */
.L_x_1530:
        /* <DEDUP_REMOVED lines=19> */
.L_x_1533:
[----:B------:R-:W-:Y:S05]  /*1560*/  BSYNC B0 ;  /* 0x0000000000007941 */ /* 0x000fea0003800000 */
.L_x_1532:
        /* <DEDUP_REMOVED lines=30> */
.L_x_1527:
        /* <DEDUP_REMOVED lines=16> */
[----:B------:R-:W-:Y:S01]  /*1850*/  MOV R3, 0x3f800000 ;  /* 0x3f80000000037802 */ /* 0x000fe20000000f00 */
[--C-:B------:R-:W-:Y:S01]  /*1860*/  HADD2.F32 R39, -RZ, R23.reuse.H0_H0 ;  /* 0x20000017ff277230 */ /* 0x100fe20000004100 */
[----:B------:R-:W-:Y:S01]  /*1870*/  ISETP.NE.AND P4, PT, RZ, UR5, PT ;  /* 0x00000005ff007c0c */ /* 0x000fe2000bf85270 */
[----:B------:R-:W3:Y:S01]  /*1880*/  LDS.64 R12, [0xc0] ;  /* 0x0000c000ff0c7984 */ /* 0x000ee20000000a00 */
[--C-:B-1----:R-:W-:Y:S01]  /*1890*/  HADD2.F32 R15, -RZ, R24.reuse.H0_H0 ;  /* 0x20000018ff0f7230 */ /* 0x102fe20000004100 */
[----:B------:R-:W-:Y:S01]  /*18a0*/  ISETP.GE.U32.AND P2, PT, R29, c[0x0][0x1c8], PT ;  /* 0x000072001d007a0c */ /* 0x000fe20003f46070 */
[----:B0-----:R-:W-:Y:S01]  /*18b0*/  HADD2.F32 R17, -RZ, R24.H1_H1 ;  /* 0x30000018ff117230 */ /* 0x001fe20000004100 */
[----:B------:R-:W-:Y:S01]  /*18c0*/  ISETP.GE.U32.AND P3, PT, R28, c[0x0][0x1c8], PT ;  /* 0x000072001c007a0c */ /* 0x000fe20003f66070 */
[--C-:B------:R-:W-:Y:S01]  /*18d0*/  HADD2.F32 R19, -RZ, R22.reuse.H0_H0 ;  /* 0x20000016ff137230 */ /* 0x100fe20000004100 */
[----:B------:R-:W-:Y:S01]  /*18e0*/  ISETP.GE.AND.EX P2, PT, R4, c[0x0][0x1cc], PT, P2 ;  /* 0x0000730004007a0c */ /* 0x000fe20003f46320 */
[----:B------:R-:W-:Y:S01]  /*18f0*/  HADD2.F32 R33, -RZ, R22.H1_H1 ;  /* 0x30000016ff217230 */ /* 0x000fe20000004100 */
[----:B------:R-:W-:Y:S01]  /*1900*/  ISETP.GE.AND.EX P3, PT, R2, c[0x0][0x1cc], PT, P3 ;  /* 0x0000730002007a0c */ /* 0x000fe20003f66330 */
[----:B------:R-:W-:Y:S01]  /*1910*/  HADD2.F32 R23, -RZ, R23.H1_H1 ;  /* 0x30000017ff177230 */ /* 0x000fe20000004100 */
[C---:B------:R-:W-:Y:S01]  /*1920*/  ISETP.GT.U32.OR P2, PT, R20.reuse, 0x27f, P2 ;  /* 0x0000027f1400780c */ /* 0x040fe20001744470 */
[--C-:B------:R-:W-:Y:S01]  /*1930*/  HADD2.F32 R41, -RZ, R21.reuse.H0_H0 ;  /* 0x20000015ff297230 */ /* 0x100fe20000004100 */
[----:B------:R-:W-:Y:S01]  /*1940*/  ISETP.GT.U32.OR P3, PT, R20, 0x27f, P3 ;  /* 0x0000027f1400780c */ /* 0x000fe20001f64470 */
[----:B------:R-:W-:Y:S01]  /*1950*/  HADD2.F32 R21, -RZ, R21.H1_H1 ;  /* 0x30000015ff157230 */ /* 0x000fe20000004100 */
        /* <DEDUP_REMOVED lines=8> */
[--C-:B------:R-:W-:Y:S02]  /*19e0*/  FADD.FTZ R38, R39, -R12.reuse ;  /* 0x8000000c27267221 */ /* 0x100fe40000010000 */
[--C-:B------:R-:W-:Y:S02]  /*19f0*/  FADD.FTZ R40, R23, -R12.reuse ;  /* 0x8000000c17287221 */ /* 0x100fe40000010000 */
[--C-:B------:R-:W-:Y:S02]  /*1a00*/  FADD.FTZ R42, R41, -R12.reuse ;  /* 0x8000000c292a7221 */ /* 0x100fe40000010000 */
[----:B------:R-:W-:-:S04]  /*1a10*/  FADD.FTZ R12, R21, -R12 ;  /* 0x8000000c150c7221 */ /* 0x000fc80000010000 */
        /* <DEDUP_REMOVED lines=8> */
[-C--:B------:R-:W-:Y:S02]  /*1aa0*/  FMUL.FTZ R18, R16, R3.reuse ;  /* 0x0000000310127220 */ /* 0x080fe40000410000 */
[-C--:B------:R-:W-:Y:S02]  /*1ab0*/  FMUL.FTZ R24, R24, R3.reuse ;  /* 0x0000000318187220 */ /* 0x080fe40000410000 */
[----:B------:R-:W-:-:S02]  /*1ac0*/  FMUL.FTZ R40, R40, R3 ;  /* 0x0000000328287220 */ /* 0x000fc40000410000 */
[-C--:B------:R-:W-:Y:S02]  /*1ad0*/  FMUL.FTZ R19, R42, R3.reuse ;  /* 0x000000032a137220 */ /* 0x080fe40000410000 */
[----:B------:R-:W-:Y:S02]  /*1ae0*/  FMUL.FTZ R22, R12, R3 ;  /* 0x000000030c167220 */ /* 0x000fe40000410000 */
[C-C-:B--2---:R-:W-:Y:S02]  /*1af0*/  FFMA.FTZ R3, R8.reuse, R13, R10.reuse ;  /* 0x0000000d08037223 */ /* 0x144fe4000001000a */
[C-C-:B------:R-:W-:Y:S02]  /*1b00*/  FFMA.FTZ R17, R8.reuse, R17, R10.reuse ;  /* 0x0000001108117223 */ /* 0x140fe4000001000a */
[C-C-:B------:R-:W-:Y:S02]  /*1b10*/  FFMA.FTZ R15, R8.reuse, R15, R10.reuse ;  /* 0x0000000f080f7223 */ /* 0x140fe4000001000a */
[----:B------:R-:W-:-:S02]  /*1b20*/  FFMA.FTZ R12, R8, R19, R10 ;  /* 0x00000013080c7223 */ /* 0x000fc4000001000a */
        /* <DEDUP_REMOVED lines=15> */
.L_x_1534:
        /* <DEDUP_REMOVED lines=12> */
.L_x_1536:
[----:B------:R-:W-:Y:S05]  /*1ce0*/  BSYNC B0 ;  /* 0x0000000000007941 */ /* 0x000fea0003800000 */
.L_x_1535:
        /* <DEDUP_REMOVED lines=11> */
.L_x_1537:
[----:B------:R-:W-:Y:S01]  /*1da0*/  BSSY B0, `(.L_x_1538) ;  /* 0x000000c000007945 */ /* 0x000fe20003800000 */
[----:B------:R-:W-:Y:S05]  /*1db0*/  @P2 BRA `(.L_x_1539) ;  /* 0x000000a000002947 */ /* 0x000fea0003800000 */
[----:B------:R-:W-:Y:S01]  /*1dc0*/  MOV R8, R36 ;  /* 0x0000002400087202 */ /* 0x000fe20000000f00 */
[----:B------:R-:W-:Y:S01]  /*1dd0*/  IMAD R4, R4, c[0x0][0x1c0], RZ ;  /* 0x0000700004047a24 */ /* 0x000fe200078e02ff */
[----:B------:R-:W-:Y:S02]  /*1de0*/  MOV R9, R35 ;  /* 0x0000002300097202 */ /* 0x000fe40000000f00 */
[----:B------:R-:W-:Y:S01]  /*1df0*/  F2FP.PACK_AB R15, R16, R15 ;  /* 0x0000000f100f723e */ /* 0x000fe200000000ff */
[C---:B0-----:R-:W-:Y:S02]  /*1e00*/  IMAD R11, R29.reuse, c[0x0][0x1c4], R4 ;  /* 0x000071001d0b7a24 */ /* 0x041fe400078e0204 */
[----:B------:R-:W-:-:S05]  /*1e10*/  IMAD.WIDE.U32 R8, R29, c[0x0][0x1c0], R8 ;  /* 0x000070001d087a25 */ /* 0x000fca00078e0008 */
[----:B------:R-:W-:Y:S02]  /*1e20*/  IADD3 R11, R9, R11, RZ ;  /* 0x0000000b090b7210 */ /* 0x000fe40007ffe0ff */
[----:B------:R-:W-:-:S04]  /*1e30*/  LEA R10, P2, R8, c[0x0][0x160], 0x1 ;  /* 0x00005800080a7a11 */ /* 0x000fc800078408ff */
[----:B------:R-:W-:-:S05]  /*1e40*/  LEA.HI.X R11, R8, c[0x0][0x164], R11, 0x1, P2 ;  /* 0x00005900080b7a11 */ /* 0x000fca00010f0c0b */
[----:B------:R0:W-:Y:S04]  /*1e50*/  STG.E [R10.64], R15 ;  /* 0x0000000f0a007986 */ /* 0x0001e8000c101906 */
.L_x_1539:
[----:B------:R-:W-:Y:S05]  /*1e60*/  BSYNC B0 ;  /* 0x0000000000007941 */ /* 0x000fea0003800000 */
.L_x_1538:
        /* <DEDUP_REMOVED lines=11> */
.L_x_1540:
[----:B------:R-:W-:Y:S01]  /*1f20*/  BSSY B0, `(.L_x_1541) ;  /* 0x000000c000007945 */ /* 0x000fe20003800000 */
[----:B------:R-:W-:Y:S05]  /*1f30*/  @P3 BRA `(.L_x_1542) ;  /* 0x000000a000003947 */ /* 0x000fea0003800000 */
[----:B------:R-:W-:Y:S01]  /*1f40*/  MOV R8, R36 ;  /* 0x0000002400087202 */ /* 0x000fe20000000f00 */
[----:B0-----:R-:W-:Y:S01]  /*1f50*/  IMAD R11, R2, c[0x0][0x1c0], RZ ;  /* 0x00007000020b7a24 */ /* 0x001fe200078e02ff */
        /* <DEDUP_REMOVED lines=8> */
.L_x_1542:
[----:B------:R-:W-:Y:S05]  /*1fe0*/  BSYNC B0 ;  /* 0x0000000000007941 */ /* 0x000fea0003800000 */
.L_x_1541:
        /* <DEDUP_REMOVED lines=11> */
.L_x_1543:
[----:B------:R-:W-:Y:S01]  /*20a0*/  BSSY B0, `(.L_x_1544) ;  /* 0x000000b000007945 */ /* 0x000fe20003800000 */
[----:B------:R-:W-:Y:S05]  /*20b0*/  @P1 BRA `(.L_x_1545) ;  /* 0x0000009000001947 */ /* 0x000fea0003800000 */
[----:B------:R-:W-:Y:S01]  /*20c0*/  MOV R34, R36 ;  /* 0x0000002400227202 */ /* 0x000fe20000000f00 */
[----:B------:R-:W-:Y:S01]  /*20d0*/  IMAD R0, R0, c[0x0][0x1c0], RZ ;  /* 0x0000700000007a24 */ /* 0x000fe200078e02ff */
[----:B------:R-:W-:-:S03]  /*20e0*/  F2FP.PACK_AB R13, R13, R12 ;  /* 0x0000000c0d0d723e */ /* 0x000fc600000000ff */
[----:B------:R-:W-:-:S04]  /*20f0*/  IMAD.WIDE.U32 R34, R27, c[0x0][0x1c0], R34 ;  /* 0x000070001b227a25 */ /* 0x000fc800078e0022 */
[----:B0-----:R-:W-:Y:S01]  /*2100*/  IMAD R3, R27, c[0x0][0x1c4], R0 ;  /* 0x000071001b037a24 */ /* 0x001fe200078e0200 */
[----:B------:R-:W-:-:S04]  /*2110*/  LEA R2, P1, R34, c[0x0][0x160], 0x1 ;  /* 0x0000580022027a11 */ /* 0x000fc800078208ff */
[----:B------:R-:W-:-:S04]  /*2120*/  IADD3 R3, R35, R3, RZ ;  /* 0x0000000323037210 */ /* 0x000fc80007ffe0ff */
[----:B------:R-:W-:-:S05]  /*2130*/  LEA.HI.X R3, R34, c[0x0][0x164], R3, 0x1, P1 ;  /* 0x0000590022037a11 */ /* 0x000fca00008f0c03 */
[----:B------:R0:W-:Y:S02]  /*2140*/  STG.E [R2.64], R13 ;  /* 0x0000000d02007986 */ /* 0x0001e4000c101906 */
.L_x_1545:
[----:B------:R-:W-:Y:S05]  /*2150*/  BSYNC B0 ;  /* 0x0000000000007941 */ /* 0x000fea0003800000 */
.L_x_1544:
[----:B------:R-:W-:Y:S02]  /*2160*/  IADD3 R31, R31, c[0x0][0x10], RZ ;  /* 0x000004001f1f7a10 */ /* 0x000fe40007ffe0ff */
[----:B------:R-:W-:Y:S02]  /*2170*/  IADD3 R25, R25, 0x1, RZ ;  /* 0x0000000119197810 */ /* 0x000fe40007ffe0ff */
[----:B------:R-:W-:-:S13]  /*2180*/  ISETP.GE.AND P1, PT, R31, UR4, PT ;  /* 0x000000041f007c0c */ /* 0x000fda000bf26270 */
[----:B------:R-:W-:Y:S01]  /*2190*/  @P1 CALL.REL.NOINC `(.L_x_1546) ;  /* 0x0000001000001944 */ /* 0x000fe20003c00000 */
[----:B------:R-:W-:Y:S05]  /*21a0*/  BRA `(.L_x_1547) ;  /* 0xffffe01000007947 */ /* 0x000fea000383ffff */
.L_x_1546:
[----:B------:R-:W-:Y:S05]  /*21b0*/  EXIT ;  /* 0x000000000000794d */ /* 0x000fea0003800000 */
.L_x_1548:
        /* <DEDUP_REMOVED lines=12> */
.L_x_1961:


//--------------------- .text._Z35group_norm_nhwc_fwd_one_pass_kernelI11Fp16IOBf16WLi64ELi10ELi640EEv26Group_norm_nhwc_fwd_params --------------------------
	.section	.text._Z35group_norm_nhwc_fwd_one_pass_kernelI11Fp16IOBf16WLi64ELi10ELi640EEv26Group_norm_nhwc_fwd_params,"ax",@progbits
	.sectioninfo	@"SHI_REGISTERS=32"
	.align	128
        .global         _Z35group_norm_nhwc_fwd_one_pass_kernelI11Fp16IOBf16WLi64ELi10ELi640EEv26Group_norm_nhwc_fwd_params
        .type           _Z35group_norm_nhwc_fwd_one_pass_kernelI11Fp16IOBf16WLi64ELi10ELi640EEv26Group_norm_nhwc_fwd_params,@function
        .size           _Z35group_norm_nhwc_fwd_one_pass_kernelI11Fp16IOBf16WLi64ELi10ELi640EEv26Group_norm_nhwc_fwd_params,(.L_x_1962 - _Z35group_norm_nhwc_fwd_one_pass_kernelI11Fp16IOBf16WLi64ELi10ELi640EEv26Group_norm_nhwc_fwd_params)
        .other          _Z35group_norm_nhwc_fwd_one_pass_kernelI11Fp16IOBf16WLi64ELi10ELi640EEv26Group_norm_nhwc_fwd_params,@"STO_CUDA_ENTRY STV_DEFAULT"
_Z35group_norm_nhwc_fwd_one_pass_kernelI11Fp16IOBf16WLi64ELi10ELi640EEv26Group_norm_nhwc_fwd_params:
.text._Z35group_norm_nhwc_fwd_one_pass_kernelI11Fp16IOBf16WLi64ELi10ELi640EEv26Group_norm_nhwc_fwd_params:
        /* <DEDUP_REMOVED lines=25> */
.L_x_1562:
        /* <DEDUP_REMOVED lines=134> */
.L_x_1550:
[----:B------:R-:W-:Y:S05]  /*09f0*/  BSYNC B0 ;  /* 0x0000000000007941 */ /* 0x000fea0003800000 */
.L_x_1549:
        /* <DEDUP_REMOVED lines=25> */
.L_x_1553:
[----:B------:R-:W2:Y:S01]  /*0b90*/  LDG.E.STRONG.GPU R6, [R4.64] ;  /* 0x0000000604067981 */ /* 0x000ea2000c1ef900 */
[----:B------:R-:W-:Y:S01]  /*0ba0*/  YIELD ;  /* 0x0000000000007946 */ /* 0x000fe20003800000 */
[----:B--2---:R-:W-:Y:S01]  /*0bb0*/  ISETP.NE.AND P1, PT, R6, R7, PT ;  /* 0x000000070600720c */ /* 0x004fe20003f25270 */
[----:B------:R-:W-:-:S12]  /*0bc0*/  CCTL.IVALL ;  /* 0x00000000ff00798f */ /* 0x000fd80002000000 */
[----:B------:R-:W-:Y:S05]  /*0bd0*/  @P1 BRA `(.L_x_1553) ;  /* 0xffffffb000001947 */ /* 0x000fea000383ffff */
.L_x_1552:
        /* <DEDUP_REMOVED lines=11> */
.L_x_1555:
        /* <DEDUP_REMOVED lines=59> */
.L_x_1554:
        /* <DEDUP_REMOVED lines=19> */
.L_x_1557:
[----:B------:R-:W-:Y:S05]  /*1170*/  BSYNC B0 ;  /* 0x0000000000007941 */ /* 0x000fea0003800000 */
.L_x_1556:
        /* <DEDUP_REMOVED lines=30> */
.L_x_1551:
        /* <DEDUP_REMOVED lines=16> */
[----:B------:R2:W3:Y:S04]  /*1460*/  LDG.E.U16 R28, [R6.64] ;  /* 0x00000006061c7981 */ /* 0x0004e8000c1e1500 */
[----:B------:R4:W5:Y:S04]  /*1470*/  LDG.E.U16 R3, [R8.64] ;  /* 0x0000000608037981 */ /* 0x000968000c1e1500 */
[----:B------:R4:W5:Y:S04]  /*1480*/  LDG.E.U16 R29, [R8.64+0x2] ;  /* 0x00000206081d7981 */ /* 0x000968000c1e1500 */
[----:B--2---:R2:W5:Y:S04]  /*1490*/  LDG.E.U16 R6, [R6.64+0x2] ;  /* 0x0000020606067981 */ /* 0x004568000c1e1500 */
[----:B------:R-:W0:Y:S01]  /*14a0*/  LDS.64 R14, [0xc0] ;  /* 0x0000c000ff0e7984 */ /* 0x000e220000000a00 */
[----:B-1----:R-:W-:Y:S01]  /*14b0*/  HADD2.F32 R5, -RZ, R22.H1_H1 ;  /* 0x30000016ff057230 */ /* 0x002fe20000004100 */
[----:B0-----:R-:W-:-:S04]  /*14c0*/  FMUL.FTZ R14, R14, c[0x0][0x1f4] ;  /* 0x00007d000e0e7a20 */ /* 0x001fc80000410000 */
[----:B------:R-:W-:-:S04]  /*14d0*/  FMUL.FTZ R4, R14, R14 ;  /* 0x0000000e0e047220 */ /* 0x000fc80000410000 */
[----:B------:R-:W-:-:S05]  /*14e0*/  FFMA.FTZ R15, R15, c[0x0][0x1f4], -R4 ;  /* 0x00007d000f0f7a23 */ /* 0x000fca0000010804 */
[----:B------:R-:W-:Y:S02]  /*14f0*/  FSETP.GTU.FTZ.AND P1, PT, R15, RZ, PT ;  /* 0x000000ff0f00720b */ /* 0x000fe40003f3c000 */
[----:B------:R-:W-:-:S11]  /*1500*/  MOV R4, 0x3f800000 ;  /* 0x3f80000000047802 */ /* 0x000fd60000000f00 */
[----:B------:R-:W-:-:S04]  /*1510*/  @P1 FADD.FTZ R15, R15, c[0x0][0x188] ;  /* 0x000062000f0f1621 */ /* 0x000fc80000010000 */
[----:B------:R-:W0:Y:S01]  /*1520*/  @P1 MUFU.RSQ R4, R15 ;  /* 0x0000000f00041308 */ /* 0x000e220000001400 */
[----:B------:R-:W-:Y:S01]  /*1530*/  ISETP.NE.AND P1, PT, RZ, UR5, PT ;  /* 0x00000005ff007c0c */ /* 0x000fe2000bf25270 */
[----:B----4-:R-:W-:Y:S01]  /*1540*/  HADD2.F32 R9, -RZ, R22.H0_H0 ;  /* 0x20000016ff097230 */ /* 0x010fe20000004100 */
[----:B------:R-:W-:-:S04]  /*1550*/  FADD.FTZ R5, R5, -R14 ;  /* 0x8000000e05057221 */ /* 0x000fc80000010000 */
[----:B--2---:R-:W-:Y:S02]  /*1560*/  FADD.FTZ R7, R9, -R14 ;  /* 0x8000000e09077221 */ /* 0x004fe40000010000 */
[-C--:B0-----:R-:W-:Y:S02]  /*1570*/  FMUL.FTZ R5, R5, R4.reuse ;  /* 0x0000000405057220 */ /* 0x081fe40000410000 */
[----:B------:R-:W-:Y:S01]  /*1580*/  FMUL.FTZ R4, R7, R4 ;  /* 0x0000000407047220 */ /* 0x000fe20000410000 */
[----:B---3--:R-:W-:Y:S02]  /*1590*/  PRMT R28, RZ, 0x5410, R28 ;  /* 0x00005410ff1c7816 */ /* 0x008fe4000000001c */
[----:B-----5:R-:W-:Y:S02]  /*15a0*/  PRMT R8, RZ, 0x5410, R3 ;  /* 0x00005410ff087816 */ /* 0x020fe40000000003 */
[----:B------:R-:W-:Y:S02]  /*15b0*/  PRMT R29, RZ, 0x5410, R29 ;  /* 0x00005410ff1d7816 */ /* 0x000fe4000000001d */
[----:B------:R-:W-:Y:S01]  /*15c0*/  PRMT R6, RZ, 0x5410, R6 ;  /* 0x00005410ff067816 */ /* 0x000fe20000000006 */
[----:B------:R-:W-:-:S04]  /*15d0*/  FFMA.FTZ R3, R8, R5, R28 ;  /* 0x0000000508037223 */ /* 0x000fc8000001001c */
        /* <DEDUP_REMOVED lines=12> */
.L_x_1558:
        /* <DEDUP_REMOVED lines=12> */
.L_x_1560:
[----:B------:R-:W-:Y:S05]  /*1760*/  BSYNC B0 ;  /* 0x0000000000007941 */ /* 0x000fea0003800000 */
.L_x_1559:
[----:B------:R-:W-:Y:S02]  /*1770*/  IADD3 R21, R21, c[0x0][0x10], RZ ;  /* 0x0000040015157a10 */ /* 0x000fe40007ffe0ff */
[----:B------:R-:W-:Y:S02]  /*1780*/  IADD3 R18, R18, 0x1, RZ ;  /* 0x0000000112127810 */ /* 0x000fe40007ffe0ff */
[----:B------:R-:W-:-:S13]  /*1790*/  ISETP.GE.AND P1, PT, R21, UR4, PT ;  /* 0x0000000415007c0c */ /* 0x000fda000bf26270 */
[----:B------:R-:W-:Y:S01]  /*17a0*/  @P1 CALL.REL.NOINC `(.L_x_1561) ;  /* 0x0000001000001944 */ /* 0x000fe20003c00000 */
[----:B------:R-:W-:Y:S05]  /*17b0*/  BRA `(.L_x_1562) ;  /* 0xffffe9d000007947 */ /* 0x000fea000383ffff */
.L_x_1561:
[----:B------:R-:W-:Y:S05]  /*17c0*/  EXIT ;  /* 0x000000000000794d */ /* 0x000fea0003800000 */
.L_x_1563:
        /* <DEDUP_REMOVED lines=11> */
.L_x_1962:


//--------------------- .text._Z35group_norm_nhwc_fwd_one_pass_kernelI11Fp16IOBf16WLi128ELi10ELi640EEv26Group_norm_nhwc_fwd_params --------------------------
	.section	.text._Z35group_norm_nhwc_fwd_one_pass_kernelI11Fp16IOBf16WLi128ELi10ELi640EEv26Group_norm_nhwc_fwd_params,"ax",@progbits
	.sectioninfo	@"SHI_REGISTERS=32"
	.align	128
        .global         _Z35group_norm_nhwc_fwd_one_pass_kernelI11Fp16IOBf16WLi128ELi10ELi640EEv26Group_norm_nhwc_fwd_params
        .type           _Z35group_norm_nhwc_fwd_one_pass_kernelI11Fp16IOBf16WLi128ELi10ELi640EEv26Group_norm_nhwc_fwd_params,@function
        .size           _Z35group_norm_nhwc_fwd_one_pass_kernelI11Fp16IOBf16WLi128ELi10ELi640EEv26Group_norm_nhwc_fwd_params,(.L_x_1963 - _Z35group_norm_nhwc_fwd_one_pass_kernelI11Fp16IOBf16WLi128ELi10ELi640EEv26Group_norm_nhwc_fwd_params)
        .other          _Z35group_norm_nhwc_fwd_one_pass_kernelI11Fp16IOBf16WLi128ELi10ELi640EEv26Group_norm_nhwc_fwd_params,@"STO_CUDA_ENTRY STV_DEFAULT"
_Z35group_norm_nhwc_fwd_one_pass_kernelI11Fp16IOBf16WLi128ELi10ELi640EEv26Group_norm_nhwc_fwd_params:
.text._Z35group_norm_nhwc_fwd_one_pass_kernelI11Fp16IOBf16WLi128ELi10ELi640EEv26Group_norm_nhwc_fwd_params:
        /* <DEDUP_REMOVED lines=25> */
.L_x_1577:
        /* <DEDUP_REMOVED lines=134> */
.L_x_1565:
[----:B------:R-:W-:Y:S05]  /*09f0*/  BSYNC B0 ;  /* 0x0000000000007941 */ /* 0x000fea0003800000 */
.L_x_1564:
        /* <DEDUP_REMOVED lines=25> */
.L_x_1568:
[----:B------:R-:W2:Y:S01]  /*0b90*/  LDG.E.STRONG.GPU R6, [R4.64] ;  /* 0x0000000604067981 */ /* 0x000ea2000c1ef900 */
[----:B------:R-:W-:Y:S01]  /*0ba0*/  YIELD ;  /* 0x0000000000007946 */ /* 0x000fe20003800000 */
[----:B--2---:R-:W-:Y:S01]  /*0bb0*/  ISETP.NE.AND P1, PT, R6, R7, PT ;  /* 0x000000070600720c */ /* 0x004fe20003f25270 */
[----:B------:R-:W-:-:S12]  /*0bc0*/  CCTL.IVALL ;  /* 0x00000000ff00798f */ /* 0x000fd80002000000 */
[----:B------:R-:W-:Y:S05]  /*0bd0*/  @P1 BRA `(.L_x_1568) ;  /* 0xffffffb000001947 */ /* 0x000fea000383ffff */
.L_x_1567:
        /* <DEDUP_REMOVED lines=11> */
.L_x_1570:
        /* <DEDUP_REMOVED lines=59> */
.L_x_1569:
        /* <DEDUP_REMOVED lines=19> */
.L_x_1572:
[----:B------:R-:W-:Y:S05]  /*1170*/  BSYNC B0 ;  /* 0x0000000000007941 */ /* 0x000fea0003800000 */
.L_x_1571:
        /* <DEDUP_REMOVED lines=30> */
.L_x_1566:
        /* <DEDUP_REMOVED lines=52> */
.L_x_1573:
        /* <DEDUP_REMOVED lines=12> */
.L_x_1575:
[----:B------:R-:W-:Y:S05]  /*1760*/  BSYNC B0 ;  /* 0x0000000000007941 */ /* 0x000fea0003800000 */
.L_x_1574:
[----:B------:R-:W-:Y:S02]  /*1770*/  IADD3 R21, R21, c[0x0][0x10], RZ ;  /* 0x0000040015157a10 */ /* 0x000fe40007ffe0ff */
[----:B------:R-:W-:Y:S02]  /*1780*/  IADD3 R18, R18, 0x1, RZ ;  /* 0x0000000112127810 */ /* 0x000fe40007ffe0ff */
[----:B------:R-:W-:-:S13]  /*1790*/  ISETP.GE.AND P1, PT, R21, UR4, PT ;  /* 0x0000000415007c0c */ /* 0x000fda000bf26270 */
[----:B------:R-:W-:Y:S01]  /*17a0*/  @P1 CALL.REL.NOINC `(.L_x_1576) ;  /* 0x0000001000001944 */ /* 0x000fe20003c00000 */
[----:B------:R-:W-:Y:S05]  /*17b0*/  BRA `(.L_x_1577) ;  /* 0xffffe9d000007947 */ /* 0x000fea000383ffff */
.L_x_1576:
[----:B------:R-:W-:Y:S05]  /*17c0*/  EXIT ;  /* 0x000000000000794d */ /* 0x000fea0003800000 */
.L_x_1578:
        /* <DEDUP_REMOVED lines=11> */
.L_x_1963:


//--------------------- .text._Z35group_norm_nhwc_fwd_one_pass_kernelI11Fp16IOBf16WLi256ELi10ELi640EEv26Group_norm_nhwc_fwd_params --------------------------
	.section	.text._Z35group_norm_nhwc_fwd_one_pass_kernelI11Fp16IOBf16WLi256ELi10ELi640EEv26Group_norm_nhwc_fwd_params,"ax",@progbits
	.sectioninfo	@"SHI_REGISTERS=32"
	.align	128
        .global         _Z35group_norm_nhwc_fwd_one_pass_kernelI11Fp16IOBf16WLi256ELi10ELi640EEv26Group_norm_nhwc_fwd_params
        .type           _Z35group_norm_nhwc_fwd_one_pass_kernelI11Fp16IOBf16WLi256ELi10ELi640EEv26Group_norm_nhwc_fwd_params,@function
        .size           _Z35group_norm_nhwc_fwd_one_pass_kernelI11Fp16IOBf16WLi256ELi10ELi640EEv26Group_norm_nhwc_fwd_params,(.L_x_1964 - _Z35group_norm_nhwc_fwd_one_pass_kernelI11Fp16IOBf16WLi256ELi10ELi640EEv26Group_norm_nhwc_fwd_params)
        .other          _Z35group_norm_nhwc_fwd_one_pass_kernelI11Fp16IOBf16WLi256ELi10ELi640EEv26Group_norm_nhwc_fwd_params,@"STO_CUDA_ENTRY STV_DEFAULT"
_Z35group_norm_nhwc_fwd_one_pass_kernelI11Fp16IOBf16WLi256ELi10ELi640EEv26Group_norm_nhwc_fwd_params:
.text._Z35group_norm_nhwc_fwd_one_pass_kernelI11Fp16IOBf16WLi256ELi10ELi640EEv26Group_norm_nhwc_fwd_params:
        /* <DEDUP_REMOVED lines=26> */
.L_x_1595:
        /* <DEDUP_REMOVED lines=150> */
.L_x_1580:
[----:B------:R-:W-:Y:S05]  /*0b00*/  BSYNC B0 ;  /* 0x0000000000007941 */ /* 0x000fea0003800000 */
.L_x_1579:
        /* <DEDUP_REMOVED lines=25> */
.L_x_1583:
[----:B------:R-:W2:Y:S01]  /*0ca0*/  LDG.E.STRONG.GPU R10, [R8.64] ;  /* 0x00000006080a7981 */ /* 0x000ea2000c1ef900 */
[----:B------:R-:W-:Y:S01]  /*0cb0*/  YIELD ;  /* 0x0000000000007946 */ /* 0x000fe20003800000 */
[----:B--2---:R-:W-:Y:S01]  /*0cc0*/  ISETP.NE.AND P1, PT, R10, R11, PT ;  /* 0x0000000b0a00720c */ /* 0x004fe20003f25270 */
[----:B------:R-:W-:-:S12]  /*0cd0*/  CCTL.IVALL ;  /* 0x00000000ff00798f */ /* 0x000fd80002000000 */
[----:B------:R-:W-:Y:S05]  /*0ce0*/  @P1 BRA `(.L_x_1583) ;  /* 0xffffffb000001947 */ /* 0x000fea000383ffff */
.L_x_1582:
        /* <DEDUP_REMOVED lines=11> */
.L_x_1585:
        /* <DEDUP_REMOVED lines=59> */
.L_x_1584:
        /* <DEDUP_REMOVED lines=19> */
.L_x_1587:
[----:B------:R-:W-:Y:S05]  /*1280*/  BSYNC B0 ;  /* 0x0000000000007941 */ /* 0x000fea0003800000 */
.L_x_1586:
        /* <DEDUP_REMOVED lines=30> */
.L_x_1581:
        /* <DEDUP_REMOVED lines=19> */
[--C-:B------:R-:W-:Y:S01]  /*15a0*/  HADD2.F32 R13, -RZ, R7.reuse.H0_H0 ;  /* 0x20000007ff0d7230 */ /* 0x100fe20000004100 */
[----:B------:R-:W-:Y:S01]  /*15b0*/  ISETP.NE.AND P2, PT, RZ, UR5, PT ;  /* 0x00000005ff007c0c */ /* 0x000fe2000bf45270 */
[----:B------:R-:W-:-:S02]  /*15c0*/  HADD2.F32 R7, -RZ, R7.H1_H1 ;  /* 0x30000007ff077230 */ /* 0x000fc40000004100 */
[--C-:B0-----:R-:W-:Y:S02]  /*15d0*/  HADD2.F32 R19, -RZ, R6.reuse.H1_H1 ;  /* 0x30000006ff137230 */ /* 0x101fe40000004100 */
[----:B-1----:R-:W-:Y:S01]  /*15e0*/  HADD2.F32 R15, -RZ, R6.H0_H0 ;  /* 0x20000006ff0f7230 */ /* 0x002fe20000004100 */
        /* <DEDUP_REMOVED lines=37> */
.L_x_1588:
        /* <DEDUP_REMOVED lines=12> */
.L_x_1590:
[----:B------:R-:W-:Y:S05]  /*1900*/  BSYNC B0 ;  /* 0x0000000000007941 */ /* 0x000fea0003800000 */
.L_x_1589:
        /* <DEDUP_REMOVED lines=11> */
.L_x_1591:
        /* <DEDUP_REMOVED lines=12> */
.L_x_1593:
[----:B------:R-:W-:Y:S05]  /*1a80*/  BSYNC B0 ;  /* 0x0000000000007941 */ /* 0x000fea0003800000 */
.L_x_1592:
[----:B------:R-:W-:Y:S02]  /*1a90*/  IADD3 R22, R22, c[0x0][0x10], RZ ;  /* 0x0000040016167a10 */ /* 0x000fe40007ffe0ff */
[----:B------:R-:W-:Y:S02]  /*1aa0*/  IADD3 R16, R16, 0x1, RZ ;  /* 0x0000000110107810 */ /* 0x000fe40007ffe0ff */
[----:B------:R-:W-:-:S13]  /*1ab0*/  ISETP.GE.AND P1, PT, R22, UR4, PT ;  /* 0x0000000416007c0c */ /* 0x000fda000bf26270 */
[----:B------:R-:W-:Y:S01]  /*1ac0*/  @P1 CALL.REL.NOINC `(.L_x_1594) ;  /* 0x0000001000001944 */ /* 0x000fe20003c00000 */
[----:B------:R-:W-:Y:S05]  /*1ad0*/  BRA `(.L_x_1595) ;  /* 0xffffe6c000007947 */ /* 0x000fea000383ffff */
.L_x_1594:
[----:B------:R-:W-:Y:S05]  /*1ae0*/  EXIT ;  /* 0x000000000000794d */ /* 0x000fea0003800000 */
.L_x_1596:
        /* <DEDUP_REMOVED lines=9> */
.L_x_1964:


//--------------------- .text._Z35group_norm_nhwc_fwd_one_pass_kernelI11Fp16IOBf16WLi512ELi10ELi640EEv26Group_norm_nhwc_fwd_params --------------------------
	.section	.text._Z35group_norm_nhwc_fwd_one_pass_kernelI11Fp16IOBf16WLi512ELi10ELi640EEv26Group_norm_nhwc_fwd_params,"ax",@progbits
	.sectioninfo	@"SHI_REGISTERS=48"
	.align	128
        .global         _Z35group_norm_nhwc_fwd_one_pass_kernelI11Fp16IOBf16WLi512ELi10ELi640EEv26Group_norm_nhwc_fwd_params
        .type           _Z35group_norm_nhwc_fwd_one_pass_kernelI11Fp16IOBf16WLi512ELi10ELi640EEv26Group_norm_nhwc_fwd_params,@function
        .size           _Z35group_norm_nhwc_fwd_one_pass_kernelI11Fp16IOBf16WLi512ELi10ELi640EEv26Group_norm_nhwc_fwd_params,(.L_x_1965 - _Z35group_norm_nhwc_fwd_one_pass_kernelI11Fp16IOBf16WLi512ELi10ELi640EEv26Group_norm_nhwc_fwd_params)
        .other          _Z35group_norm_nhwc_fwd_one_pass_kernelI11Fp16IOBf16WLi512ELi10ELi640EEv26Group_norm_nhwc_fwd_params,@"STO_CUDA_ENTRY STV_DEFAULT"
_Z35group_norm_nhwc_fwd_one_pass_kernelI11Fp16IOBf16WLi512ELi10ELi640EEv26Group_norm_nhwc_fwd_params:
.text._Z35group_norm_nhwc_fwd_one_pass_kernelI11Fp16IOBf16WLi512ELi10ELi640EEv26Group_norm_nhwc_fwd_params:
        /* <DEDUP_REMOVED lines=28> */
.L_x_1619:
[----:B-1----:R-:W-:Y:S02]  /*01c0*/  IABS R9, c[0x0][0x1d8] ;  /* 0x0000760000097a13 */ /* 0x002fe40000000000 */
        /* <DEDUP_REMOVED lines=193> */
.L_x_1598:
[----:B------:R-:W-:Y:S05]  /*0de0*/  BSYNC B0 ;  /* 0x0000000000007941 */ /* 0x000fea0003800000 */
.L_x_1597:
        /* <DEDUP_REMOVED lines=25> */
.L_x_1601:
[----:B------:R-:W2:Y:S01]  /*0f80*/  LDG.E.STRONG.GPU R10, [R8.64] ;  /* 0x00000006080a7981 */ /* 0x000ea2000c1ef900 */
[----:B------:R-:W-:Y:S01]  /*0f90*/  YIELD ;  /* 0x0000000000007946 */ /* 0x000fe20003800000 */
[----:B--2---:R-:W-:Y:S01]  /*0fa0*/  ISETP.NE.AND P1, PT, R10, R11, PT ;  /* 0x0000000b0a00720c */ /* 0x004fe20003f25270 */
[----:B------:R-:W-:-:S12]  /*0fb0*/  CCTL.IVALL ;  /* 0x00000000ff00798f */ /* 0x000fd80002000000 */
[----:B------:R-:W-:Y:S05]  /*0fc0*/  @P1 BRA `(.L_x_1601) ;  /* 0xffffffb000001947 */ /* 0x000fea000383ffff */
.L_x_1600:
        /* <DEDUP_REMOVED lines=11> */
.L_x_1603:
        /* <DEDUP_REMOVED lines=59> */
.L_x_1602:
        /* <DEDUP_REMOVED lines=19> */
.L_x_1605:
[----:B------:R-:W-:Y:S05]  /*1560*/  BSYNC B0 ;  /* 0x0000000000007941 */ /* 0x000fea0003800000 */
.L_x_1604:
        /* <DEDUP_REMOVED lines=30> */
.L_x_1599:
        /* <DEDUP_REMOVED lines=18> */
[----:B-1----:R-:W-:Y:S01]  /*1870*/  MOV R8, 0x3f800000 ;  /* 0x3f80000000087802 */ /* 0x002fe20000000f00 */
[----:B------:R-:W-:Y:S01]  /*1880*/  HADD2.F32 R15, -RZ, R22.H0_H0 ;  /* 0x20000016ff0f7230 */ /* 0x000fe20000004100 */
[----:B------:R-:W-:Y:S01]  /*1890*/  ISETP.NE.AND P4, PT, RZ, UR5, PT ;  /* 0x00000005ff007c0c */ /* 0x000fe2000bf85270 */
[----:B------:R-:W1:Y:S01]  /*18a0*/  LDS.64 R18, [0xc0] ;  /* 0x0000c000ff127984 */ /* 0x000e620000000a00 */
[--C-:B------:R-:W-:Y:S01]  /*18b0*/  HADD2.F32 R41, -RZ, R23.reuse.H0_H0 ;  /* 0x20000017ff297230 */ /* 0x100fe20000004100 */
[----:B------:R-:W-:Y:S01]  /*18c0*/  ISETP.GE.U32.AND P2, PT, R29, c[0x0][0x1c8], PT ;  /* 0x000072001d007a0c */ /* 0x000fe20003f46070 */
[----:B--2---:R-:W-:Y:S01]  /*18d0*/  HADD2.F32 R13, -RZ, R24.H1_H1 ;  /* 0x30000018ff0d7230 */ /* 0x004fe20000004100 */
[----:B------:R-:W-:Y:S01]  /*18e0*/  ISETP.GE.U32.AND P3, PT, R28, c[0x0][0x1c8], PT ;  /* 0x000072001c007a0c */ /* 0x000fe20003f66070 */
[----:B0-----:R-:W-:Y:S01]  /*18f0*/  HADD2.F32 R17, -RZ, R22.H1_H1 ;  /* 0x30000016ff117230 */ /* 0x001fe20000004100 */
[----:B------:R-:W-:Y:S01]  /*1900*/  ISETP.GE.AND.EX P2, PT, R4, c[0x0][0x1cc], PT, P2 ;  /* 0x0000730004007a0c */ /* 0x000fe20003f46320 */
[----:B------:R-:W-:Y:S01]  /*1910*/  HADD2.F32 R23, -RZ, R23.H1_H1 ;  /* 0x30000017ff177230 */ /* 0x000fe20000004100 */
[----:B------:R-:W-:Y:S01]  /*1920*/  ISETP.GE.AND.EX P3, PT, R2, c[0x0][0x1cc], PT, P3 ;  /* 0x0000730002007a0c */ /* 0x000fe20003f66330 */
[----:B------:R-:W-:Y:S01]  /*1930*/  HADD2.F32 R9, -RZ, R24.H0_H0 ;  /* 0x20000018ff097230 */ /* 0x000fe20000004100 */
[C---:B------:R-:W-:Y:S01]  /*1940*/  ISETP.GT.U32.OR P2, PT, R20.reuse, 0x27f, P2 ;  /* 0x0000027f1400780c */ /* 0x040fe20001744470 */
[--C-:B------:R-:W-:Y:S01]  /*1950*/  HADD2.F32 R43, -RZ, R21.reuse.H0_H0 ;  /* 0x20000015ff2b7230 */ /* 0x100fe20000004100 */
[----:B------:R-:W-:Y:S01]  /*1960*/  ISETP.GT.U32.OR P3, PT, R20, 0x27f, P3 ;  /* 0x0000027f1400780c */ /* 0x000fe20001f64470 */
[----:B------:R-:W-:Y:S01]  /*1970*/  HADD2.F32 R45, -RZ, R21.H1_H1 ;  /* 0x30000015ff2d7230 */ /* 0x000fe20000004100 */
[----:B-1----:R-:W-:-:S04]  /*1980*/  FMUL.FTZ R18, R18, c[0x0][0x1f4] ;  /* 0x00007d0012127a20 */ /* 0x002fc80000410000 */
[----:B------:R-:W-:Y:S02]  /*1990*/  FMUL.FTZ R40, R18, R18 ;  /* 0x0000001212287220 */ /* 0x000fe40000410000 */
[----:B----4-:R-:W-:Y:S02]  /*19a0*/  FADD.FTZ R11, R13, -R18 ;  /* 0x800000120d0b7221 */ /* 0x010fe40000010000 */
[----:B------:R-:W-:Y:S02]  /*19b0*/  FFMA.FTZ R19, R19, c[0x0][0x1f4], -R40 ;  /* 0x00007d0013137a23 */ /* 0x000fe40000010828 */
[--C-:B------:R-:W-:Y:S02]  /*19c0*/  FADD.FTZ R13, R15, -R18.reuse ;  /* 0x800000120f0d7221 */ /* 0x100fe40000010000 */
[--C-:B------:R-:W-:Y:S01]  /*19d0*/  FADD.FTZ R15, R17, -R18.reuse ;  /* 0x80000012110f7221 */ /* 0x100fe20000010000 */
[----:B------:R-:W-:Y:S01]  /*19e0*/  FSETP.GTU.FTZ.AND P1, PT, R19, RZ, PT ;  /* 0x000000ff1300720b */ /* 0x000fe20003f3c000 */
[----:B------:R-:W-:-:S02]  /*19f0*/  FADD.FTZ R9, R9, -R18 ;  /* 0x8000001209097221 */ /* 0x000fc40000010000 */
[--C-:B------:R-:W-:Y:S02]  /*1a00*/  FADD.FTZ R17, R41, -R18.reuse ;  /* 0x8000001229117221 */ /* 0x100fe40000010000 */
[----:B------:R-:W-:-:S08]  /*1a10*/  FADD.FTZ R21, R43, -R18 ;  /* 0x800000122b157221 */ /* 0x000fd00000010000 */
[----:B------:R-:W-:-:S04]  /*1a20*/  @P1 FADD.FTZ R19, R19, c[0x0][0x188] ;  /* 0x0000620013131621 */ /* 0x000fc80000010000 */
[----:B------:R0:W1:Y:S01]  /*1a30*/  @P1 MUFU.RSQ R8, R19 ;  /* 0x0000001300081308 */ /* 0x0000620000001400 */
[----:B------:R-:W-:-:S04]  /*1a40*/  ISETP.GE.U32.AND P1, PT, R27, c[0x0][0x1c8], PT ;  /* 0x000072001b007a0c */ /* 0x000fc80003f26070 */
[----:B------:R-:W-:Y:S01]  /*1a50*/  ISETP.GE.AND.EX P1, PT, R0, c[0x0][0x1cc], PT, P1 ;  /* 0x0000730000007a0c */ /* 0x000fe20003f26310 */
[----:B0-----:R-:W-:-:S03]  /*1a60*/  FADD.FTZ R19, R23, -R18 ;  /* 0x8000001217137221 */ /* 0x001fc60000010000 */
[----:B------:R-:W-:Y:S01]  /*1a70*/  ISETP.GT.U32.OR P1, PT, R20, 0x27f, P1 ;  /* 0x0000027f1400780c */ /* 0x000fe20000f24470 */
[----:B------:R-:W-:Y:S02]  /*1a80*/  FADD.FTZ R23, R45, -R18 ;  /* 0x800000122d177221 */ /* 0x000fe40000010000 */
[-C--:B-1----:R-:W-:Y:S02]  /*1a90*/  FMUL.FTZ R9, R9, R8.reuse ;  /* 0x0000000809097220 */ /* 0x082fe40000410000 */
[-C--:B------:R-:W-:Y:S02]  /*1aa0*/  FMUL.FTZ R11, R11, R8.reuse ;  /* 0x000000080b0b7220 */ /* 0x080fe40000410000 */
[-C--:B------:R-:W-:Y:S02]  /*1ab0*/  FMUL.FTZ R16, R13, R8.reuse ;  /* 0x000000080d107220 */ /* 0x080fe40000410000 */
[-C--:B------:R-:W-:Y:S02]  /*1ac0*/  FMUL.FTZ R15, R15, R8.reuse ;  /* 0x000000080f0f7220 */ /* 0x080fe40000410000 */
[----:B------:R-:W-:-:S02]  /*1ad0*/  FMUL.FTZ R14, R17, R8 ;  /* 0x00000008110e7220 */ /* 0x000fc40000410000 */
[-C--:B------:R-:W-:Y:S02]  /*1ae0*/  FMUL.FTZ R19, R19, R8.reuse ;  /* 0x0000000813137220 */ /* 0x080fe40000410000 */
        /* <DEDUP_REMOVED lines=25> */
.L_x_1606:
        /* <DEDUP_REMOVED lines=12> */
.L_x_1608:
[----:B------:R-:W-:Y:S05]  /*1d40*/  BSYNC B0 ;  /* 0x0000000000007941 */ /* 0x000fea0003800000 */
.L_x_1607:
        /* <DEDUP_REMOVED lines=11> */
.L_x_1609:
        /* <DEDUP_REMOVED lines=12> */
.L_x_1611:
[----:B------:R-:W-:Y:S05]  /*1ec0*/  BSYNC B0 ;  /* 0x0000000000007941 */ /* 0x000fea0003800000 */
.L_x_1610:
        /* <DEDUP_REMOVED lines=11> */
.L_x_1612:
        /* <DEDUP_REMOVED lines=12> */
.L_x_1614:
[----:B------:R-:W-:Y:S05]  /*2040*/  BSYNC B0 ;  /* 0x0000000000007941 */ /* 0x000fea0003800000 */
.L_x_1613:
        /* <DEDUP_REMOVED lines=11> */
.L_x_1615:
[----:B------:R-:W-:Y:S01]  /*2100*/  BSSY B0, `(.L_x_1616) ;  /* 0x000000b000007945 */ /* 0x000fe20003800000 */
[----:B------:R-:W-:Y:S05]  /*2110*/  @P1 BRA `(.L_x_1617) ;  /* 0x0000009000001947 */ /* 0x000fea0003800000 */
[----:B------:R-:W-:Y:S01]  /*2120*/  MOV R34, R36 ;  /* 0x0000002400227202 */ /* 0x000fe20000000f00 */
[----:B------:R-:W-:Y:S01]  /*2130*/  IMAD R0, R0, c[0x0][0x1c0], RZ ;  /* 0x0000700000007a24 */ /* 0x000fe200078e02ff */
[----:B------:R-:W-:-:S03]  /*2140*/  F2FP.PACK_AB R3, R3, R12 ;  /* 0x0000000c0303723e */ /* 0x000fc600000000ff */
[----:B------:R-:W-:-:S04]  /*2150*/  IMAD.WIDE.U32 R34, R27, c[0x0][0x1c0], R34 ;  /* 0x000070001b227a25 */ /* 0x000fc800078e0022 */
[----:B------:R-:W-:Y:S01]  /*2160*/  IMAD R9, R27, c[0x0][0x1c4], R0 ;  /* 0x000071001b097a24 */ /* 0x000fe200078e0200 */
[----:B------:R-:W-:-:S04]  /*2170*/  LEA R8, P1, R34, c[0x0][0x160], 0x1 ;  /* 0x0000580022087a11 */ /* 0x000fc800078208ff */
[----:B------:R-:W-:-:S04]  /*2180*/  IADD3 R9, R35, R9, RZ ;  /* 0x0000000923097210 */ /* 0x000fc80007ffe0ff */
[----:B------:R-:W-:-:S05]  /*2190*/  LEA.HI.X R9, R34, c[0x0][0x164], R9, 0x1, P1 ;  /* 0x0000590022097a11 */ /* 0x000fca00008f0c09 */
[----:B------:R1:W-:Y:S02]  /*21a0*/  STG.E [R8.64], R3 ;  /* 0x0000000308007986 */ /* 0x0003e4000c101906 */
.L_x_1617:
[----:B------:R-:W-:Y:S05]  /*21b0*/  BSYNC B0 ;  /* 0x0000000000007941 */ /* 0x000fea0003800000 */
.L_x_1616:
[----:B------:R-:W-:Y:S02]  /*21c0*/  IADD3 R31, R31, c[0x0][0x10], RZ ;  /* 0x000004001f1f7a10 */ /* 0x000fe40007ffe0ff */
[----:B------:R-:W-:Y:S02]  /*21d0*/  IADD3 R25, R25, 0x1, RZ ;  /* 0x0000000119197810 */ /* 0x000fe40007ffe0ff */
[----:B------:R-:W-:-:S13]  /*21e0*/  ISETP.GE.AND P1, PT, R31, UR4, PT ;  /* 0x000000041f007c0c */ /* 0x000fda000bf26270 */
[----:B------:R-:W-:Y:S01]  /*21f0*/  @P1 CALL.REL.NOINC `(.L_x_1618) ;  /* 0x0000001000001944 */ /* 0x000fe20003c00000 */
[----:B------:R-:W-:Y:S05]  /*2200*/  BRA `(.L_x_1619) ;  /* 0xffffdfb000007947 */ /* 0x000fea000383ffff */
.L_x_1618:
[----:B------:R-:W-:Y:S05]  /*2210*/  EXIT ;  /* 0x000000000000794d */ /* 0x000fea0003800000 */
.L_x_1620:
        /* <DEDUP_REMOVED lines=14> */
.L_x_1965:


//--------------------- .text._Z35group_norm_nhwc_fwd_one_pass_kernelI11Fp16IOFp16WLi64ELi10ELi640EEv26Group_norm_nhwc_fwd_params --------------------------
	.section	.text._Z35group_norm_nhwc_fwd_one_pass_kernelI11Fp16IOFp16WLi64ELi10ELi640EEv26Group_norm_nhwc_fwd_params,"ax",@progbits
	.sectioninfo	@"SHI_REGISTERS=32"
	.align	128
        .global         _Z35group_norm_nhwc_fwd_one_pass_kernelI11Fp16IOFp16WLi64ELi10ELi640EEv26Group_norm_nhwc_fwd_params
        .type           _Z35group_norm_nhwc_fwd_one_pass_kernelI11Fp16IOFp16WLi64ELi10ELi640EEv26Group_norm_nhwc_fwd_params,@function
        .size           _Z35group_norm_nhwc_fwd_one_pass_kernelI11Fp16IOFp16WLi64ELi10ELi640EEv26Group_norm_nhwc_fwd_params,(.L_x_1966 - _Z35group_norm_nhwc_fwd_one_pass_kernelI11Fp16IOFp16WLi64ELi10ELi640EEv26Group_norm_nhwc_fwd_params)
        .other          _Z35group_norm_nhwc_fwd_one_pass_kernelI11Fp16IOFp16WLi64ELi10ELi640EEv26Group_norm_nhwc_fwd_params,@"STO_CUDA_ENTRY STV_DEFAULT"
_Z35group_norm_nhwc_fwd_one_pass_kernelI11Fp16IOFp16WLi64ELi10ELi640EEv26Group_norm_nhwc_fwd_params:
.text._Z35group_norm_nhwc_fwd_one_pass_kernelI11Fp16IOFp16WLi64ELi10ELi640EEv26Group_norm_nhwc_fwd_params:
        /* <DEDUP_REMOVED lines=25> */
.L_x_1634:
        /* <DEDUP_REMOVED lines=134> */
.L_x_1622:
[----:B------:R-:W-:Y:S05]  /*09f0*/  BSYNC B0 ;  /* 0x0000000000007941 */ /* 0x000fea0003800000 */
.L_x_1621:
        /* <DEDUP_REMOVED lines=25> */
.L_x_1625:
[----:B------:R-:W2:Y:S01]  /*0b90*/  LDG.E.STRONG.GPU R6, [R4.64] ;  /* 0x0000000604067981 */ /* 0x000ea2000c1ef900 */
[----:B------:R-:W-:Y:S01]  /*0ba0*/  YIELD ;  /* 0x0000000000007946 */ /* 0x000fe20003800000 */
[----:B--2---:R-:W-:Y:S01]  /*0bb0*/  ISETP.NE.AND P1, PT, R6, R7, PT ;  /* 0x000000070600720c */ /* 0x004fe20003f25270 */
[----:B------:R-:W-:-:S12]  /*0bc0*/  CCTL.IVALL ;  /* 0x00000000ff00798f */ /* 0x000fd80002000000 */
[----:B------:R-:W-:Y:S05]  /*0bd0*/  @P1 BRA `(.L_x_1625) ;  /* 0xffffffb000001947 */ /* 0x000fea000383ffff */
.L_x_1624:
        /* <DEDUP_REMOVED lines=11> */
.L_x_1627:
        /* <DEDUP_REMOVED lines=59> */
.L_x_1626:
        /* <DEDUP_REMOVED lines=19> */
.L_x_1629:
[----:B------:R-:W-:Y:S05]  /*1170*/  BSYNC B0 ;  /* 0x0000000000007941 */ /* 0x000fea0003800000 */
.L_x_1628:
        /* <DEDUP_REMOVED lines=30> */
.L_x_1623:
        /* <DEDUP_REMOVED lines=19> */
[----:B--2---:R-:W2:Y:S04]  /*1490*/  LDG.E.U16 R10, [R10.64+0x2] ;  /* 0x000002060a0a7981 */ /* 0x004ea8000c1e1500 */
        /* <DEDUP_REMOVED lines=12> */
[----:B------:R-:W-:Y:S02]  /*1560*/  FADD.FTZ R7, R7, -R14 ;  /* 0x8000000e07077221 */ /* 0x000fe40000010000 */
[-C--:B0-----:R-:W-:Y:S02]  /*1570*/  FMUL.FTZ R5, R5, R4.reuse ;  /* 0x0000000405057220 */ /* 0x081fe40000410000 */
[----:B------:R-:W-:Y:S01]  /*1580*/  FMUL.FTZ R4, R7, R4 ;  /* 0x0000000407047220 */ /* 0x000fe20000410000 */
[----:B---3--:R-:W-:Y:S02]  /*1590*/  HADD2.F32 R28, -RZ, R28.H0_H0 ;  /* 0x2000001cff1c7230 */ /* 0x008fe40000004100 */
[----:B-----5:R-:W-:Y:S02]  /*15a0*/  HADD2.F32 R6, -RZ, R3.H0_H0 ;  /* 0x20000003ff067230 */ /* 0x020fe40000004100 */
[----:B------:R-:W-:Y:S02]  /*15b0*/  HADD2.F32 R29, -RZ, R29.H0_H0 ;  /* 0x2000001dff1d7230 */ /* 0x000fe40000004100 */
[----:B--2---:R-:W-:Y:S01]  /*15c0*/  HADD2.F32 R10, -RZ, R10.H0_H0 ;  /* 0x2000000aff0a7230 */ /* 0x004fe20000004100 */
        /* <DEDUP_REMOVED lines=13> */
.L_x_1630:
        /* <DEDUP_REMOVED lines=12> */
.L_x_1632:
[----:B------:R-:W-:Y:S05]  /*1760*/  BSYNC B0 ;  /* 0x0000000000007941 */ /* 0x000fea0003800000 */
.L_x_1631:
[----:B------:R-:W-:Y:S02]  /*1770*/  IADD3 R21, R21, c[0x0][0x10], RZ ;  /* 0x0000040015157a10 */ /* 0x000fe40007ffe0ff */
[----:B------:R-:W-:Y:S02]  /*1780*/  IADD3 R18, R18, 0x1, RZ ;  /* 0x0000000112127810 */ /* 0x000fe40007ffe0ff */
[----:B------:R-:W-:-:S13]  /*1790*/  ISETP.GE.AND P1, PT, R21, UR4, PT ;  /* 0x0000000415007c0c */ /* 0x000fda000bf26270 */
[----:B------:R-:W-:Y:S01]  /*17a0*/  @P1 CALL.REL.NOINC `(.L_x_1633) ;  /* 0x0000001000001944 */ /* 0x000fe20003c00000 */
[----:B------:R-:W-:Y:S05]  /*17b0*/  BRA `(.L_x_1634) ;  /* 0xffffe9d000007947 */ /* 0x000fea000383ffff */
.L_x_1633:
[----:B------:R-:W-:Y:S05]  /*17c0*/  EXIT ;  /* 0x000000000000794d */ /* 0x000fea0003800000 */
.L_x_1635:
        /* <DEDUP_REMOVED lines=11> */
.L_x_1966:


//--------------------- .text._Z35group_norm_nhwc_fwd_one_pass_kernelI11Fp16IOFp16WLi128ELi10ELi640EEv26Group_norm_nhwc_fwd_params --------------------------
	.section	.text._Z35group_norm_nhwc_fwd_one_pass_kernelI11Fp16IOFp16WLi128ELi10ELi640EEv26Group_norm_nhwc_fwd_params,"ax",@progbits
	.sectioninfo	@"SHI_REGISTERS=32"
	.align	128
        .global         _Z35group_norm_nhwc_fwd_one_pass_kernelI11Fp16IOFp16WLi128ELi10ELi640EEv26Group_norm_nhwc_fwd_params
        .type           _Z35group_norm_nhwc_fwd_one_pass_kernelI11Fp16IOFp16WLi128ELi10ELi640EEv26Group_norm_nhwc_fwd_params,@function
        .size           _Z35group_norm_nhwc_fwd_one_pass_kernelI11Fp16IOFp16WLi128ELi10ELi640EEv26Group_norm_nhwc_fwd_params,(.L_x_1967 - _Z35group_norm_nhwc_fwd_one_pass_kernelI11Fp16IOFp16WLi128ELi10ELi640EEv26Group_norm_nhwc_fwd_params)
        .other          _Z35group_norm_nhwc_fwd_one_pass_kernelI11Fp16IOFp16WLi128ELi10ELi640EEv26Group_norm_nhwc_fwd_params,@"STO_CUDA_ENTRY STV_DEFAULT"
_Z35group_norm_nhwc_fwd_one_pass_kernelI11Fp16IOFp16WLi128ELi10ELi640EEv26Group_norm_nhwc_fwd_params:
.text._Z35group_norm_nhwc_fwd_one_pass_kernelI11Fp16IOFp16WLi128ELi10ELi640EEv26Group_norm_nhwc_fwd_params:
        /* <DEDUP_REMOVED lines=25> */
.L_x_1649:
        /* <DEDUP_REMOVED lines=134> */
.L_x_1637:
[----:B------:R-:W-:Y:S05]  /*09f0*/  BSYNC B0 ;  /* 0x0000000000007941 */ /* 0x000fea0003800000 */
.L_x_1636:
        /* <DEDUP_REMOVED lines=25> */
.L_x_1640:
[----:B------:R-:W2:Y:S01]  /*0b90*/  LDG.E.STRONG.GPU R6, [R4.64] ;  /* 0x0000000604067981 */ /* 0x000ea2000c1ef900 */
[----:B------:R-:W-:Y:S01]  /*0ba0*/  YIELD ;  /* 0x0000000000007946 */ /* 0x000fe20003800000 */
[----:B--2---:R-:W-:Y:S01]  /*0bb0*/  ISETP.NE.AND P1, PT, R6, R7, PT ;  /* 0x000000070600720c */ /* 0x004fe20003f25270 */
[----:B------:R-:W-:-:S12]  /*0bc0*/  CCTL.IVALL ;  /* 0x00000000ff00798f */ /* 0x000fd80002000000 */
[----:B------:R-:W-:Y:S05]  /*0bd0*/  @P1 BRA `(.L_x_1640) ;  /* 0xffffffb000001947 */ /* 0x000fea000383ffff */
.L_x_1639:
        /* <DEDUP_REMOVED lines=11> */
.L_x_1642:
        /* <DEDUP_REMOVED lines=59> */
.L_x_1641:
        /* <DEDUP_REMOVED lines=19> */
.L_x_1644:
[----:B------:R-:W-:Y:S05]  /*1170*/  BSYNC B0 ;  /* 0x0000000000007941 */ /* 0x000fea0003800000 */
.L_x_1643:
        /* <DEDUP_REMOVED lines=30> */
.L_x_1638:
        /* <DEDUP_REMOVED lines=52> */
.L_x_1645:
        /* <DEDUP_REMOVED lines=12> */
.L_x_1647:
[----:B------:R-:W-:Y:S05]  /*1760*/  BSYNC B0 ;  /* 0x0000000000007941 */ /* 0x000fea0003800000 */
.L_x_1646:
[----:B------:R-:W-:Y:S02]  /*1770*/  IADD3 R21, R21, c[0x0][0x10], RZ ;  /* 0x0000040015157a10 */ /* 0x000fe40007ffe0ff */
[----:B------:R-:W-:Y:S02]  /*1780*/  IADD3 R18, R18, 0x1, RZ ;  /* 0x0000000112127810 */ /* 0x000fe40007ffe0ff */
[----:B------:R-:W-:-:S13]  /*1790*/  ISETP.GE.AND P1, PT, R21, UR4, PT ;  /* 0x0000000415007c0c */ /* 0x000fda000bf26270 */
[----:B------:R-:W-:Y:S01]  /*17a0*/  @P1 CALL.REL.NOINC `(.L_x_1648) ;  /* 0x0000001000001944 */ /* 0x000fe20003c00000 */
[----:B------:R-:W-:Y:S05]  /*17b0*/  BRA `(.L_x_1649) ;  /* 0xffffe9d000007947 */ /* 0x000fea000383ffff */
.L_x_1648:
[----:B------:R-:W-:Y:S05]  /*17c0*/  EXIT ;  /* 0x000000000000794d */ /* 0x000fea0003800000 */
.L_x_1650:
        /* <DEDUP_REMOVED lines=11> */
.L_x_1967:


//--------------------- .text._Z35group_norm_nhwc_fwd_one_pass_kernelI11Fp16IOFp16WLi256ELi10ELi640EEv26Group_norm_nhwc_fwd_params --------------------------
	.section	.text._Z35group_norm_nhwc_fwd_one_pass_kernelI11Fp16IOFp16WLi256ELi10ELi640EEv26Group_norm_nhwc_fwd_params,"ax",@progbits
	.sectioninfo	@"SHI_REGISTERS=32"
	.align	128
        .global         _Z35group_norm_nhwc_fwd_one_pass_kernelI11Fp16IOFp16WLi256ELi10ELi640EEv26Group_norm_nhwc_fwd_params
        .type           _Z35group_norm_nhwc_fwd_one_pass_kernelI11Fp16IOFp16WLi256ELi10ELi640EEv26Group_norm_nhwc_fwd_params,@function
        .size           _Z35group_norm_nhwc_fwd_one_pass_kernelI11Fp16IOFp16WLi256ELi10ELi640EEv26Group_norm_nhwc_fwd_params,(.L_x_1968 - _Z35group_norm_nhwc_fwd_one_pass_kernelI11Fp16IOFp16WLi256ELi10ELi640EEv26Group_norm_nhwc_fwd_params)
        .other          _Z35group_norm_nhwc_fwd_one_pass_kernelI11Fp16IOFp16WLi256ELi10ELi640EEv26Group_norm_nhwc_fwd_params,@"STO_CUDA_ENTRY STV_DEFAULT"
_Z35group_norm_nhwc_fwd_one_pass_kernelI11Fp16IOFp16WLi256ELi10ELi640EEv26Group_norm_nhwc_fwd_params:
.text._Z35group_norm_nhwc_fwd_one_pass_kernelI11Fp16IOFp16WLi256ELi10ELi640EEv26Group_norm_nhwc_fwd_params:
        /* <DEDUP_REMOVED lines=26> */
.L_x_1667:
        /* <DEDUP_REMOVED lines=150> */
.L_x_1652:
[----:B------:R-:W-:Y:S05]  /*0b00*/  BSYNC B0 ;  /* 0x0000000000007941 */ /* 0x000fea0003800000 */
.L_x_1651:
        /* <DEDUP_REMOVED lines=25> */
.L_x_1655:
[----:B------:R-:W2:Y:S01]  /*0ca0*/  LDG.E.STRONG.GPU R10, [R8.64] ;  /* 0x00000006080a7981 */ /* 0x000ea2000c1ef900 */
[----:B------:R-:W-:Y:S01]  /*0cb0*/  YIELD ;  /* 0x0000000000007946 */ /* 0x000fe20003800000 */
[----:B--2---:R-:W-:Y:S01]  /*0cc0*/  ISETP.NE.AND P1, PT, R10, R11, PT ;  /* 0x0000000b0a00720c */ /* 0x004fe20003f25270 */
[----:B------:R-:W-:-:S12]  /*0cd0*/  CCTL.IVALL ;  /* 0x00000000ff00798f */ /* 0x000fd80002000000 */
[----:B------:R-:W-:Y:S05]  /*0ce0*/  @P1 BRA `(.L_x_1655) ;  /* 0xffffffb000001947 */ /* 0x000fea000383ffff */
.L_x_1654:
        /* <DEDUP_REMOVED lines=11> */
.L_x_1657:
        /* <DEDUP_REMOVED lines=59> */
.L_x_1656:
        /* <DEDUP_REMOVED lines=19> */
.L_x_1659:
[----:B------:R-:W-:Y:S05]  /*1280*/  BSYNC B0 ;  /* 0x0000000000007941 */ /* 0x000fea0003800000 */
.L_x_1658:
        /* <DEDUP_REMOVED lines=30> */
.L_x_1653:
        /* <DEDUP_REMOVED lines=26> */
[--C-:B------:R-:W-:Y:S01]  /*1610*/  HADD2.F32 R11, -RZ, R7.reuse.H0_H0 ;  /* 0x20000007ff0b7230 */ /* 0x100fe20000004100 */
[----:B------:R-:W-:Y:S01]  /*1620*/  ISETP.NE.AND P2, PT, RZ, UR5, PT ;  /* 0x00000005ff007c0c */ /* 0x000fe2000bf45270 */
[----:B------:R-:W-:Y:S02]  /*1630*/  HADD2.F32 R13, -RZ, R7.H1_H1 ;  /* 0x30000007ff0d7230 */ /* 0x000fe40000004100 */
[--C-:B-1----:R-:W-:Y:S02]  /*1640*/  HADD2.F32 R15, -RZ, R6.reuse.H0_H0 ;  /* 0x20000006ff0f7230 */ /* 0x102fe40000004100 */
[----:B------:R-:W-:Y:S01]  /*1650*/  HADD2.F32 R19, -RZ, R6.H1_H1 ;  /* 0x30000006ff137230 */ /* 0x000fe20000004100 */
        /* <DEDUP_REMOVED lines=30> */
.L_x_1660:
        /* <DEDUP_REMOVED lines=12> */
.L_x_1662:
[----:B------:R-:W-:Y:S05]  /*1900*/  BSYNC B0 ;  /* 0x0000000000007941 */ /* 0x000fea0003800000 */
.L_x_1661:
        /* <DEDUP_REMOVED lines=11> */
.L_x_1663:
        /* <DEDUP_REMOVED lines=12> */
.L_x_1665:
[----:B------:R-:W-:Y:S05]  /*1a80*/  BSYNC B0 ;  /* 0x0000000000007941 */ /* 0x000fea0003800000 */
.L_x_1664:
[----:B------:R-:W-:Y:S02]  /*1a90*/  IADD3 R22, R22, c[0x0][0x10], RZ ;  /* 0x0000040016167a10 */ /* 0x000fe40007ffe0ff */
[----:B------:R-:W-:Y:S02]  /*1aa0*/  IADD3 R16, R16, 0x1, RZ ;  /* 0x0000000110107810 */ /* 0x000fe40007ffe0ff */
[----:B------:R-:W-:-:S13]  /*1ab0*/  ISETP.GE.AND P1, PT, R22, UR4, PT ;  /* 0x0000000416007c0c */ /* 0x000fda000bf26270 */
[----:B------:R-:W-:Y:S01]  /*1ac0*/  @P1 CALL.REL.NOINC `(.L_x_1666) ;  /* 0x0000001000001944 */ /* 0x000fe20003c00000 */
[----:B------:R-:W-:Y:S05]  /*1ad0*/  BRA `(.L_x_1667) ;  /* 0xffffe6c000007947 */ /* 0x000fea000383ffff */
.L_x_1666:
[----:B------:R-:W-:Y:S05]  /*1ae0*/  EXIT ;  /* 0x000000000000794d */ /* 0x000fea0003800000 */
.L_x_1668:
        /* <DEDUP_REMOVED lines=9> */
.L_x_1968:


//--------------------- .text._Z35group_norm_nhwc_fwd_one_pass_kernelI11Fp16IOFp16WLi512ELi10ELi640EEv26Group_norm_nhwc_fwd_params --------------------------
	.section	.text._Z35group_norm_nhwc_fwd_one_pass_kernelI11Fp16IOFp16WLi512ELi10ELi640EEv26Group_norm_nhwc_fwd_params,"ax",@progbits
	.sectioninfo	@"SHI_REGISTERS=48"
	.align	128
        .global         _Z35group_norm_nhwc_fwd_one_pass_kernelI11Fp16IOFp16WLi512ELi10ELi640EEv26Group_norm_nhwc_fwd_params
        .type           _Z35group_norm_nhwc_fwd_one_pass_kernelI11Fp16IOFp16WLi512ELi10ELi640EEv26Group_norm_nhwc_fwd_params,@function
        .size           _Z35group_norm_nhwc_fwd_one_pass_kernelI11Fp16IOFp16WLi512ELi10ELi640EEv26Group_norm_nhwc_fwd_params,(.L_x_1969 - _Z35group_norm_nhwc_fwd_one_pass_kernelI11Fp16IOFp16WLi512ELi10ELi640EEv26Group_norm_nhwc_fwd_params)
        .other          _Z35group_norm_nhwc_fwd_one_pass_kernelI11Fp16IOFp16WLi512ELi10ELi640EEv26Group_norm_nhwc_fwd_params,@"STO_CUDA_ENTRY STV_DEFAULT"
_Z35group_norm_nhwc_fwd_one_pass_kernelI11Fp16IOFp16WLi512ELi10ELi640EEv26Group_norm_nhwc_fwd_params:
.text._Z35group_norm_nhwc_fwd_one_pass_kernelI11Fp16IOFp16WLi512ELi10ELi640EEv26Group_norm_nhwc_fwd_params:
        /* <DEDUP_REMOVED lines=28> */
.L_x_1691:
        /* <DEDUP_REMOVED lines=194> */
.L_x_1670:
[----:B------:R-:W-:Y:S05]  /*0de0*/  BSYNC B0 ;  /* 0x0000000000007941 */ /* 0x000fea0003800000 */
.L_x_1669:
        /* <DEDUP_REMOVED lines=25> */
.L_x_1673:
[----:B------:R-:W2:Y:S01]  /*0f80*/  LDG.E.STRONG.GPU R10, [R8.64] ;  /* 0x00000006080a7981 */ /* 0x000ea2000c1ef900 */
[----:B------:R-:W-:Y:S01]  /*0f90*/  YIELD ;  /* 0x0000000000007946 */ /* 0x000fe20003800000 */
[----:B--2---:R-:W-:Y:S01]  /*0fa0*/  ISETP.NE.AND P1, PT, R10, R11, PT ;  /* 0x0000000b0a00720c */ /* 0x004fe20003f25270 */
[----:B------:R-:W-:-:S12]  /*0fb0*/  CCTL.IVALL ;  /* 0x00000000ff00798f */ /* 0x000fd80002000000 */
[----:B------:R-:W-:Y:S05]  /*0fc0*/  @P1 BRA `(.L_x_1673) ;  /* 0xffffffb000001947 */ /* 0x000fea000383ffff */
.L_x_1672:
        /* <DEDUP_REMOVED lines=11> */
.L_x_1675:
        /* <DEDUP_REMOVED lines=59> */
.L_x_1674:
        /* <DEDUP_REMOVED lines=19> */
.L_x_1677:
[----:B------:R-:W-:Y:S05]  /*1560*/  BSYNC B0 ;  /* 0x0000000000007941 */ /* 0x000fea0003800000 */
.L_x_1676:
        /* <DEDUP_REMOVED lines=30> */
.L_x_1671:
        /* <DEDUP_REMOVED lines=83> */
.L_x_1678:
        /* <DEDUP_REMOVED lines=12> */
.L_x_1680:
[----:B------:R-:W-:Y:S05]  /*1d40*/  BSYNC B0 ;  /* 0x0000000000007941 */ /* 0x000fea0003800000 */
.L_x_1679:
        /* <DEDUP_REMOVED lines=11> */
.L_x_1681:
        /* <DEDUP_REMOVED lines=12> */
.L_x_1683:
[----:B------:R-:W-:Y:S05]  /*1ec0*/  BSYNC B0 ;  /* 0x0000000000007941 */ /* 0x000fea0003800000 */
.L_x_1682:
        /* <DEDUP_REMOVED lines=11> */
.L_x_1684:
        /* <DEDUP_REMOVED lines=12> */
.L_x_1686:
[----:B------:R-:W-:Y:S05]  /*2040*/  BSYNC B0 ;  /* 0x0000000000007941 */ /* 0x000fea0003800000 */
.L_x_1685:
        /* <DEDUP_REMOVED lines=11> */
.L_x_1687:
        /* <DEDUP_REMOVED lines=11> */
.L_x_1689:
[----:B------:R-:W-:Y:S05]  /*21b0*/  BSYNC B0 ;  /* 0x0000000000007941 */ /* 0x000fea0003800000 */
.L_x_1688:
[----:B------:R-:W-:Y:S02]  /*21c0*/  IADD3 R31, R31, c[0x0][0x10], RZ ;  /* 0x000004001f1f7a10 */ /* 0x000fe40007ffe0ff */
[----:B------:R-:W-:Y:S02]  /*21d0*/  IADD3 R25, R25, 0x1, RZ ;  /* 0x0000000119197810 */ /* 0x000fe40007ffe0ff */
[----:B------:R-:W-:-:S13]  /*21e0*/  ISETP.GE.AND P1, PT, R31, UR4, PT ;  /* 0x000000041f007c0c */ /* 0x000fda000bf26270 */
[----:B------:R-:W-:Y:S01]  /*21f0*/  @P1 CALL.REL.NOINC `(.L_x_1690) ;  /* 0x0000001000001944 */ /* 0x000fe20003c00000 */
[----:B------:R-:W-:Y:S05]  /*2200*/  BRA `(.L_x_1691) ;  /* 0xffffdfb000007947 */ /* 0x000fea000383ffff */
.L_x_1690:
[----:B------:R-:W-:Y:S05]  /*2210*/  EXIT ;  /* 0x000000000000794d */ /* 0x000fea0003800000 */
.L_x_1692:
        /* <DEDUP_REMOVED lines=14> */
.L_x_1969:


//--------------------- .text._Z35group_norm_nhwc_fwd_one_pass_kernelI11Fp32IOFp32WLi64ELi10ELi640EEv26Group_norm_nhwc_fwd_params --------------------------
	.section	.text._Z35group_norm_nhwc_fwd_one_pass_kernelI11Fp32IOFp32WLi64ELi10ELi640EEv26Group_norm_nhwc_fwd_params,"ax",@progbits
	.sectioninfo	@"SHI_REGISTERS=32"
	.align	128
        .global         _Z35group_norm_nhwc_fwd_one_pass_kernelI11Fp32IOFp32WLi64ELi10ELi640EEv26Group_norm_nhwc_fwd_params
        .type           _Z35group_norm_nhwc_fwd_one_pass_kernelI11Fp32IOFp32WLi64ELi10ELi640EEv26Group_norm_nhwc_fwd_params,@function
        .size           _Z35group_norm_nhwc_fwd_one_pass_kernelI11Fp32IOFp32WLi64ELi10ELi640EEv26Group_norm_nhwc_fwd_params,(.L_x_1970 - _Z35group_norm_nhwc_fwd_one_pass_kernelI11Fp32IOFp32WLi64ELi10ELi640EEv26Group_norm_nhwc_fwd_params)
        .other          _Z35group_norm_nhwc_fwd_one_pass_kernelI11Fp32IOFp32WLi64ELi10ELi640EEv26Group_norm_nhwc_fwd_params,@"STO_CUDA_ENTRY STV_DEFAULT"
_Z35group_norm_nhwc_fwd_one_pass_kernelI11Fp32IOFp32WLi64ELi10ELi640EEv26Group_norm_nhwc_fwd_params:
.text._Z35group_norm_nhwc_fwd_one_pass_kernelI11Fp32IOFp32WLi64ELi10ELi640EEv26Group_norm_nhwc_fwd_params:
        /* <DEDUP_REMOVED lines=14> */
[----:B------:R-:W-:Y:S02]  /*00e0*/  SHF.R.U32.HI R25, RZ, 0x2, R3 ;  /* 0x00000002ff197819 */ /* 0x000fe40000011603 */
[----:B------:R-:W0:Y:S01]  /*00f0*/  S2R R3, SR_LANEID ;  /* 0x0000000000037919 */ /* 0x000e220000000000 */
[----:B------:R-:W-:Y:S02]  /*0100*/  LEA.HI R2, R2, R7, RZ, 0x5 ;  /* 0x0000000702027211 */ /* 0x000fe400078f28ff */
[----:B-1----:R-:W-:Y:S02]  /*0110*/  IMAD R22, R6, c[0x0][0x1e4], R25 ;  /* 0x0000790006167a24 */ /* 0x002fe400078e0219 */
[----:B------:R-:W-:Y:S01]  /*0120*/  IMAD R25, R25, -0x5, R7 ;  /* 0xfffffffb19197824 */ /* 0x000fe200078e0207 */
[----:B------:R-:W-:Y:S02]  /*0130*/  SHF.R.S32.HI R21, RZ, 0x5, R2 ;  /* 0x00000005ff157819 */ /* 0x000fe40000011402 */
[----:B------:R-:W-:-:S02]  /*0140*/  ISETP.GE.U32.AND P0, PT, R22, c[0x0][0x1c8], PT ;  /* 0x0000720016007a0c */ /* 0x000fc40003f06070 */
[----:B------:R-:W-:Y:S02]  /*0150*/  SHF.R.S32.HI R0, RZ, 0x1f, R22 ;  /* 0x0000001fff007819 */ /* 0x000fe40000011416 */
[----:B------:R-:W-:Y:S02]  /*0160*/  SHF.L.U32 R25, R25, 0x1, RZ ;  /* 0x0000000119197819 */ /* 0x000fe400000006ff */
[----:B------:R-:W-:-:S04]  /*0170*/  ISETP.GE.AND.EX P0, PT, R0, c[0x0][0x1cc], PT, P0 ;  /* 0x0000730000007a0c */ /* 0x000fc80003f06300 */
[----:B------:R-:W-:Y:S02]  /*0180*/  ISETP.LT.U32.AND P0, PT, R7, 0x280, !P0 ;  /* 0x000002800700780c */ /* 0x000fe40004701070 */
.L_x_1706:
[----:B-1----:R-:W-:-:S04]  /*0190*/  IABS R9, c[0x0][0x1d8] ;  /* 0x0000760000097a13 */ /* 0x002fc80000000000 */
        /* <DEDUP_REMOVED lines=20> */
[----:B------:R-:W-:-:S06]  /*02e0*/  @P1 IADD3 R5, R5, 0x1, RZ ;  /* 0x0000000105051810 */ /* 0x000fcc0007ffe0ff */
[----:B------:R-:W-:Y:S02]  /*02f0*/  @!P3 IADD3 R5, -R5, RZ, RZ ;  /* 0x000000ff0505b210 */ /* 0x000fe40007ffe1ff */
[----:B------:R-:W-:-:S04]  /*0300*/  @!P2 LOP3.LUT R5, RZ, c[0x0][0x1d8], RZ, 0x33, !PT ;  /* 0x00007600ff05aa12 */ /* 0x000fc800078e33ff */
[----:B------:R-:W-:Y:S02]  /*0310*/  IADD3 R2, -R5, RZ, RZ ;  /* 0x000000ff05027210 */ /* 0x000fe40007ffe1ff */
[----:B------:R-:W-:-:S03]  /*0320*/  SHF.R.S32.HI R4, RZ, 0x1f, R5 ;  /* 0x0000001fff047819 */ /* 0x000fc60000011405 */
[----:B------:R-:W-:Y:S02]  /*0330*/  IMAD R2, R2, c[0x0][0x1d8], R23 ;  /* 0x0000760002027a24 */ /* 0x000fe400078e0217 */
[----:B------:R-:W-:Y:S02]  /*0340*/  IMAD R4, R4, c[0x0][0x1d0], RZ ;  /* 0x0000740004047a24 */ /* 0x000fe400078e02ff */
[----:B------:R-:W-:Y:S02]  /*0350*/  IMAD R2, R2, 0xa, RZ ;  /* 0x0000000a02027824 */ /* 0x000fe400078e02ff */
[----:B------:R-:W-:-:S03]  /*0360*/  IMAD R29, R5, c[0x0][0x1d4], R4 ;  /* 0x00007500051d7a24 */ /* 0x000fc600078e0204 */
[----:B------:R-:W-:-:S04]  /*0370*/  IADD3 R26, P1, R25, R2, RZ ;  /* 0x00000002191a7210 */ /* 0x000fc80007f3e0ff */
[----:B------:R-:W-:-:S05]  /*0380*/  LEA.HI.X.SX32 R27, R2, R9, 0x1, P1 ;  /* 0x00000009021b7211 */ /* 0x000fca00008f0eff */
[----:B------:R-:W-:-:S04]  /*0390*/  IMAD.WIDE.U32 R26, R5, c[0x0][0x1d0], R26 ;  /* 0x00007400051a7a25 */ /* 0x000fc800078e001a */
[----:B------:R-:W-:Y:S01]  /*03a0*/  @P0 IMAD R5, R0, c[0x0][0x1c0], RZ ;  /* 0x0000700000050a24 */ /* 0x000fe200078e02ff */
[----:B------:R-:W-:Y:S02]  /*03b0*/  IADD3 R29, R27, R29, RZ ;  /* 0x0000001d1b1d7210 */ /* 0x000fe40007ffe0ff */
[----:B------:R-:W-:Y:S01]  /*03c0*/  @P0 MOV R28, R26 ;  /* 0x0000001a001c0202 */ /* 0x000fe20000000f00 */
[----:B------:R-:W-:-:S04]  /*03d0*/  @P0 IMAD R9, R22, c[0x0][0x1c4], R5 ;  /* 0x0000710016090a24 */ /* 0x000fc800078e0205 */
[----:B------:R-:W-:-:S05]  /*03e0*/  @P0 IMAD.WIDE.U32 R4, R22, c[0x0][0x1c0], R28 ;  /* 0x0000700016040a25 */ /* 0x000fca00078e001c */
[----:B------:R-:W-:Y:S02]  /*03f0*/  @P0 IADD3 R9, R5, R9, RZ ;  /* 0x0000000905090210 */ /* 0x000fe40007ffe0ff */
[C---:B------:R-:W-:Y:S02]  /*0400*/  @P0 LEA R8, P1, R4.reuse, c[0x0][0x170], 0x2 ;  /* 0x00005c0004080a11 */ /* 0x040fe400078210ff */
[----:B------:R-:W-:Y:S02]  /*0410*/  MOV R5, RZ ;  /* 0x000000ff00057202 */ /* 0x000fe40000000f00 */
[----:B------:R-:W-:Y:S02]  /*0420*/  @P0 LEA.HI.X R9, R4, c[0x0][0x174], R9, 0x2, P1 ;  /* 0x00005d0004090a11 */ /* 0x000fe400008f1409 */
[----:B------:R-:W-:-:S06]  /*0430*/  MOV R4, RZ ;  /* 0x000000ff00047202 */ /* 0x000fcc0000000f00 */
[----:B------:R-:W2:Y:S01]  /*0440*/  @P0 LDG.E.64 R4, [R8.64] ;  /* 0x0000000608040981 */ /* 0x000ea2000c1e1b00 */
[C---:B0-----:R-:W-:Y:S01]  /*0450*/  ISETP.GT.AND P1, PT, R3.reuse, 0x1e, PT ;  /* 0x0000001e0300780c */ /* 0x041fe20003f24270 */
[----:B------:R-:W-:Y:S01]  /*0460*/  BSSY B0, `(.L_x_1693) ;  /* 0x0000055000007945 */ /* 0x000fe20003800000 */
[----:B------:R-:W-:Y:S02]  /*0470*/  ISETP.NE.AND P3, PT, R3, RZ, PT ;  /* 0x000000ff0300720c */ /* 0x000fe40003f65270 */
[----:B------:R-:W-:Y:S01]  /*0480*/  ISETP.NE.AND P2, PT, R7, RZ, PT ;  /* 0x000000ff0700720c */ /* 0x000fe20003f45270 */
[C---:B--2---:R-:W-:Y:S02]  /*0490*/  FMUL.FTZ R12, R4.reuse, R4 ;  /* 0x00000004040c7220 */ /* 0x044fe40000410000 */
[----:B------:R-:W-:Y:S02]  /*04a0*/  FADD.FTZ R10, R4, R5 ;  /* 0x00000005040a7221 */ /* 0x000fe40000010000 */
[----:B------:R-:W-:-:S02]  /*04b0*/  FFMA.FTZ R12, R5, R5, R12 ;  /* 0x00000005050c7223 */ /* 0x000fc4000001000c */
        /* <DEDUP_REMOVED lines=79> */
.L_x_1694:
[----:B------:R-:W-:Y:S05]  /*09b0*/  BSYNC B0 ;  /* 0x0000000000007941 */ /* 0x000fea0003800000 */
.L_x_1693:
        /* <DEDUP_REMOVED lines=27> */
.L_x_1697:
[----:B------:R-:W2:Y:S01]  /*0b70*/  LDG.E.STRONG.GPU R10, [R8.64] ;  /* 0x00000006080a7981 */ /* 0x000ea2000c1ef900 */
[----:B------:R-:W-:Y:S01]  /*0b80*/  YIELD ;  /* 0x0000000000007946 */ /* 0x000fe20003800000 */
[----:B--2---:R-:W-:Y:S01]  /*0b90*/  ISETP.NE.AND P1, PT, R10, R11, PT ;  /* 0x0000000b0a00720c */ /* 0x004fe20003f25270 */
[----:B------:R-:W-:-:S12]  /*0ba0*/  CCTL.IVALL ;  /* 0x00000000ff00798f */ /* 0x000fd80002000000 */
[----:B------:R-:W-:Y:S05]  /*0bb0*/  @P1 BRA `(.L_x_1697) ;  /* 0xffffffb000001947 */ /* 0x000fea000383ffff */
.L_x_1696:
        /* <DEDUP_REMOVED lines=11> */
.L_x_1699:
        /* <DEDUP_REMOVED lines=15> */
[----:B------:R-:W-:Y:S01]  /*0d60*/  @!P5 LOP3.LUT R10, R20, 0x1, RZ, 0xc0, !PT ;  /* 0x00000001140ad812 */ /* 0x000fe200078ec0ff */
[----:B------:R-:W1:Y:S01]  /*0d70*/  @!P5 S2R R12, SR_CTAID.Y ;  /* 0x00000000000cd919 */ /* 0x000e620000002600 */
[----:B------:R-:W-:-:S03]  /*0d80*/  @!P5 MOV R19, 0x4 ;  /* 0x000000040013d802 */ /* 0x000fc60000000f00 */
[----:B------:R-:W-:-:S04]  /*0d90*/  @!P5 IMAD R10, R10, c[0x0][0x10], RZ ;  /* 0x000004000a0ada24 */ /* 0x000fc800078e02ff */
[----:B------:R-:W-:-:S05]  /*0da0*/  @!P5 IMAD R10, R10, c[0x0][0xc], RZ ;  /* 0x000003000a0ada24 */ /* 0x000fca00078e02ff */
[----:B------:R-:W-:Y:S02]  /*0db0*/  @!P5 SHF.L.U32 R18, R10, 0x1, RZ ;  /* 0x000000010a12d819 */ /* 0x000fe400000006ff */
[----:B------:R-:W3:Y:S03]  /*0dc0*/  @!P3 S2R R10, SR_CTAID.Y ;  /* 0x00000000000ab919 */ /* 0x000ee60000002600 */
[----:B------:R-:W-:-:S04]  /*0dd0*/  @!P5 IMAD.WIDE R18, R18, R19, c[0x0][0x198] ;  /* 0x000066001212d625 */ /* 0x000fc800078e0213 */
[----:B-1----:R-:W-:Y:S01]  /*0de0*/  @!P5 IMAD R13, R13, c[0x0][0x10], R12 ;  /* 0x000004000d0dda24 */ /* 0x002fe200078e020c */
[----:B------:R-:W-:-:S03]  /*0df0*/  @!P3 LOP3.LUT R12, R20, 0x1, RZ, 0xc0, !PT ;  /* 0x00000001140cb812 */ /* 0x000fc600078ec0ff */
[----:B------:R-:W-:-:S04]  /*0e00*/  @!P5 IMAD.WIDE.U32 R18, R13, 0x8, R18 ;  /* 0x000000080d12d825 */ /* 0x000fc800078e0012 */
[----:B------:R-:W-:-:S04]  /*0e10*/  @!P3 IMAD R12, R12, c[0x0][0x10], RZ ;  /* 0x000004000c0cba24 */ /* 0x000fc800078e02ff */
[----:B------:R-:W-:Y:S02]  /*0e20*/  @!P3 IMAD R12, R12, c[0x0][0xc], RZ ;  /* 0x000003000c0cba24 */ /* 0x000fe400078e02ff */
[----:B---3--:R-:W-:Y:S01]  /*0e30*/  @!P3 IMAD R13, R11, c[0x0][0x10], R10 ;  /* 0x000004000b0dba24 */ /* 0x008fe200078e020a */
[----:B------:R-:W-:Y:S02]  /*0e40*/  @!P3 MOV R11, 0x4 ;  /* 0x00000004000bb802 */ /* 0x000fe40000000f00 */
[----:B------:R-:W-:-:S05]  /*0e50*/  @!P3 SHF.L.U32 R10, R12, 0x1, RZ ;  /* 0x000000010c0ab819 */ /* 0x000fca00000006ff */
[----:B------:R-:W-:-:S06]  /*0e60*/  @!P3 IMAD.WIDE R10, R10, R11, c[0x0][0x198] ;  /* 0x000066000a0ab625 */ /* 0x000fcc00078e020b */
[----:B------:R-:W-:Y:S01]  /*0e70*/  @!P3 IMAD.WIDE.U32 R10, R13, 0x8, R10 ;  /* 0x000000080d0ab825 */ /* 0x000fe200078e000a */
[----:B------:R-:W-:-:S04]  /*0e80*/  IADD3 R13, R15, 0x3, RZ ;  /* 0x000000030f0d7810 */ /* 0x000fc80007ffe0ff */
[----:B------:R-:W-:Y:S01]  /*0e90*/  ISETP.EQ.OR P1, PT, R13, R6, P2 ;  /* 0x000000060d00720c */ /* 0x000fe20001722670 */
[----:B------:R-:W3:-:S12]  /*0ea0*/  @!P3 LDG.E.64 R10, [R10.64] ;  /* 0x000000060a0ab981 */ /* 0x000ed8000c1e1b00 */
[----:B------:R-:W-:Y:S01]  /*0eb0*/  @!P1 MOV R12, 0x4 ;  /* 0x00000004000c9802 */ /* 0x000fe20000000f00 */
[----:B0-2---:R-:W-:Y:S02]  /*0ec0*/  @!P4 FADD.FTZ R16, R16, R8 ;  /* 0x000000081010c221 */ /* 0x005fe40000010000 */
[----:B------:R-:W0:Y:S01]  /*0ed0*/  @!P1 S2R R8, SR_CTAID.Y ;  /* 0x0000000000089919 */ /* 0x000e220000002600 */
[----:B------:R-:W-:Y:S01]  /*0ee0*/  @!P4 FADD.FTZ R17, R17, R9 ;  /* 0x000000091111c221 */ /* 0x000fe20000010000 */
[----:B------:R-:W-:-:S05]  /*0ef0*/  @!P1 LOP3.LUT R9, R20, 0x1, RZ, 0xc0, !PT ;  /* 0x0000000114099812 */ /* 0x000fca00078ec0ff */
[----:B------:R-:W-:-:S04]  /*0f00*/  @!P1 IMAD R9, R9, c[0x0][0x10], RZ ;  /* 0x0000040009099a24 */ /* 0x000fc800078e02ff */
[----:B------:R-:W-:-:S05]  /*0f10*/  @!P1 IMAD R9, R9, c[0x0][0xc], RZ ;  /* 0x0000030009099a24 */ /* 0x000fca00078e02ff */
[----:B------:R-:W-:Y:S01]  /*0f20*/  @!P1 SHF.L.U32 R9, R9, 0x1, RZ ;  /* 0x0000000109099819 */ /* 0x000fe200000006ff */
[----:B0-----:R-:W-:-:S04]  /*0f30*/  @!P1 IMAD R24, R13, c[0x0][0x10], R8 ;  /* 0x000004000d189a24 */ /* 0x001fc800078e0208 */
        /* <DEDUP_REMOVED lines=14> */
.L_x_1698:
        /* <DEDUP_REMOVED lines=19> */
.L_x_1701:
[----:B------:R-:W-:Y:S05]  /*1150*/  BSYNC B0 ;  /* 0x0000000000007941 */ /* 0x000fea0003800000 */
.L_x_1700:
        /* <DEDUP_REMOVED lines=12> */
[----:B------:R-:W-:Y:S02]  /*1220*/  @!P1 IMAD R9, R9, c[0x0][0x10], RZ ;  /* 0x0000040009099a24 */ /* 0x000fe400078e02ff */
        /* <DEDUP_REMOVED lines=17> */
.L_x_1695:
        /* <DEDUP_REMOVED lines=12> */
[----:B------:R-:W-:Y:S04]  /*1400*/  @!P1 STG.E.64 [R18.64], R14 ;  /* 0x0000000e12009986 */ /* 0x000fe8000c101b06 */
[----:B------:R-:W-:Y:S06]  /*1410*/  BAR.SYNC.DEFER_BLOCKING 0x0 ;  /* 0x0000000000007b1d */ /* 0x000fec0000010000 */
[----:B------:R-:W2:Y:S04]  /*1420*/  LDG.E.64 R8, [R8.64] ;  /* 0x0000000608087981 */ /* 0x000ea8000c1e1b00 */
[----:B------:R-:W2:Y:S04]  /*1430*/  LDG.E.64 R10, [R10.64] ;  /* 0x000000060a0a7981 */ /* 0x000ea8000c1e1b00 */
[----:B------:R-:W1:Y:S02]  /*1440*/  LDS.64 R12, [0xc0] ;  /* 0x0000c000ff0c7984 */ /* 0x000e640000000a00 */
[----:B-1----:R-:W-:-:S04]  /*1450*/  FMUL.FTZ R12, R12, c[0x0][0x1f4] ;  /* 0x00007d000c0c7a20 */ /* 0x002fc80000410000 */
[C---:B------:R-:W-:Y:S02]  /*1460*/  FMUL.FTZ R2, R12.reuse, R12 ;  /* 0x0000000c0c027220 */ /* 0x040fe40000410000 */
[C---:B------:R-:W-:Y:S02]  /*1470*/  FADD.FTZ R4, -R12.reuse, R4 ;  /* 0x000000040c047221 */ /* 0x040fe40000010100 */
[----:B------:R-:W-:Y:S01]  /*1480*/  FFMA.FTZ R2, R13, c[0x0][0x1f4], -R2 ;  /* 0x00007d000d027a23 */ /* 0x000fe20000010802 */
[----:B------:R-:W-:Y:S01]  /*1490*/  MOV R13, 0x3f800000 ;  /* 0x3f800000000d7802 */ /* 0x000fe20000000f00 */
[----:B------:R-:W-:-:S03]  /*14a0*/  FADD.FTZ R12, -R12, R5 ;  /* 0x000000050c0c7221 */ /* 0x000fc60000010100 */
        /* <DEDUP_REMOVED lines=19> */
.L_x_1702:
[----:B------:R-:W-:Y:S01]  /*15e0*/  BSSY B0, `(.L_x_1703) ;  /* 0x000000b000007945 */ /* 0x000fe20003800000 */
[----:B------:R-:W-:Y:S05]  /*15f0*/  @!P0 BRA `(.L_x_1704) ;  /* 0x0000009000008947 */ /* 0x000fea0003800000 */
[----:B------:R-:W-:Y:S01]  /*1600*/  MOV R4, R26 ;  /* 0x0000001a00047202 */ /* 0x000fe20000000f00 */
[----:B------:R-:W-:Y:S01]  /*1610*/  IMAD R11, R0, c[0x0][0x1c0], RZ ;  /* 0x00007000000b7a24 */ /* 0x000fe200078e02ff */
[----:B------:R-:W-:-:S03]  /*1620*/  MOV R5, R29 ;  /* 0x0000001d00057202 */ /* 0x000fc60000000f00 */
[C---:B------:R-:W-:Y:S02]  /*1630*/  IMAD R11, R22.reuse, c[0x0][0x1c4], R11 ;  /* 0x00007100160b7a24 */ /* 0x040fe400078e020b */
[----:B------:R-:W-:-:S05]  /*1640*/  IMAD.WIDE.U32 R4, R22, c[0x0][0x1c0], R4 ;  /* 0x0000700016047a25 */ /* 0x000fca00078e0004 */
[----:B------:R-:W-:Y:S02]  /*1650*/  IADD3 R11, R5, R11, RZ ;  /* 0x0000000b050b7210 */ /* 0x000fe40007ffe0ff */
[----:B------:R-:W-:-:S04]  /*1660*/  LEA R10, P1, R4, c[0x0][0x160], 0x2 ;  /* 0x00005800040a7a11 */ /* 0x000fc800078210ff */
[----:B------:R-:W-:-:S05]  /*1670*/  LEA.HI.X R11, R4, c[0x0][0x164], R11, 0x2, P1 ;  /* 0x00005900040b7a11 */ /* 0x000fca00008f140b */
[----:B------:R1:W-:Y:S04]  /*1680*/  STG.E.64 [R10.64], R8 ;  /* 0x000000080a007986 */ /* 0x0003e8000c101b06 */
.L_x_1704:
[----:B------:R-:W-:Y:S05]  /*1690*/  BSYNC B0 ;  /* 0x0000000000007941 */ /* 0x000fea0003800000 */
.L_x_1703:
[----:B------:R-:W-:Y:S02]  /*16a0*/  IADD3 R23, R23, c[0x0][0x10], RZ ;  /* 0x0000040017177a10 */ /* 0x000fe40007ffe0ff */
[----:B------:R-:W-:Y:S02]  /*16b0*/  IADD3 R20, R20, 0x1, RZ ;  /* 0x0000000114147810 */ /* 0x000fe40007ffe0ff */
[----:B------:R-:W-:-:S13]  /*16c0*/  ISETP.GE.AND P1, PT, R23, UR4, PT ;  /* 0x0000000417007c0c */ /* 0x000fda000bf26270 */
[----:B------:R-:W-:Y:S01]  /*16d0*/  @P1 CALL.REL.NOINC `(.L_x_1705) ;  /* 0x0000001000001944 */ /* 0x000fe20003c00000 */
[----:B------:R-:W-:Y:S05]  /*16e0*/  BRA `(.L_x_1706) ;  /* 0xffffeaa000007947 */ /* 0x000fea000383ffff */
.L_x_1705:
[----:B------:R-:W-:Y:S05]  /*16f0*/  EXIT ;  /* 0x000000000000794d */ /* 0x000fea0003800000 */
.L_x_1707:
        /* <DEDUP_REMOVED lines=16> */
.L_x_1970:


//--------------------- .text._Z35group_norm_nhwc_fwd_one_pass_kernelI11Fp32IOFp32WLi128ELi10ELi640EEv26Group_norm_nhwc_fwd_params --------------------------
	.section	.text._Z35group_norm_nhwc_fwd_one_pass_kernelI11Fp32IOFp32WLi128ELi10ELi640EEv26Group_norm_nhwc_fwd_params,"ax",@progbits
	.sectioninfo	@"SHI_REGISTERS=32"
	.align	128
        .global         _Z35group_norm_nhwc_fwd_one_pass_kernelI11Fp32IOFp32WLi128ELi10ELi640EEv26Group_norm_nhwc_fwd_params
        .type           _Z35group_norm_nhwc_fwd_one_pass_kernelI11Fp32IOFp32WLi128ELi10ELi640EEv26Group_norm_nhwc_fwd_params,@function
        .size           _Z35group_norm_nhwc_fwd_one_pass_kernelI11Fp32IOFp32WLi128ELi10ELi640EEv26Group_norm_nhwc_fwd_params,(.L_x_1971 - _Z35group_norm_nhwc_fwd_one_pass_kernelI11Fp32IOFp32WLi128ELi10ELi640EEv26Group_norm_nhwc_fwd_params)
        .other          _Z35group_norm_nhwc_fwd_one_pass_kernelI11Fp32IOFp32WLi128ELi10ELi640EEv26Group_norm_nhwc_fwd_params,@"STO_CUDA_ENTRY STV_DEFAULT"
_Z35group_norm_nhwc_fwd_one_pass_kernelI11Fp32IOFp32WLi128ELi10ELi640EEv26Group_norm_nhwc_fwd_params:
.text._Z35group_norm_nhwc_fwd_one_pass_kernelI11Fp32IOFp32WLi128ELi10ELi640EEv26Group_norm_nhwc_fwd_params:
        /* <DEDUP_REMOVED lines=25> */
.L_x_1721:
        /* <DEDUP_REMOVED lines=130> */
.L_x_1709:
[----:B------:R-:W-:Y:S05]  /*09b0*/  BSYNC B0 ;  /* 0x0000000000007941 */ /* 0x000fea0003800000 */
.L_x_1708:
        /* <DEDUP_REMOVED lines=27> */
.L_x_1712:
[----:B------:R-:W2:Y:S01]  /*0b70*/  LDG.E.STRONG.GPU R10, [R8.64] ;  /* 0x00000006080a7981 */ /* 0x000ea2000c1ef900 */
[----:B------:R-:W-:Y:S01]  /*0b80*/  YIELD ;  /* 0x0000000000007946 */ /* 0x000fe20003800000 */
[----:B--2---:R-:W-:Y:S01]  /*0b90*/  ISETP.NE.AND P1, PT, R10, R11, PT ;  /* 0x0000000b0a00720c */ /* 0x004fe20003f25270 */
[----:B------:R-:W-:-:S12]  /*0ba0*/  CCTL.IVALL ;  /* 0x00000000ff00798f */ /* 0x000fd80002000000 */
[----:B------:R-:W-:Y:S05]  /*0bb0*/  @P1 BRA `(.L_x_1712) ;  /* 0xffffffb000001947 */ /* 0x000fea000383ffff */
.L_x_1711:
        /* <DEDUP_REMOVED lines=11> */
.L_x_1714:
        /* <DEDUP_REMOVED lines=59> */
.L_x_1713:
        /* <DEDUP_REMOVED lines=19> */
.L_x_1716:
[----:B------:R-:W-:Y:S05]  /*1150*/  BSYNC B0 ;  /* 0x0000000000007941 */ /* 0x000fea0003800000 */
.L_x_1715:
        /* <DEDUP_REMOVED lines=30> */
.L_x_1710:
        /* <DEDUP_REMOVED lines=42> */
.L_x_1717:
        /* <DEDUP_REMOVED lines=11> */
.L_x_1719:
[----:B------:R-:W-:Y:S05]  /*1690*/  BSYNC B0 ;  /* 0x0000000000007941 */ /* 0x000fea0003800000 */
.L_x_1718:
[----:B------:R-:W-:Y:S02]  /*16a0*/  IADD3 R23, R23, c[0x0][0x10], RZ ;  /* 0x0000040017177a10 */ /* 0x000fe40007ffe0ff */
[----:B------:R-:W-:Y:S02]  /*16b0*/  IADD3 R20, R20, 0x1, RZ ;  /* 0x0000000114147810 */ /* 0x000fe40007ffe0ff */
[----:B------:R-:W-:-:S13]  /*16c0*/  ISETP.GE.AND P1, PT, R23, UR4, PT ;  /* 0x0000000417007c0c */ /* 0x000fda000bf26270 */
[----:B------:R-:W-:Y:S01]  /*16d0*/  @P1 CALL.REL.NOINC `(.L_x_1720) ;  /* 0x0000001000001944 */ /* 0x000fe20003c00000 */
[----:B------:R-:W-:Y:S05]  /*16e0*/  BRA `(.L_x_1721) ;  /* 0xffffeaa000007947 */ /* 0x000fea000383ffff */
.L_x_1720:
[----:B------:R-:W-:Y:S05]  /*16f0*/  EXIT ;  /* 0x000000000000794d */ /* 0x000fea0003800000 */
.L_x_1722:
        /* <DEDUP_REMOVED lines=16> */
.L_x_1971:


//--------------------- .text._Z35group_norm_nhwc_fwd_one_pass_kernelI11Fp32IOFp32WLi256ELi10ELi640EEv26Group_norm_nhwc_fwd_params --------------------------
	.section	.text._Z35group_norm_nhwc_fwd_one_pass_kernelI11Fp32IOFp32WLi256ELi10ELi640EEv26Group_norm_nhwc_fwd_params,"ax",@progbits
	.sectioninfo	@"SHI_REGISTERS=32"
	.align	128
        .global         _Z35group_norm_nhwc_fwd_one_pass_kernelI11Fp32IOFp32WLi256ELi10ELi640EEv26Group_norm_nhwc_fwd_params
        .type           _Z35group_norm_nhwc_fwd_one_pass_kernelI11Fp32IOFp32WLi256ELi10ELi640EEv26Group_norm_nhwc_fwd_params,@function
        .size           _Z35group_norm_nhwc_fwd_one_pass_kernelI11Fp32IOFp32WLi256ELi10ELi640EEv26Group_norm_nhwc_fwd_params,(.L_x_1972 - _Z35group_norm_nhwc_fwd_one_pass_kernelI11Fp32IOFp32WLi256ELi10ELi640EEv26Group_norm_nhwc_fwd_params)
        .other          _Z35group_norm_nhwc_fwd_one_pass_kernelI11Fp32IOFp32WLi256ELi10ELi640EEv26Group_norm_nhwc_fwd_params,@"STO_CUDA_ENTRY STV_DEFAULT"
_Z35group_norm_nhwc_fwd_one_pass_kernelI11Fp32IOFp32WLi256ELi10ELi640EEv26Group_norm_nhwc_fwd_params:
.text._Z35group_norm_nhwc_fwd_one_pass_kernelI11Fp32IOFp32WLi256ELi10ELi640EEv26Group_norm_nhwc_fwd_params:
        /* <DEDUP_REMOVED lines=24> */
[----:B------:R-:W-:Y:S02]  /*0180*/  IADD3 R22, R19, 0x80, RZ ;  /* 0x0000008013167810 */ /* 0x000fe40007ffe0ff */
.L_x_1739:
[----:B0-----:R-:W-:Y:S02]  /*0190*/  IABS R5, c[0x0][0x1d8] ;  /* 0x0000760000057a13 */ /* 0x001fe40000000000 */
[----:B------:R-:W-:Y:S02]  /*01a0*/  SHF.R.S32.HI R23, RZ, 0x1f, R22 ;  /* 0x0000001fff177819 */ /* 0x000fe40000011416 */
[----:B------:R-:W0:Y:S08]  /*01b0*/  I2F.RP R4, R5 ;  /* 0x0000000500047306 */ /* 0x000e300000209400 */
        /* <DEDUP_REMOVED lines=8> */
[----:B------:R-:W-:-:S04]  /*0240*/  LOP3.LUT R2, R18, c[0x0][0x1d8], RZ, 0x3c, !PT ;  /* 0x0000760012027a12 */ /* 0x000fc800078e3cff */
[----:B------:R-:W-:Y:S01]  /*0250*/  ISETP.GE.AND P2, PT, R2, RZ, PT ;  /* 0x000000ff0200720c */ /* 0x000fe20003f46270 */
[----:B------:R-:W-:-:S05]  /*0260*/  IMAD.HI.U32 R3, R3, R6, RZ ;  /* 0x0000000603037227 */ /* 0x000fca00078e00ff */
[----:B------:R-:W-:-:S05]  /*0270*/  IADD3 R4, -R3, RZ, RZ ;  /* 0x000000ff03047210 */ /* 0x000fca0007ffe1ff */
[----:B------:R-:W-:-:S05]  /*0280*/  IMAD R4, R5, R4, R6 ;  /* 0x0000000405047224 */ /* 0x000fca00078e0206 */
[----:B------:R-:W-:-:S13]  /*0290*/  ISETP.GT.U32.AND P3, PT, R5, R4, PT ;  /* 0x000000040500720c */ /* 0x000fda0003f64070 */
[-C--:B------:R-:W-:Y:S02]  /*02a0*/  @!P3 IADD3 R4, R4, -R5.reuse, RZ ;  /* 0x800000050404b210 */ /* 0x080fe40007ffe0ff */
[----:B------:R-:W-:Y:S02]  /*02b0*/  @!P3 IADD3 R3, R3, 0x1, RZ ;  /* 0x000000010303b810 */ /* 0x000fe40007ffe0ff */
[----:B------:R-:W-:Y:S02]  /*02c0*/  ISETP.GE.U32.AND P1, PT, R4, R5, PT ;  /* 0x000000050400720c */ /* 0x000fe40003f26070 */
[----:B------:R-:W-:-:S11]  /*02d0*/  ISETP.NE.AND P3, PT, RZ, c[0x0][0x1d8], PT ;  /* 0x00007600ff007a0c */ /* 0x000fd60003f65270 */
[----:B------:R-:W-:Y:S02]  /*02e0*/  @P1 IADD3 R3, R3, 0x1, RZ ;  /* 0x0000000103031810 */ /* 0x000fe40007ffe0ff */
[----:B------:R-:W-:Y:S02]  /*02f0*/  ISETP.GE.U32.AND P1, PT, R22, c[0x0][0x1c8], PT ;  /* 0x0000720016007a0c */ /* 0x000fe40003f26070 */
[----:B------:R-:W-:Y:S02]  /*0300*/  @!P2 IADD3 R3, -R3, RZ, RZ ;  /* 0x000000ff0303a210 */ /* 0x000fe40007ffe1ff */
[----:B------:R-:W-:Y:S02]  /*0310*/  @!P3 LOP3.LUT R3, RZ, c[0x0][0x1d8], RZ, 0x33, !PT ;  /* 0x00007600ff03ba12 */ /* 0x000fe400078e33ff */
[----:B------:R-:W-:Y:S02]  /*0320*/  ISETP.GE.AND.EX P1, PT, R23, c[0x0][0x1cc], PT, P1 ;  /* 0x0000730017007a0c */ /* 0x000fe40003f26310 */
[----:B------:R-:W-:-:S02]  /*0330*/  IADD3 R5, -R3, RZ, RZ ;  /* 0x000000ff03057210 */ /* 0x000fc40007ffe1ff */
[----:B------:R-:W-:Y:S02]  /*0340*/  SHF.R.S32.HI R2, RZ, 0x1f, R3 ;  /* 0x0000001fff027819 */ /* 0x000fe40000011403 */
[----:B------:R-:W-:Y:S01]  /*0350*/  ISETP.GT.U32.OR P1, PT, R28, 0x27f, P1 ;  /* 0x0000027f1c00780c */ /* 0x000fe20000f24470 */
[----:B------:R-:W-:Y:S01]  /*0360*/  IMAD R20, R5, c[0x0][0x1d8], R18 ;  /* 0x0000760005147a24 */ /* 0x000fe200078e0212 */
[----:B------:R-:W-:Y:S01]  /*0370*/  SHF.R.S32.HI R5, RZ, 0x1f, R21 ;  /* 0x0000001fff057819 */ /* 0x000fe20000011415 */
[----:B------:R-:W-:Y:S02]  /*0380*/  IMAD R2, R2, c[0x0][0x1d0], RZ ;  /* 0x0000740002027a24 */ /* 0x000fe400078e02ff */
[----:B------:R-:W-:-:S05]  /*0390*/  IMAD R20, R20, 0xa, RZ ;  /* 0x0000000a14147824 */ /* 0x000fca00078e02ff */
[----:B------:R-:W-:-:S03]  /*03a0*/  IADD3 R16, P2, R21, R20, RZ ;  /* 0x0000001415107210 */ /* 0x000fc60007f5e0ff */
[----:B------:R-:W-:Y:S01]  /*03b0*/  @!P1 IMAD R7, R23, c[0x0][0x1c0], RZ ;  /* 0x0000700017079a24 */ /* 0x000fe200078e02ff */
[----:B------:R-:W-:Y:S01]  /*03c0*/  LEA.HI.X.SX32 R17, R20, R5, 0x1, P2 ;  /* 0x0000000514117211 */ /* 0x000fe200010f0eff */
[C---:B------:R-:W-:Y:S02]  /*03d0*/  IMAD R5, R3.reuse, c[0x0][0x1d4], R2 ;  /* 0x0000750003057a24 */ /* 0x040fe400078e0202 */
[----:B------:R-:W-:Y:S02]  /*03e0*/  @P0 IMAD R2, R26, c[0x0][0x1c0], RZ ;  /* 0x000070001a020a24 */ /* 0x000fe400078e02ff */
[----:B------:R-:W-:-:S04]  /*03f0*/  IMAD.WIDE.U32 R16, R3, c[0x0][0x1d0], R16 ;  /* 0x0000740003107a25 */ /* 0x000fc800078e0010 */
[----:B------:R-:W-:Y:S01]  /*0400*/  @P0 IMAD R9, R19, c[0x0][0x1c4], R2 ;  /* 0x0000710013090a24 */ /* 0x000fe200078e0202 */
[----:B------:R-:W-:Y:S01]  /*0410*/  IADD3 R3, R17, R5, RZ ;  /* 0x0000000511037210 */ /* 0x000fe20007ffe0ff */
[----:B------:R-:W-:Y:S01]  /*0420*/  @!P1 IMAD R11, R22, c[0x0][0x1c4], R7 ;  /* 0x00007100160b9a24 */ /* 0x000fe200078e0207 */
[-C--:B------:R-:W-:Y:S02]  /*0430*/  @P0 MOV R2, R16.reuse ;  /* 0x0000001000020202 */ /* 0x080fe40000000f00 */
        /* <DEDUP_REMOVED lines=8> */
[----:B------:R-:W-:Y:S02]  /*04c0*/  @P0 LEA.HI.X R9, R4, c[0x0][0x174], R5, 0x2, P2 ;  /* 0x00005d0004090a11 */ /* 0x000fe400010f1405 */
[----:B------:R-:W-:Y:S01]  /*04d0*/  CS2R R4, SRZ ;  /* 0x0000000000047805 */ /* 0x000fe2000001ff00 */
[----:B------:R-:W-:-:S02]  /*04e0*/  @!P1 LEA.HI.X R11, R6, c[0x0][0x174], R7, 0x2, P3 ;  /* 0x00005d00060b9a11 */ /* 0x000fc400018f1407 */
[----:B------:R-:W-:-:S03]  /*04f0*/  CS2R R6, SRZ ;  /* 0x0000000000067805 */ /* 0x000fc6000001ff00 */
[----:B------:R-:W2:Y:S04]  /*0500*/  @P0 LDG.E.64 R4, [R8.64] ;  /* 0x0000000608040981 */ /* 0x000ea8000c1e1b00 */
[----:B------:R-:W3:Y:S01]  /*0510*/  @!P1 LDG.E.64 R6, [R10.64] ;  /* 0x000000060a069981 */ /* 0x000ee2000c1e1b00 */
[----:B------:R-:W-:Y:S01]  /*0520*/  ISETP.NE.AND P2, PT, R28, RZ, PT ;  /* 0x000000ff1c00720c */ /* 0x000fe20003f45270 */
[----:B------:R-:W-:Y:S02]  /*0530*/  BSSY B0, `(.L_x_1723) ;  /* 0x0000059000007945 */ /* 0x000fe40003800000 */
[----:B------:R-:W0:Y:S02]  /*0540*/  S2R R29, SR_LANEID ;  /* 0x00000000001d7919 */ /* 0x000e240000000000 */
[----:B0-----:R-:W-:-:S02]  /*0550*/  ISETP.GT.AND P1, PT, R29, 0x1e, PT ;  /* 0x0000001e1d00780c */ /* 0x001fc40003f24270 */
[----:B------:R-:W-:Y:S01]  /*0560*/  ISETP.NE.AND P3, PT, R29, RZ, PT ;  /* 0x000000ff1d00720c */ /* 0x000fe20003f65270 */
[----:B--2---:R-:W-:Y:S02]  /*0570*/  FMUL.FTZ R13, R5, R5 ;  /* 0x00000005050d7220 */ /* 0x004fe40000410000 */
[C---:B------:R-:W-:Y:S02]  /*0580*/  FADD.FTZ R12, R4.reuse, R5 ;  /* 0x00000005040c7221 */ /* 0x040fe40000010000 */
[----:B---3--:R-:W-:Y:S02]  /*0590*/  FMUL.FTZ R27, R7, R7 ;  /* 0x00000007071b7220 */ /* 0x008fe40000410000 */
[----:B------:R-:W-:Y:S02]  /*05a0*/  FFMA.FTZ R13, R4, R4, R13 ;  /* 0x00000004040d7223 */ /* 0x000fe4000001000d */
[----:B------:R-:W-:Y:S02]  /*05b0*/  FADD.FTZ R15, R6, R7 ;  /* 0x00000007060f7221 */ /* 0x000fe40000010000 */
[----:B------:R-:W-:-:S02]  /*05c0*/  FADD.FTZ R12, RZ, R12 ;  /* 0x0000000cff0c7221 */ /* 0x000fc40000010000 */
        /* <DEDUP_REMOVED lines=31> */
[----:B------:R-:W1:Y:S02]  /*07c0*/  LDS.128 R8, [0x20] ;  /* 0x00002000ff087984 */ /* 0x000e640000000c00 */
[----:B-1----:R-:W-:-:S02]  /*07d0*/  FADD.FTZ R15, R12, R8 ;  /* 0x000000080c0f7221 */ /* 0x002fc40000010000 */
[----:B------:R-:W-:Y:S02]  /*07e0*/  FADD.FTZ R8, R13, R9 ;  /* 0x000000090d087221 */ /* 0x000fe40000010000 */
[----:B------:R-:W-:Y:S02]  /*07f0*/  FADD.FTZ R9, R15, R10 ;  /* 0x0000000a0f097221 */ /* 0x000fe40000010000 */
[----:B0-----:R-:W0:Y:S01]  /*0800*/  LDS.128 R12, [0x30] ;  /* 0x00003000ff0c7984 */ /* 0x001e220000000c00 */
        /* <DEDUP_REMOVED lines=37> */
[----:B------:R-:W0:Y:S01]  /*0a60*/  LDS.64 R12, [0xb0] ;  /* 0x0000b000ff0c7984 */ /* 0x000e220000000a00 */
[----:B------:R-:W-:Y:S02]  /*0a70*/  FADD.FTZ R14, R14, R9 ;  /* 0x000000090e0e7221 */ /* 0x000fe40000010000 */
[----:B------:R-:W-:-:S02]  /*0a80*/  FADD.FTZ R15, R15, R10 ;  /* 0x0000000a0f0f7221 */ /* 0x000fc40000010000 */
[----:B------:R-:W-:Y:S02]  /*0a90*/  FADD.FTZ R14, R14, R11 ;  /* 0x0000000b0e0e7221 */ /* 0x000fe40000010000 */
[----:B0-----:R-:W-:Y:S02]  /*0aa0*/  FADD.FTZ R12, R15, R12 ;  /* 0x0000000c0f0c7221 */ /* 0x001fe40000010000 */
[----:B------:R-:W-:Y:S02]  /*0ab0*/  FADD.FTZ R13, R14, R13 ;  /* 0x0000000d0e0d7221 */ /* 0x000fe40000010000 */
.L_x_1724:
[----:B------:R-:W-:Y:S05]  /*0ac0*/  BSYNC B0 ;  /* 0x0000000000007941 */ /* 0x000fea0003800000 */
.L_x_1723:
        /* <DEDUP_REMOVED lines=12> */
[----:B-1----:R-:W-:-:S04]  /*0b90*/  IMAD R29, R25, c[0x0][0x10], R11 ;  /* 0x00000400191d7a24 */ /* 0x002fc800078e020b */
[----:B------:R-:W-:Y:S01]  /*0ba0*/  IMAD.WIDE.U32 R8, R29, 0x8, R8 ;  /* 0x000000081d087825 */ /* 0x000fe200078e0008 */
[----:B------:R-:W-:Y:S02]  /*0bb0*/  IADD3 R29, R27, R11, RZ ;  /* 0x0000000b1b1d7210 */ /* 0x000fe40007ffe0ff */
[----:B------:R-:W-:Y:S02]  /*0bc0*/  MOV R27, 0x1 ;  /* 0x00000001001b7802 */ /* 0x000fe40000000f00 */
[----:B------:R1:W-:Y:S02]  /*0bd0*/  STG.E.64 [R8.64], R12 ;  /* 0x0000000c08007986 */ /* 0x0003e4000c101b06 */
[----:B------:R-:W-:Y:S01]  /*0be0*/  SEL R27, R27, 0xffffffff, !P1 ;  /* 0xffffffff1b1b7807 */ /* 0x000fe20004800000 */
[----:B-1----:R-:W-:Y:S01]  /*0bf0*/  IMAD.WIDE.U32 R8, R29, R15, c[0x0][0x190] ;  /* 0x000064001d087625 */ /* 0x002fe200078e000f */
[----:B------:R-:W-:Y:S06]  /*0c00*/  MEMBAR.ALL.GPU ;  /* 0x0000000000007992 */ /* 0x000fec000000a000 */
[----:B------:R-:W-:Y:S01]  /*0c10*/  SEL R29, RZ, c[0x0][0xc], P1 ;  /* 0x00000300ff1d7a07 */ /* 0x000fe20000800000 */
[----:B------:R-:W-:-:S00]  /*0c20*/  ERRBAR ;  /* 0x00000000000079ab */ /* 0x000fc00000000000 */
[----:B------:R1:W-:Y:S02]  /*0c30*/  RED.E.ADD.S32.STRONG.GPU [R8.64], R27 ;  /* 0x0000001b0800798e */ /* 0x0003e4000c10e386 */
[----:B------:R-:W-:-:S13]  /*0c40*/  ISETP.NE.AND P1, PT, R29, -0x1, PT ;  /* 0xffffffff1d00780c */ /* 0x000fda0003f25270 */
[----:B------:R-:W-:Y:S05]  /*0c50*/  @!P1 BRA `(.L_x_1726) ;  /* 0x0000007000009947 */ /* 0x000fea0003800000 */
[----:B-1----:R-:W-:-:S04]  /*0c60*/  IMAD R8, R14, c[0x0][0x10], R11 ;  /* 0x000004000e087a24 */ /* 0x002fc800078e020b */
[----:B------:R-:W-:-:S05]  /*0c70*/  IMAD.WIDE.U32 R8, R8, R15, c[0x0][0x190] ;  /* 0x0000640008087625 */ /* 0x000fca00078e000f */
.L_x_1727:
[----:B------:R-:W2:Y:S01]  /*0c80*/  LDG.E.STRONG.GPU R14, [R8.64] ;  /* 0x00000006080e7981 */ /* 0x000ea2000c1ef900 */
[----:B------:R-:W-:Y:S01]  /*0c90*/  YIELD ;  /* 0x0000000000007946 */ /* 0x000fe20003800000 */
[----:B--2---:R-:W-:Y:S01]  /*0ca0*/  ISETP.NE.AND P1, PT, R14, R29, PT ;  /* 0x0000001d0e00720c */ /* 0x004fe20003f25270 */
[----:B------:R-:W-:-:S12]  /*0cb0*/  CCTL.IVALL ;  /* 0x00000000ff00798f */ /* 0x000fd80002000000 */
[----:B------:R-:W-:Y:S05]  /*0cc0*/  @P1 BRA `(.L_x_1727) ;  /* 0xffffffb000001947 */ /* 0x000fea000383ffff */
.L_x_1726:
        /* <DEDUP_REMOVED lines=11> */
.L_x_1729:
        /* <DEDUP_REMOVED lines=11> */
[----:B------:R-:W-:-:S04]  /*0e30*/  IADD3 R14, R9, 0x1, RZ ;  /* 0x00000001090e7810 */ /* 0x000fc80007ffe0ff */
[----:B------:R-:W-:-:S13]  /*0e40*/  ISETP.EQ.OR P3, PT, R14, R25, P2 ;  /* 0x000000190e00720c */ /* 0x000fda0001762670 */
[----:B------:R-:W1:Y:S01]  /*0e50*/  @!P3 S2R R15, SR_CTAID.Y ;  /* 0x00000000000fb919 */ /* 0x000e620000002600 */
[----:B------:R-:W-:-:S05]  /*0e60*/  @!P3 LOP3.LUT R27, R0, 0x1, RZ, 0xc0, !PT ;  /* 0x00000001001bb812 */ /* 0x000fca00078ec0ff */
[----:B------:R-:W-:-:S04]  /*0e70*/  @!P3 IMAD R27, R27, c[0x0][0x10], RZ ;  /* 0x000004001b1bba24 */ /* 0x000fc800078e02ff */
[----:B------:R-:W-:-:S05]  /*0e80*/  @!P3 IMAD R27, R27, c[0x0][0xc], RZ ;  /* 0x000003001b1bba24 */ /* 0x000fca00078e02ff */
[----:B------:R-:W-:Y:S01]  /*0e90*/  @!P3 SHF.L.U32 R27, R27, 0x1, RZ ;  /* 0x000000011b1bb819 */ /* 0x000fe200000006ff */
[----:B-1----:R-:W-:Y:S02]  /*0ea0*/  @!P3 IMAD R15, R14, c[0x0][0x10], R15 ;  /* 0x000004000e0fba24 */ /* 0x002fe400078e020f */
[----:B0-2---:R-:W-:Y:S01]  /*0eb0*/  @!P1 FADD.FTZ R12, R12, R10 ;  /* 0x0000000a0c0c9221 */ /* 0x005fe20000010000 */
[----:B------:R-:W-:Y:S01]  /*0ec0*/  @!P3 MOV R10, 0x4 ;  /* 0x00000004000ab802 */ /* 0x000fe20000000f00 */
[----:B------:R-:W-:-:S04]  /*0ed0*/  @!P1 FADD.FTZ R13, R13, R11 ;  /* 0x0000000b0d0d9221 */ /* 0x000fc80000010000 */
[----:B------:R-:W-:-:S06]  /*0ee0*/  @!P3 IMAD.WIDE R10, R27, R10, c[0x0][0x198] ;  /* 0x000066001b0ab625 */ /* 0x000fcc00078e020a */
[----:B------:R-:W-:-:S06]  /*0ef0*/  @!P3 IMAD.WIDE.U32 R10, R15, 0x8, R10 ;  /* 0x000000080f0ab825 */ /* 0x000fcc00078e000a */
[----:B------:R-:W2:Y:S01]  /*0f00*/  @!P3 LDG.E.64 R10, [R10.64] ;  /* 0x000000060a0ab981 */ /* 0x000ea2000c1e1b00 */
[----:B------:R-:W-:-:S04]  /*0f10*/  IADD3 R14, R9, 0x2, RZ ;  /* 0x00000002090e7810 */ /* 0x000fc80007ffe0ff */
[----:B------:R-:W-:-:S13]  /*0f20*/  ISETP.EQ.OR P1, PT, R14, R25, P2 ;  /* 0x000000190e00720c */ /* 0x000fda0001722670 */
[----:B------:R-:W0:Y:S01]  /*0f30*/  @!P1 S2R R15, SR_CTAID.Y ;  /* 0x00000000000f9919 */ /* 0x000e220000002600 */
[----:B------:R-:W-:-:S05]  /*0f40*/  @!P1 LOP3.LUT R27, R0, 0x1, RZ, 0xc0, !PT ;  /* 0x00000001001b9812 */ /* 0x000fca00078ec0ff */
[----:B------:R-:W-:-:S04]  /*0f50*/  @!P1 IMAD R27, R27, c[0x0][0x10], RZ ;  /* 0x000004001b1b9a24 */ /* 0x000fc800078e02ff */
[----:B------:R-:W-:-:S05]  /*0f60*/  @!P1 IMAD R27, R27, c[0x0][0xc], RZ ;  /* 0x000003001b1b9a24 */ /* 0x000fca00078e02ff */
[----:B------:R-:W-:Y:S01]  /*0f70*/  @!P1 SHF.L.U32 R27, R27, 0x1, RZ ;  /* 0x000000011b1b9819 */ /* 0x000fe200000006ff */
[----:B0-----:R-:W-:Y:S02]  /*0f80*/  @!P1 IMAD R15, R14, c[0x0][0x10], R15 ;  /* 0x000004000e0f9a24 */ /* 0x001fe400078e020f */
[----:B--2---:R-:W-:Y:S01]  /*0f90*/  @!P3 FADD.FTZ R12, R12, R10 ;  /* 0x0000000a0c0cb221 */ /* 0x004fe20000010000 */
        /* <DEDUP_REMOVED lines=19> */
[----:B------:R-:W-:Y:S02]  /*10d0*/  IADD3 R8, R8, -0x4, RZ ;  /* 0xfffffffc08087810 */ /* 0x000fe40007ffe0ff */
[----:B------:R-:W-:Y:S02]  /*10e0*/  IADD3 R9, R9, 0x4, RZ ;  /* 0x0000000409097810 */ /* 0x000fe40007ffe0ff */
[----:B------:R-:W-:Y:S01]  /*10f0*/  ISETP.NE.AND P1, PT, R8, RZ, PT ;  /* 0x000000ff0800720c */ /* 0x000fe20003f25270 */
[----:B--2---:R-:W-:Y:S02]  /*1100*/  @!P3 FADD.FTZ R12, R12, R10 ;  /* 0x0000000a0c0cb221 */ /* 0x004fe40000010000 */
[----:B------:R-:W-:-:S10]  /*1110*/  @!P3 FADD.FTZ R13, R13, R11 ;  /* 0x0000000b0d0db221 */ /* 0x000fd40000010000 */
[----:B------:R-:W-:Y:S05]  /*1120*/  @P1 BRA `(.L_x_1729) ;  /* 0xfffffc5000001947 */ /* 0x000fea000383ffff */
.L_x_1728:
        /* <DEDUP_REMOVED lines=19> */
.L_x_1731:
[----:B------:R-:W-:Y:S05]  /*1260*/  BSYNC B0 ;  /* 0x0000000000007941 */ /* 0x000fea0003800000 */
.L_x_1730:
[----:B------:R-:W-:Y:S05]  /*1270*/  @!P3 BRA `(.L_x_1725) ;  /* 0x000001d00000b947 */ /* 0x000fea0003800000 */
[C---:B------:R-:W-:Y:S02]  /*1280*/  IADD3 R10, R9.reuse, 0x1, RZ ;  /* 0x00000001090a7810 */ /* 0x040fe40007ffe0ff */
[----:B------:R-:W-:Y:S02]  /*1290*/  IADD3 R14, R9, 0x2, RZ ;  /* 0x00000002090e7810 */ /* 0x000fe40007ffe0ff */
[-C--:B------:R-:W-:Y:S02]  /*12a0*/  ISETP.EQ.OR P3, PT, R10, R25.reuse, P2 ;  /* 0x000000190a00720c */ /* 0x080fe40001762670 */
[----:B------:R-:W-:-:S04]  /*12b0*/  ISETP.EQ.OR P1, PT, R14, R25, P2 ;  /* 0x000000190e00720c */ /* 0x000fc80001722670 */
[----:B------:R-:W-:-:S07]  /*12c0*/  ISETP.EQ.OR P1, PT, R8, 0x2, P1 ;  /* 0x000000020800780c */ /* 0x000fce0000f22670 */
[----:B------:R-:W1:Y:S01]  /*12d0*/  @!P3 S2R R11, SR_CTAID.Y ;  /* 0x00000000000bb919 */ /* 0x000e620000002600 */
[----:B------:R-:W-:-:S05]  /*12e0*/  @!P3 LOP3.LUT R8, R0, 0x1, RZ, 0xc0, !PT ;  /* 0x000000010008b812 */ /* 0x000fca00078ec0ff */
[----:B------:R-:W-:Y:S01]  /*12f0*/  @!P3 IMAD R8, R8, c[0x0][0x10], RZ ;  /* 0x000004000808ba24 */ /* 0x000fe200078e02ff */
[----:B------:R-:W2:Y:S03]  /*1300*/  @!P1 S2R R9, SR_CTAID.Y ;  /* 0x0000000000099919 */ /* 0x000ea60000002600 */
[----:B------:R-:W-:-:S05]  /*1310*/  @!P3 IMAD R8, R8, c[0x0][0xc], RZ ;  /* 0x000003000808ba24 */ /* 0x000fca00078e02ff */
[----:B------:R-:W-:Y:S01]  /*1320*/  @!P3 SHF.L.U32 R8, R8, 0x1, RZ ;  /* 0x000000010808b819 */ /* 0x000fe200000006ff */
[----:B-1----:R-:W-:Y:S01]  /*1330*/  @!P3 IMAD R15, R10, c[0x0][0x10], R11 ;  /* 0x000004000a0fba24 */ /* 0x002fe200078e020b */
[----:B------:R-:W-:-:S05]  /*1340*/  @!P3 MOV R11, 0x4 ;  /* 0x00000004000bb802 */ /* 0x000fca0000000f00 */
[----:B------:R-:W-:Y:S01]  /*1350*/  @!P3 IMAD.WIDE R10, R8, R11, c[0x0][0x198] ;  /* 0x00006600080ab625 */ /* 0x000fe200078e020b */
[----:B------:R-:W-:-:S05]  /*1360*/  @!P1 LOP3.LUT R8, R0, 0x1, RZ, 0xc0, !PT ;  /* 0x0000000100089812 */ /* 0x000fca00078ec0ff */
[----:B------:R-:W-:Y:S02]  /*1370*/  @!P1 IMAD R8, R8, c[0x0][0x10], RZ ;  /* 0x0000040008089a24 */ /* 0x000fe400078e02ff */
[----:B------:R-:W-:-:S04]  /*1380*/  @!P3 IMAD.WIDE.U32 R10, R15, 0x8, R10 ;  /* 0x000000080f0ab825 */ /* 0x000fc800078e000a */
[----:B------:R-:W-:Y:S02]  /*1390*/  @!P1 IMAD R8, R8, c[0x0][0xc], RZ ;  /* 0x0000030008089a24 */ /* 0x000fe400078e02ff */
[----:B--2---:R-:W-:Y:S01]  /*13a0*/  @!P1 IMAD R15, R14, c[0x0][0x10], R9 ;  /* 0x000004000e0f9a24 */ /* 0x004fe200078e0209 */
[----:B------:R-:W-:Y:S01]  /*13b0*/  @!P1 MOV R9, 0x4 ;  /* 0x0000000400099802 */ /* 0x000fe20000000f00 */
[----:B------:R-:W2:Y:S01]  /*13c0*/  @!P3 LDG.E.64 R10, [R10.64] ;  /* 0x000000060a0ab981 */ /* 0x000ea2000c1e1b00 */
[----:B------:R-:W-:-:S05]  /*13d0*/  @!P1 SHF.L.U32 R8, R8, 0x1, RZ ;  /* 0x0000000108089819 */ /* 0x000fca00000006ff */
[----:B------:R-:W-:-:S06]  /*13e0*/  @!P1 IMAD.WIDE R8, R8, R9, c[0x0][0x198] ;  /* 0x0000660008089625 */ /* 0x000fcc00078e0209 */
[----:B------:R-:W-:-:S06]  /*13f0*/  @!P1 IMAD.WIDE.U32 R8, R15, 0x8, R8 ;  /* 0x000000080f089825 */ /* 0x000fcc00078e0008 */
[----:B------:R-:W3:Y:S01]  /*1400*/  @!P1 LDG.E.64 R8, [R8.64] ;  /* 0x0000000608089981 */ /* 0x000ee2000c1e1b00 */
[----:B0-2---:R-:W-:Y:S02]  /*1410*/  @!P3 FADD.FTZ R12, R12, R10 ;  /* 0x0000000a0c0cb221 */ /* 0x005fe40000010000 */
[----:B------:R-:W-:Y:S02]  /*1420*/  @!P3 FADD.FTZ R13, R13, R11 ;  /* 0x0000000b0d0db221 */ /* 0x000fe40000010000 */
[----:B---3--:R-:W-:Y:S02]  /*1430*/  @!P1 FADD.FTZ R12, R12, R8 ;  /* 0x000000080c0c9221 */ /* 0x008fe40000010000 */
[----:B------:R-:W-:-:S04]  /*1440*/  @!P1 FADD.FTZ R13, R13, R9 ;  /* 0x000000090d0d9221 */ /* 0x000fc80000010000 */
.L_x_1725:
[----:B------:R-:W-:Y:S01]  /*1450*/  LOP3.LUT P1, RZ, R25, R28, RZ, 0xfc, !PT ;  /* 0x0000001c19ff7212 */ /* 0x000fe2000782fcff */
[----:B------:R-:W-:Y:S01]  /*1460*/  @!P2 STS.64 [0xc0], R12 ;  /* 0x0000c00cff00a388 */ /* 0x000fe20000000a00 */
[----:B------:R-:W-:Y:S01]  /*1470*/  ISETP.EQ.U32.AND P3, PT, RZ, c[0x0][0x168], PT ;  /* 0x00005a00ff007a0c */ /* 0x000fe20003f62070 */
[----:B------:R-:W-:Y:S01]  /*1480*/  HFMA2.MMA R15, -RZ, RZ, 0, 2.384185791015625e-07 ;  /* 0x00000004ff0f7435 */ /* 0x000fe200000001ff */
[----:B------:R-:W-:-:S02]  /*1490*/  IADD3 R20, R21, R20, RZ ;  /* 0x0000001415147210 */ /* 0x000fc40007ffe0ff */
[----:B------:R-:W-:-:S13]  /*14a0*/  ISETP.EQ.OR.EX P1, PT, RZ, c[0x0][0x16c], P1, P3 ;  /* 0x00005b00ff007a0c */ /* 0x000fda0000f22730 */
[----:B------:R-:W-:Y:S01]  /*14b0*/  @!P1 MOV R11, 0x8 ;  /* 0x00000008000b9802 */ /* 0x000fe20000000f00 */
[----:B------:R-:W-:Y:S02]  /*14c0*/  @!P1 FMUL.FTZ R9, R13, c[0x0][0x1f4] ;  /* 0x00007d000d099a20 */ /* 0x000fe40000410000 */
[----:B------:R-:W-:Y:S02]  /*14d0*/  @!P1 FMUL.FTZ R8, R12, c[0x0][0x1f4] ;  /* 0x00007d000c089a20 */ /* 0x000fe40000410000 */
[----:B------:R-:W-:-:S05]  /*14e0*/  @!P1 IMAD.WIDE R10, R18, R11, c[0x0][0x168] ;  /* 0x00005a00120a9625 */ /* 0x000fca00078e020b */
[----:B------:R1:W-:Y:S04]  /*14f0*/  @!P1 STG.E.64 [R10.64], R8 ;  /* 0x000000080a009986 */ /* 0x0003e8000c101b06 */
[----:B------:R-:W-:Y:S01]  /*1500*/  BAR.SYNC.DEFER_BLOCKING 0x0 ;  /* 0x0000000000007b1d */ /* 0x000fe20000010000 */
[----:B-1----:R-:W-:-:S04]  /*1510*/  IMAD.WIDE R10, R20, R15, c[0x0][0x178] ;  /* 0x00005e00140a7625 */ /* 0x002fc800078e020f */
[----:B------:R-:W-:Y:S02]  /*1520*/  IMAD.WIDE R8, R20, R15, c[0x0][0x180] ;  /* 0x0000600014087625 */ /* 0x000fe400078e020f */
[----:B------:R-:W2:Y:S04]  /*1530*/  LDG.E.64 R10, [R10.64] ;  /* 0x000000060a0a7981 */ /* 0x000ea8000c1e1b00 */
[----:B------:R-:W2:Y:S01]  /*1540*/  LDG.E.64 R8, [R8.64] ;  /* 0x0000000608087981 */ /* 0x000ea2000c1e1b00 */
[----:B------:R-:W-:Y:S02]  /*1550*/  MOV R15, 0x3f800000 ;  /* 0x3f800000000f7802 */ /* 0x000fe40000000f00 */
[----:B------:R-:W-:Y:S01]  /*1560*/  ISETP.NE.AND P2, PT, RZ, UR5, PT ;  /* 0x00000005ff007c0c */ /* 0x000fe2000bf45270 */
[----:B0-----:R-:W0:Y:S02]  /*1570*/  LDS.64 R12, [0xc0] ;  /* 0x0000c000ff0c7984 */ /* 0x001e240000000a00 */
[----:B0-----:R-:W-:-:S04]  /*1580*/  FMUL.FTZ R14, R12, c[0x0][0x1f4] ;  /* 0x00007d000c0e7a20 */ /* 0x001fc80000410000 */
[C---:B------:R-:W-:Y:S02]  /*1590*/  FMUL.FTZ R20, R14.reuse, R14 ;  /* 0x0000000e0e147220 */ /* 0x040fe40000410000 */
[C---:B------:R-:W-:Y:S02]  /*15a0*/  FADD.FTZ R12, -R14.reuse, R4 ;  /* 0x000000040e0c7221 */ /* 0x040fe40000010100 */
[----:B------:R-:W-:Y:S02]  /*15b0*/  FFMA.FTZ R20, R13, c[0x0][0x1f4], -R20 ;  /* 0x00007d000d147a23 */ /* 0x000fe40000010814 */
[C---:B------:R-:W-:Y:S02]  /*15c0*/  FADD.FTZ R4, -R14.reuse, R5 ;  /* 0x000000050e047221 */ /* 0x040fe40000010100 */
[----:B------:R-:W-:Y:S01]  /*15d0*/  FADD.FTZ R6, -R14, R6 ;  /* 0x000000060e067221 */ /* 0x000fe20000010100 */
[----:B------:R-:W-:Y:S01]  /*15e0*/  FSETP.GTU.FTZ.AND P1, PT, R20, RZ, PT ;  /* 0x000000ff1400720b */ /* 0x000fe20003f3c000 */
[----:B------:R-:W-:-:S12]  /*15f0*/  FADD.FTZ R14, -R14, R7 ;  /* 0x000000070e0e7221 */ /* 0x000fd80000010100 */
        /* <DEDUP_REMOVED lines=8> */
[----:B------:R-:W-:Y:S02]  /*1680*/  FMUL.FTZ R12, R4, R15 ;  /* 0x0000000f040c7220 */ /* 0x000fe40000410000 */
[C-C-:B--2---:R-:W-:Y:S02]  /*1690*/  FFMA.FTZ R6, R10.reuse, R5, R8.reuse ;  /* 0x000000050a067223 */ /* 0x144fe40000010008 */
        /* <DEDUP_REMOVED lines=14> */
.L_x_1732:
        /* <DEDUP_REMOVED lines=11> */
.L_x_1734:
[----:B------:R-:W-:Y:S05]  /*1830*/  BSYNC B0 ;  /* 0x0000000000007941 */ /* 0x000fea0003800000 */
.L_x_1733:
        /* <DEDUP_REMOVED lines=11> */
.L_x_1735:
[----:B------:R-:W-:Y:S01]  /*18f0*/  BSSY B0, `(.L_x_1736) ;  /* 0x000000a000007945 */ /* 0x000fe20003800000 */
[----:B------:R-:W-:Y:S05]  /*1900*/  @P1 BRA `(.L_x_1737) ;  /* 0x0000008000001947 */ /* 0x000fea0003800000 */
[----:B------:R-:W-:Y:S01]  /*1910*/  MOV R2, R16 ;  /* 0x0000001000027202 */ /* 0x000fe20000000f00 */
[----:B------:R-:W-:-:S04]  /*1920*/  IMAD R23, R23, c[0x0][0x1c0], RZ ;  /* 0x0000700017177a24 */ /* 0x000fc800078e02ff */
[----:B------:R-:W-:-:S04]  /*1930*/  IMAD.WIDE.U32 R2, R22, c[0x0][0x1c0], R2 ;  /* 0x0000700016027a25 */ /* 0x000fc800078e0002 */
[----:B------:R-:W-:Y:S01]  /*1940*/  IMAD R23, R22, c[0x0][0x1c4], R23 ;  /* 0x0000710016177a24 */ /* 0x000fe200078e0217 */
[----:B0-----:R-:W-:-:S04]  /*1950*/  LEA R6, P1, R2, c[0x0][0x160], 0x2 ;  /* 0x0000580002067a11 */ /* 0x001fc800078210ff */
[----:B------:R-:W-:-:S04]  /*1960*/  IADD3 R23, R3, R23, RZ ;  /* 0x0000001703177210 */ /* 0x000fc80007ffe0ff */
[----:B------:R-:W-:-:S05]  /*1970*/  LEA.HI.X R7, R2, c[0x0][0x164], R23, 0x2, P1 ;  /* 0x0000590002077a11 */ /* 0x000fca00008f1417 */
[----:B------:R0:W-:Y:S02]  /*1980*/  STG.E.64 [R6.64], R4 ;  /* 0x0000000406007986 */ /* 0x0001e4000c101b06 */
.L_x_1737:
[----:B------:R-:W-:Y:S05]  /*1990*/  BSYNC B0 ;  /* 0x0000000000007941 */ /* 0x000fea0003800000 */
.L_x_1736:
[----:B------:R-:W-:Y:S02]  /*19a0*/  IADD3 R18, R18, c[0x0][0x10], RZ ;  /* 0x0000040012127a10 */ /* 0x000fe40007ffe0ff */
[----:B------:R-:W-:Y:S02]  /*19b0*/  IADD3 R0, R0, 0x1, RZ ;  /* 0x0000000100007810 */ /* 0x000fe40007ffe0ff */
[----:B------:R-:W-:-:S13]  /*19c0*/  ISETP.GE.AND P1, PT, R18, UR4, PT ;  /* 0x0000000412007c0c */ /* 0x000fda000bf26270 */
[----:B------:R-:W-:Y:S01]  /*19d0*/  @P1 CALL.REL.NOINC `(.L_x_1738) ;  /* 0x0000001000001944 */ /* 0x000fe20003c00000 */
[----:B------:R-:W-:Y:S05]  /*19e0*/  BRA `(.L_x_1739) ;  /* 0xffffe7a000007947 */ /* 0x000fea000383ffff */
.L_x_1738:
[----:B------:R-:W-:Y:S05]  /*19f0*/  EXIT ;  /* 0x000000000000794d */ /* 0x000fea0003800000 */
.L_x_1740:
        /* <DEDUP_REMOVED lines=16> */
.L_x_1972:


//--------------------- .text._Z35group_norm_nhwc_fwd_one_pass_kernelI11Fp32IOFp32WLi512ELi10ELi640EEv26Group_norm_nhwc_fwd_params --------------------------
	.section	.text._Z35group_norm_nhwc_fwd_one_pass_kernelI11Fp32IOFp32WLi512ELi10ELi640EEv26Group_norm_nhwc_fwd_params,"ax",@progbits
	.sectioninfo	@"SHI_REGISTERS=48"
	.align	128
        .global         _Z35group_norm_nhwc_fwd_one_pass_kernelI11Fp32IOFp32WLi512ELi10ELi640EEv26Group_norm_nhwc_fwd_params
        .type           _Z35group_norm_nhwc_fwd_one_pass_kernelI11Fp32IOFp32WLi512ELi10ELi640EEv26Group_norm_nhwc_fwd_params,@function
        .size           _Z35group_norm_nhwc_fwd_one_pass_kernelI11Fp32IOFp32WLi512ELi10ELi640EEv26Group_norm_nhwc_fwd_params,(.L_x_1973 - _Z35group_norm_nhwc_fwd_one_pass_kernelI11Fp32IOFp32WLi512ELi10ELi640EEv26Group_norm_nhwc_fwd_params)
        .other          _Z35group_norm_nhwc_fwd_one_pass_kernelI11Fp32IOFp32WLi512ELi10ELi640EEv26Group_norm_nhwc_fwd_params,@"STO_CUDA_ENTRY STV_DEFAULT"
_Z35group_norm_nhwc_fwd_one_pass_kernelI11Fp32IOFp32WLi512ELi10ELi640EEv26Group_norm_nhwc_fwd_params:
.text._Z35group_norm_nhwc_fwd_one_pass_kernelI11Fp32IOFp32WLi512ELi10ELi640EEv26Group_norm_nhwc_fwd_params:
        /* <DEDUP_REMOVED lines=28> */
.L_x_1763:
[----:B0-----:R-:W-:Y:S02]  /*01c0*/  IABS R5, c[0x0][0x1d8] ;  /* 0x0000760000057a13 */ /* 0x001fe40000000000 */
[----:B------:R-:W-:Y:S02]  /*01d0*/  SHF.R.S32.HI R28, RZ, 0x1f, R37 ;  /* 0x0000001fff1c7819 */ /* 0x000fe40000011425 */
[----:B------:R-:W0:Y:S08]  /*01e0*/  I2F.RP R0, R5 ;  /* 0x0000000500007306 */ /* 0x000e300000209400 */
[----:B0-----:R-:W0:Y:S02]  /*01f0*/  MUFU.RCP R0, R0 ;  /* 0x0000000000007308 */ /* 0x001e240000001000 */
[----:B01----:R-:W-:-:S06]  /*0200*/  IADD3 R2, R0, 0xffffffe, RZ ;  /* 0x0ffffffe00027810 */ /* 0x003fcc0007ffe0ff */
        /* <DEDUP_REMOVED lines=20> */
[----:B------:R-:W-:Y:S02]  /*0350*/  SHF.R.S32.HI R3, RZ, 0x1f, R36 ;  /* 0x0000001fff037819 */ /* 0x000fe40000011424 */
[----:B------:R-:W-:Y:S02]  /*0360*/  @!P3 IADD3 R5, -R5, RZ, RZ ;  /* 0x000000ff0505b210 */ /* 0x000fe40007ffe1ff */
[----:B------:R-:W-:-:S02]  /*0370*/  @!P2 LOP3.LUT R5, RZ, c[0x0][0x1d8], RZ, 0x33, !PT ;  /* 0x00007600ff05aa12 */ /* 0x000fc400078e33ff */
[----:B------:R-:W-:Y:S02]  /*0380*/  ISETP.GE.U32.AND P2, PT, R36, c[0x0][0x1c8], PT ;  /* 0x0000720024007a0c */ /* 0x000fe40003f46070 */
[----:B------:R-:W-:Y:S02]  /*0390*/  IADD3 R0, -R5, RZ, RZ ;  /* 0x000000ff05007210 */ /* 0x000fe40007ffe1ff */
[----:B------:R-:W-:Y:S02]  /*03a0*/  ISETP.GE.AND.EX P1, PT, R28, c[0x0][0x1cc], PT, P1 ;  /* 0x000073001c007a0c */ /* 0x000fe40003f26310 */
[----:B------:R-:W-:Y:S01]  /*03b0*/  ISETP.GE.AND.EX P2, PT, R3, c[0x0][0x1cc], PT, P2 ;  /* 0x0000730003007a0c */ /* 0x000fe20003f46320 */
[----:B------:R-:W-:Y:S01]  /*03c0*/  IMAD R0, R0, c[0x0][0x1d8], R39 ;  /* 0x0000760000007a24 */ /* 0x000fe200078e0227 */
[----:B------:R-:W-:Y:S02]  /*03d0*/  SHF.R.S32.HI R2, RZ, 0x1f, R5 ;  /* 0x0000001fff027819 */ /* 0x000fe40000011405 */
[----:B------:R-:W-:Y:S01]  /*03e0*/  ISETP.GT.U32.OR P1, PT, R32, 0x27f, P1 ;  /* 0x0000027f2000780c */ /* 0x000fe20000f24470 */
[----:B------:R-:W-:Y:S01]  /*03f0*/  IMAD R0, R0, 0xa, RZ ;  /* 0x0000000a00007824 */ /* 0x000fe200078e02ff */
[----:B------:R-:W-:Y:S01]  /*0400*/  ISETP.GT.U32.OR P2, PT, R32, 0x27f, P2 ;  /* 0x0000027f2000780c */ /* 0x000fe20001744470 */
[----:B------:R-:W-:-:S03]  /*0410*/  IMAD R2, R2, c[0x0][0x1d0], RZ ;  /* 0x0000740002027a24 */ /* 0x000fc600078e02ff */
[----:B------:R-:W-:Y:S01]  /*0420*/  IADD3 R42, P3, R41, R0, RZ ;  /* 0x00000000292a7210 */ /* 0x000fe20007f7e0ff */
[----:B------:R-:W-:Y:S01]  /*0430*/  IMAD R45, R5, c[0x0][0x1d4], R2 ;  /* 0x00007500052d7a24 */ /* 0x000fe200078e0202 */
[----:B------:R-:W-:Y:S02]  /*0440*/  SHF.R.S32.HI R2, RZ, 0x1f, R35 ;  /* 0x0000001fff027819 */ /* 0x000fe40000011423 */
[----:B------:R-:W-:Y:S02]  /*0450*/  LEA.HI.X.SX32 R43, R0, R7, 0x1, P3 ;  /* 0x00000007002b7211 */ /* 0x000fe400018f0eff */
[----:B------:R-:W-:Y:S01]  /*0460*/  ISETP.GE.U32.AND P3, PT, R35, c[0x0][0x1c8], PT ;  /* 0x0000720023007a0c */ /* 0x000fe20003f66070 */
[----:B------:R-:W-:Y:S02]  /*0470*/  @!P1 IMAD R4, R28, c[0x0][0x1c0], RZ ;  /* 0x000070001c049a24 */ /* 0x000fe400078e02ff */
[----:B------:R-:W-:Y:S01]  /*0480*/  IMAD.WIDE.U32 R42, R5, c[0x0][0x1d0], R42 ;  /* 0x00007400052a7a25 */ /* 0x000fe200078e002a */
[----:B------:R-:W-:-:S03]  /*0490*/  ISETP.GE.AND.EX P3, PT, R2, c[0x0][0x1cc], PT, P3 ;  /* 0x0000730002007a0c */ /* 0x000fc60003f66330 */
[----:B------:R-:W-:Y:S01]  /*04a0*/  @P0 IMAD R5, R29, c[0x0][0x1c0], RZ ;  /* 0x000070001d050a24 */ /* 0x000fe200078e02ff */
[----:B------:R-:W-:Y:S01]  /*04b0*/  IADD3 R45, R43, R45, RZ ;  /* 0x0000002d2b2d7210 */ /* 0x000fe20007ffe0ff */
[----:B------:R-:W-:Y:S01]  /*04c0*/  @!P2 IMAD R7, R3, c[0x0][0x1c0], RZ ;  /* 0x000070000307aa24 */ /* 0x000fe200078e02ff */
[-C--:B------:R-:W-:Y:S01]  /*04d0*/  @P0 MOV R44, R42.reuse ;  /* 0x0000002a002c0202 */ /* 0x080fe20000000f00 */
[----:B------:R-:W-:Y:S01]  /*04e0*/  @P0 IMAD R11, R38, c[0x0][0x1c4], R5 ;  /* 0x00007100260b0a24 */ /* 0x000fe200078e0205 */
[----:B------:R-:W-:Y:S01]  /*04f0*/  ISETP.GT.U32.OR P3, PT, R32, 0x27f, P3 ;  /* 0x0000027f2000780c */ /* 0x000fe20001f64470 */
[----:B------:R-:W-:Y:S01]  /*0500*/  @!P1 IMAD R13, R37, c[0x0][0x1c4], R4 ;  /* 0x00007100250d9a24 */ /* 0x000fe200078e0204 */
[-C--:B------:R-:W-:Y:S01]  /*0510*/  @!P1 MOV R6, R42.reuse ;  /* 0x0000002a00069202 */ /* 0x080fe20000000f00 */
[----:B------:R-:W-:Y:S01]  /*0520*/  @!P2 IMAD R15, R36, c[0x0][0x1c4], R7 ;  /* 0x00007100240faa24 */ /* 0x000fe200078e0207 */
[----:B------:R-:W-:Y:S01]  /*0530*/  @!P1 MOV R7, R45 ;  /* 0x0000002d00079202 */ /* 0x000fe20000000f00 */
[----:B------:R-:W-:Y:S01]  /*0540*/  @P0 IMAD.WIDE.U32 R8, R38, c[0x0][0x1c0], R44 ;  /* 0x0000700026080a25 */ /* 0x000fe200078e002c */
[----:B------:R-:W-:-:S02]  /*0550*/  @!P2 MOV R4, R42 ;  /* 0x0000002a0004a202 */ /* 0x000fc40000000f00 */
[----:B------:R-:W-:Y:S01]  /*0560*/  @!P2 MOV R5, R45 ;  /* 0x0000002d0005a202 */ /* 0x000fe20000000f00 */
[----:B------:R-:W-:Y:S01]  /*0570*/  @!P1 IMAD.WIDE.U32 R6, R37, c[0x0][0x1c0], R6 ;  /* 0x0000700025069a25 */ /* 0x000fe200078e0006 */
[----:B------:R-:W-:Y:S02]  /*0580*/  @P0 IADD3 R9, R9, R11, RZ ;  /* 0x0000000b09090210 */ /* 0x000fe40007ffe0ff */
[----:B------:R-:W-:Y:S01]  /*0590*/  @P0 LEA R18, P4, R8, c[0x0][0x170], 0x2 ;  /* 0x00005c0008120a11 */ /* 0x000fe200078810ff */
[----:B------:R-:W-:Y:S01]  /*05a0*/  @!P2 IMAD.WIDE.U32 R4, R36, c[0x0][0x1c0], R4 ;  /* 0x000070002404aa25 */ /* 0x000fe200078e0004 */
[----:B------:R-:W-:Y:S02]  /*05b0*/  @!P1 IADD3 R7, R7, R13, RZ ;  /* 0x0000000d07079210 */ /* 0x000fe40007ffe0ff */
[----:B------:R-:W-:Y:S02]  /*05c0*/  @!P1 LEA R16, P5, R6, c[0x0][0x170], 0x2 ;  /* 0x00005c0006109a11 */ /* 0x000fe400078a10ff */
[----:B------:R-:W-:-:S02]  /*05d0*/  @!P2 IADD3 R5, R5, R15, RZ ;  /* 0x0000000f0505a210 */ /* 0x000fc40007ffe0ff */
[----:B------:R-:W-:Y:S02]  /*05e0*/  @!P2 LEA R14, P6, R4, c[0x0][0x170], 0x2 ;  /* 0x00005c00040eaa11 */ /* 0x000fe400078c10ff */
[----:B------:R-:W-:Y:S01]  /*05f0*/  @P0 LEA.HI.X R19, R8, c[0x0][0x174], R9, 0x2, P4 ;  /* 0x00005d0008130a11 */ /* 0x000fe200020f1409 */
[----:B------:R-:W-:Y:S01]  /*0600*/  @!P3 IMAD R8, R2, c[0x0][0x1c0], RZ ;  /* 0x000070000208ba24 */ /* 0x000fe200078e02ff */
[----:B------:R-:W-:Y:S02]  /*0610*/  @!P3 MOV R10, R42 ;  /* 0x0000002a000ab202 */ /* 0x000fe40000000f00 */
[----:B------:R-:W-:Y:S01]  /*0620*/  @!P3 MOV R11, R45 ;  /* 0x0000002d000bb202 */ /* 0x000fe20000000f00 */
[C---:B------:R-:W-:Y:S01]  /*0630*/  @!P3 IMAD R13, R35.reuse, c[0x0][0x1c4], R8 ;  /* 0x00007100230dba24 */ /* 0x040fe200078e0208 */
[----:B------:R-:W-:Y:S02]  /*0640*/  @!P1 LEA.HI.X R17, R6, c[0x0][0x174], R7, 0x2, P5 ;  /* 0x00005d0006119a11 */ /* 0x000fe400028f1407 */
[----:B------:R-:W-:Y:S01]  /*0650*/  @!P2 LEA.HI.X R15, R4, c[0x0][0x174], R5, 0x2, P6 ;  /* 0x00005d00040faa11 */ /* 0x000fe200030f1405 */
[----:B------:R-:W-:Y:S01]  /*0660*/  CS2R R6, SRZ ;  /* 0x0000000000067805 */ /* 0x000fe2000001ff00 */
[----:B------:R-:W-:Y:S01]  /*0670*/  CS2R R4, SRZ ;  /* 0x0000000000047805 */ /* 0x000fe2000001ff00 */
[----:B------:R-:W-:Y:S01]  /*0680*/  @!P3 IMAD.WIDE.U32 R10, R35, c[0x0][0x1c0], R10 ;  /* 0x00007000230aba25 */ /* 0x000fe200078e000a */
[----:B------:R-:W-:-:S03]  /*0690*/  CS2R R8, SRZ ;  /* 0x0000000000087805 */ /* 0x000fc6000001ff00 */
[----:B------:R-:W2:Y:S01]  /*06a0*/  @!P1 LDG.E.64 R6, [R16.64] ;  /* 0x0000000610069981 */ /* 0x000ea2000c1e1b00 */
[----:B------:R-:W-:Y:S02]  /*06b0*/  @!P3 IADD3 R11, R11, R13, RZ ;  /* 0x0000000d0b0bb210 */ /* 0x000fe40007ffe0ff */
[C---:B------:R-:W-:Y:S01]  /*06c0*/  @!P3 LEA R12, P1, R10.reuse, c[0x0][0x170], 0x2 ;  /* 0x00005c000a0cba11 */ /* 0x040fe200078210ff */
[----:B------:R-:W3:Y:S03]  /*06d0*/  @P0 LDG.E.64 R4, [R18.64] ;  /* 0x0000000612040981 */ /* 0x000ee6000c1e1b00 */
[----:B------:R-:W-:Y:S01]  /*06e0*/  @!P3 LEA.HI.X R13, R10, c[0x0][0x174], R11, 0x2, P1 ;  /* 0x00005d000a0dba11 */ /* 0x000fe200008f140b */
[----:B------:R-:W4:Y:S01]  /*06f0*/  @!P2 LDG.E.64 R8, [R14.64] ;  /* 0x000000060e08a981 */ /* 0x000f22000c1e1b00 */
[----:B------:R-:W-:-:S06]  /*0700*/  CS2R R10, SRZ ;  /* 0x00000000000a7805 */ /* 0x000fcc000001ff00 */
[----:B------:R0:W5:Y:S01]  /*0710*/  @!P3 LDG.E.64 R10, [R12.64] ;  /* 0x000000060c0ab981 */ /* 0x000162000c1e1b00 */
[C---:B------:R-:W-:Y:S02]  /*0720*/  ISETP.GT.AND P1, PT, R30.reuse, 0x1e, PT ;  /* 0x0000001e1e00780c */ /* 0x040fe40003f24270 */
[----:B------:R-:W-:Y:S02]  /*0730*/  ISETP.NE.AND P2, PT, R30, RZ, PT ;  /* 0x000000ff1e00720c */ /* 0x000fe40003f45270 */
[----:B------:R-:W-:Y:S01]  /*0740*/  ISETP.NE.AND P3, PT, R32, RZ, PT ;  /* 0x000000ff2000720c */ /* 0x000fe20003f65270 */
[----:B------:R-:W-:Y:S01]  /*0750*/  BSSY B0, `(.L_x_1741) ;  /* 0x0000060000007945 */ /* 0x000fe20003800000 */
[----:B--2---:R-:W-:Y:S02]  /*0760*/  FMUL.FTZ R21, R7, R7 ;  /* 0x0000000707157220 */ /* 0x004fe40000410000 */
[----:B---3--:R-:W-:Y:S02]  /*0770*/  FMUL.FTZ R19, R5, R5 ;  /* 0x0000000505137220 */ /* 0x008fe40000410000 */
[----:B------:R-:W-:-:S02]  /*0780*/  FADD.FTZ R16, R4, R5 ;  /* 0x0000000504107221 */ /* 0x000fc40000010000 */
[----:B------:R-:W-:Y:S02]  /*0790*/  FFMA.FTZ R19, R4, R4, R19 ;  /* 0x0000000404137223 */ /* 0x000fe40000010013 */
[C---:B------:R-:W-:Y:S02]  /*07a0*/  FADD.FTZ R17, R6.reuse, R7 ;  /* 0x0000000706117221 */ /* 0x040fe40000010000 */
[----:B------:R-:W-:Y:S02]  /*07b0*/  FADD.FTZ R16, RZ, R16 ;  /* 0x00000010ff107221 */ /* 0x000fe40000010000 */
[----:B------:R-:W-:Y:S02]  /*07c0*/  FFMA.FTZ R18, R6, R6, R21 ;  /* 0x0000000606127223 */ /* 0x000fe40000010015 */
[----:B------:R-:W-:Y:S02]  /*07d0*/  FADD.FTZ R19, RZ, R19 ;  /* 0x00000013ff137221 */ /* 0x000fe40000010000 */
[----:B----4-:R-:W-:-:S02]  /*07e0*/  FMUL.FTZ R15, R9, R9 ;  /* 0x00000009090f7220 */ /* 0x010fc40000410000 */
[----:B------:R-:W-:Y:S02]  /*07f0*/  FADD.FTZ R16, R16, R17 ;  /* 0x0000001110107221 */ /* 0x000fe40000010000 */
[C---:B0-----:R-:W-:Y:S02]  /*0800*/  FADD.FTZ R13, R8.reuse, R9 ;  /* 0x00000009080d7221 */ /* 0x041fe40000010000 */
[----:B------:R-:W-:Y:S02]  /*0810*/  FADD.FTZ R18, R19, R18 ;  /* 0x0000001213127221 */ /* 0x000fe40000010000 */
[----:B------:R-:W-:Y:S02]  /*0820*/  FFMA.FTZ R15, R8, R8, R15 ;  /* 0x00000008080f7223 */ /* 0x000fe4000001000f */
[----:B-----5:R-:W-:Y:S02]  /*0830*/  FMUL.FTZ R17, R11, R11 ;  /* 0x0000000b0b117220 */ /* 0x020fe40000410000 */
        /* <DEDUP_REMOVED lines=67> */
[----:B------:R-:W0:Y:S01]  /*0c70*/  LDS.64 R16, [0xb0] ;  /* 0x0000b000ff107984 */ /* 0x000e220000000a00 */
        /* <DEDUP_REMOVED lines=11> */
[----:B0-----:R-:W-:Y:S02]  /*0d30*/  FADD.FTZ R12, R19, R16 ;  /* 0x00000010130c7221 */ /* 0x001fe40000010000 */
[----:B------:R-:W-:Y:S02]  /*0d40*/  FADD.FTZ R13, R18, R17 ;  /* 0x00000011120d7221 */ /* 0x000fe40000010000 */
.L_x_1742:
[----:B------:R-:W-:Y:S05]  /*0d50*/  BSYNC B0 ;  /* 0x0000000000007941 */ /* 0x000fea0003800000 */
.L_x_1741:
[----:B------:R-:W-:-:S04]  /*0d60*/  MOV R18, c[0x0][0xc] ;  /* 0x0000030000127a02 */ /* 0x000fc80000000f00 */
[----:B------:R-:W-:-:S13]  /*0d70*/  ISETP.GE.U32.AND P1, PT, R18, 0x2, PT ;  /* 0x000000021200780c */ /* 0x000fda0003f26070 */
[----:B------:R-:W-:Y:S05]  /*0d80*/  @!P1 BRA `(.L_x_1743) ;  /* 0x0000095000009947 */ /* 0x000fea0003800000 */
[----:B------:R-:W-:Y:S05]  /*0d90*/  @P3 BRA `(.L_x_1744) ;  /* 0x000001c000003947 */ /* 0x000fea0003800000 */
[----:B------:R-:W1:Y:S01]  /*0da0*/  S2R R20, SR_CTAID.Y ;  /* 0x0000000000147919 */ /* 0x000e620000002600 */
[C---:B------:R-:W-:Y:S01]  /*0db0*/  LOP3.LUT R21, R33.reuse, 0x1, RZ, 0xc0, !PT ;  /* 0x0000000121157812 */ /* 0x040fe200078ec0ff */
[----:B------:R-:W-:Y:S01]  /*0dc0*/  HFMA2.MMA R19, -RZ, RZ, 0, 2.384185791015625e-07 ;  /* 0x00000004ff137435 */ /* 0x000fe200000001ff */
[----:B------:R-:W-:Y:S02]  /*0dd0*/  LOP3.LUT P1, RZ, R33, 0x2, RZ, 0xc0, !PT ;  /* 0x0000000221ff7812 */ /* 0x000fe4000782c0ff */
[----:B------:R-:W-:Y:S01]  /*0de0*/  MOV R22, 0x1 ;  /* 0x0000000100167802 */ /* 0x000fe20000000f00 */
[----:B------:R-:W-:-:S04]  /*0df0*/  IMAD R15, R21, c[0x0][0x10], RZ ;  /* 0x00000400150f7a24 */ /* 0x000fc800078e02ff */
[----:B------:R-:W-:-:S05]  /*0e00*/  IMAD R14, R15, c[0x0][0xc], RZ ;  /* 0x000003000f0e7a24 */ /* 0x000fca00078e02ff */
[----:B------:R-:W-:-:S05]  /*0e10*/  SHF.L.U32 R14, R14, 0x1, RZ ;  /* 0x000000010e0e7819 */ /* 0x000fca00000006ff */
[----:B------:R-:W-:-:S04]  /*0e20*/  IMAD.WIDE R16, R14, R19, c[0x0][0x198] ;  /* 0x000066000e107625 */ /* 0x000fc800078e0213 */
[----:B-1----:R-:W-:Y:S01]  /*0e30*/  IMAD R23, R31, c[0x0][0x10], R20 ;  /* 0x000004001f177a24 */ /* 0x002fe200078e0214 */
[----:B------:R-:W-:-:S03]  /*0e40*/  IADD3 R14, R15, R20, RZ ;  /* 0x000000140f0e7210 */ /* 0x000fc60007ffe0ff */
[----:B------:R-:W-:Y:S01]  /*0e50*/  IMAD.WIDE.U32 R16, R23, 0x8, R16 ;  /* 0x0000000817107825 */ /* 0x000fe200078e0010 */
[----:B------:R-:W-:-:S03]  /*0e60*/  SEL R23, R22, 0xffffffff, !P1 ;  /* 0xffffffff16177807 */ /* 0x000fc60004800000 */
[----:B------:R-:W-:Y:S01]  /*0e70*/  IMAD.WIDE.U32 R14, R14, R19, c[0x0][0x190] ;  /* 0x000064000e0e7625 */ /* 0x000fe200078e0013 */
[----:B------:R1:W-:Y:S01]  /*0e80*/  STG.E.64 [R16.64], R12 ;  /* 0x0000000c10007986 */ /* 0x0003e2000c101b06 */
[----:B------:R-:W-:Y:S06]  /*0e90*/  MEMBAR.ALL.GPU ;  /* 0x0000000000007992 */ /* 0x000fec000000a000 */
[----:B-1----:R-:W-:Y:S01]  /*0ea0*/  SEL R17, RZ, c[0x0][0xc], P1 ;  /* 0x00000300ff117a07 */ /* 0x002fe20000800000 */
[----:B------:R-:W-:-:S00]  /*0eb0*/  ERRBAR ;  /* 0x00000000000079ab */ /* 0x000fc00000000000 */
[----:B------:R1:W-:Y:S02]  /*0ec0*/  RED.E.ADD.S32.STRONG.GPU [R14.64], R23 ;  /* 0x000000170e00798e */ /* 0x0003e4000c10e386 */
[----:B------:R-:W-:-:S13]  /*0ed0*/  ISETP.NE.AND P1, PT, R17, -0x1, PT ;  /* 0xffffffff1100780c */ /* 0x000fda0003f25270 */
[----:B------:R-:W-:Y:S05]  /*0ee0*/  @!P1 BRA `(.L_x_1744) ;  /* 0x0000007000009947 */ /* 0x000fea0003800000 */
[----:B-1----:R-:W-:-:S04]  /*0ef0*/  IMAD R14, R21, c[0x0][0x10], R20 ;  /* 0x00000400150e7a24 */ /* 0x002fc800078e0214 */
[----:B------:R-:W-:-:S05]  /*0f00*/  IMAD.WIDE.U32 R14, R14, R19, c[0x0][0x190] ;  /* 0x000064000e0e7625 */ /* 0x000fca00078e0013 */
.L_x_1745:
[----:B------:R-:W2:Y:S01]  /*0f10*/  LDG.E.STRONG.GPU R16, [R14.64] ;  /* 0x000000060e107981 */ /* 0x000ea2000c1ef900 */
[----:B------:R-:W-:Y:S01]  /*0f20*/  YIELD ;  /* 0x0000000000007946 */ /* 0x000fe20003800000 */
[----:B--2---:R-:W-:Y:S01]  /*0f30*/  ISETP.NE.AND P1, PT, R16, R17, PT ;  /* 0x000000111000720c */ /* 0x004fe20003f25270 */
[----:B------:R-:W-:-:S12]  /*0f40*/  CCTL.IVALL ;  /* 0x00000000ff00798f */ /* 0x000fd80002000000 */
[----:B------:R-:W-:Y:S05]  /*0f50*/  @P1 BRA `(.L_x_1745) ;  /* 0xffffffb000001947 */ /* 0x000fea000383ffff */
.L_x_1744:
        /* <DEDUP_REMOVED lines=11> */
.L_x_1747:
[C---:B------:R-:W-:Y:S02]  /*1010*/  IADD3 R18, R24.reuse, 0x1, RZ ;  /* 0x0000000118127810 */ /* 0x040fe40007ffe0ff */
[-C--:B------:R-:W-:Y:S02]  /*1020*/  ISETP.EQ.OR P1, PT, R24, R31.reuse, P3 ;  /* 0x0000001f1800720c */ /* 0x080fe40001f22670 */
[----:B------:R-:W-:Y:S02]  /*1030*/  ISETP.EQ.OR P2, PT, R18, R31, P3 ;  /* 0x0000001f1200720c */ /* 0x000fe40001f42670 */
[----:B------:R-:W-:-:S02]  /*1040*/  IADD3 R16, R24, 0x2, RZ ;  /* 0x0000000218107810 */ /* 0x000fc40007ffe0ff */
[----:B------:R-:W-:Y:S02]  /*1050*/  IADD3 R20, R24, 0x3, RZ ;  /* 0x0000000318147810 */ /* 0x000fe40007ffe0ff */
[-C--:B------:R-:W-:Y:S02]  /*1060*/  ISETP.EQ.OR P4, PT, R16, R31.reuse, P3 ;  /* 0x0000001f1000720c */ /* 0x080fe40001f82670 */
[----:B------:R-:W-:-:S03]  /*1070*/  ISETP.EQ.OR P5, PT, R20, R31, P3 ;  /* 0x0000001f1400720c */ /* 0x000fc60001fa2670 */
[----:B------:R-:W1:Y:S01]  /*1080*/  @!P1 S2R R17, SR_CTAID.Y ;  /* 0x0000000000119919 */ /* 0x000e620000002600 */
[C---:B------:R-:W-:Y:S02]  /*1090*/  @!P1 LOP3.LUT R14, R33.reuse, 0x1, RZ, 0xc0, !PT ;  /* 0x00000001210e9812 */ /* 0x040fe400078ec0ff */
[----:B------:R-:W-:Y:S01]  /*10a0*/  @!P1 MOV R15, 0x4 ;  /* 0x00000004000f9802 */ /* 0x000fe20000000f00 */
[----:B------:R-:W2:Y:S02]  /*10b0*/  @!P2 S2R R27, SR_CTAID.Y ;  /* 0x00000000001ba919 */ /* 0x000ea40000002600 */
[----:B------:R-:W-:Y:S02]  /*10c0*/  @!P1 IMAD R14, R14, c[0x0][0x10], RZ ;  /* 0x000004000e0e9a24 */ /* 0x000fe400078e02ff */
[----:B------:R-:W3:Y:S01]  /*10d0*/  @!P4 S2R R19, SR_CTAID.Y ;  /* 0x000000000013c919 */ /* 0x000ee20000002600 */
[----:B------:R-:W-:Y:S01]  /*10e0*/  @!P4 LOP3.LUT R21, R33, 0x1, RZ, 0xc0, !PT ;  /* 0x000000012115c812 */ /* 0x000fe200078ec0ff */
[----:B------:R-:W-:Y:S01]  /*10f0*/  @!P1 IMAD R14, R14, c[0x0][0xc], RZ ;  /* 0x000003000e0e9a24 */ /* 0x000fe200078e02ff */
[----:B------:R-:W-:-:S03]  /*1100*/  @!P4 MOV R23, 0x4 ;  /* 0x000000040017c802 */ /* 0x000fc60000000f00 */
[----:B------:R-:W-:Y:S01]  /*1110*/  @!P4 IMAD R22, R21, c[0x0][0x10], RZ ;  /* 0x000004001516ca24 */ /* 0x000fe200078e02ff */
[----:B------:R-:W-:-:S05]  /*1120*/  @!P1 SHF.L.U32 R14, R14, 0x1, RZ ;  /* 0x000000010e0e9819 */ /* 0x000fca00000006ff */
[----:B------:R-:W-:-:S04]  /*1130*/  @!P1 IMAD.WIDE R14, R14, R15, c[0x0][0x198] ;  /* 0x000066000e0e9625 */ /* 0x000fc800078e020f */
[----:B-1----:R-:W-:Y:S02]  /*1140*/  @!P1 IMAD R21, R24, c[0x0][0x10], R17 ;  /* 0x0000040018159a24 */ /* 0x002fe400078e0211 */
[----:B------:R-:W-:Y:S02]  /*1150*/  @!P4 IMAD R17, R22, c[0x0][0xc], RZ ;  /* 0x000003001611ca24 */ /* 0x000fe400078e02ff */
[----:B--2---:R-:W-:Y:S01]  /*1160*/  @!P2 IMAD R27, R18, c[0x0][0x10], R27 ;  /* 0x00000400121baa24 */ /* 0x004fe200078e021b */
[----:B------:R-:W-:Y:S01]  /*1170*/  @!P2 LOP3.LUT R18, R33, 0x1, RZ, 0xc0, !PT ;  /* 0x000000012112a812 */ /* 0x000fe200078ec0ff */
[----:B------:R-:W-:Y:S01]  /*1180*/  @!P1 IMAD.WIDE.U32 R14, R21, 0x8, R14 ;  /* 0x00000008150e9825 */ /* 0x000fe200078e000e */
[----:B------:R-:W-:Y:S01]  /*1190*/  @!P4 SHF.L.U32 R22, R17, 0x1, RZ ;  /* 0x000000011116c819 */ /* 0x000fe200000006ff */
[----:B------:R-:W1:Y:S01]  /*11a0*/  @!P5 S2R R21, SR_CTAID.Y ;  /* 0x000000000015d919 */ /* 0x000e620000002600 */
[----:B------:R-:W-:Y:S01]  /*11b0*/  @!P2 MOV R17, 0x4 ;  /* 0x000000040011a802 */ /* 0x000fe20000000f00 */
[----:B------:R-:W-:-:S02]  /*11c0*/  @!P2 IMAD R18, R18, c[0x0][0x10], RZ ;  /* 0x000004001212aa24 */ /* 0x000fc400078e02ff */
[----:B---3--:R-:W-:Y:S01]  /*11d0*/  @!P4 IMAD R19, R16, c[0x0][0x10], R19 ;  /* 0x000004001013ca24 */ /* 0x008fe200078e0213 */
[----:B------:R-:W2:Y:S01]  /*11e0*/  @!P1 LDG.E.64 R14, [R14.64] ;  /* 0x000000060e0e9981 */ /* 0x000ea2000c1e1b00 */
[----:B------:R-:W-:Y:S02]  /*11f0*/  @!P2 IMAD R18, R18, c[0x0][0xc], RZ ;  /* 0x000003001212aa24 */ /* 0x000fe400078e02ff */
[----:B------:R-:W-:-:S03]  /*1200*/  @!P4 IMAD.WIDE R22, R22, R23, c[0x0][0x198] ;  /* 0x000066001616c625 */ /* 0x000fc600078e0217 */
[----:B------:R-:W-:Y:S02]  /*1210*/  @!P2 SHF.L.U32 R16, R18, 0x1, RZ ;  /* 0x000000011210a819 */ /* 0x000fe400000006ff */
[----:B------:R-:W-:Y:S01]  /*1220*/  @!P5 LOP3.LUT R18, R33, 0x1, RZ, 0xc0, !PT ;  /* 0x000000012112d812 */ /* 0x000fe200078ec0ff */
[----:B------:R-:W-:Y:S01]  /*1230*/  @!P4 IMAD.WIDE.U32 R22, R19, 0x8, R22 ;  /* 0x000000081316c825 */ /* 0x000fe200078e0016 */
[----:B------:R-:W-:-:S03]  /*1240*/  @!P5 MOV R19, 0x4 ;  /* 0x000000040013d802 */ /* 0x000fc60000000f00 */
[----:B------:R-:W-:Y:S02]  /*1250*/  @!P5 IMAD R18, R18, c[0x0][0x10], RZ ;  /* 0x000004001212da24 */ /* 0x000fe400078e02ff */
[----:B------:R-:W-:-:S04]  /*1260*/  @!P2 IMAD.WIDE R16, R16, R17, c[0x0][0x198] ;  /* 0x000066001010a625 */ /* 0x000fc800078e0211 */
[----:B------:R-:W-:Y:S02]  /*1270*/  @!P5 IMAD R18, R18, c[0x0][0xc], RZ ;  /* 0x000003001212da24 */ /* 0x000fe400078e02ff */
[----:B------:R-:W-:-:S03]  /*1280*/  @!P2 IMAD.WIDE.U32 R16, R27, 0x8, R16 ;  /* 0x000000081b10a825 */ /* 0x000fc600078e0010 */
[----:B------:R-:W-:Y:S01]  /*1290*/  @!P5 SHF.L.U32 R18, R18, 0x1, RZ ;  /* 0x000000011212d819 */ /* 0x000fe200000006ff */
[----:B-1----:R-:W-:Y:S02]  /*12a0*/  @!P5 IMAD R21, R20, c[0x0][0x10], R21 ;  /* 0x000004001415da24 */ /* 0x002fe400078e0215 */
[----:B------:R-:W3:Y:S02]  /*12b0*/  @!P2 LDG.E.64 R16, [R16.64] ;  /* 0x000000061010a981 */ /* 0x000ee4000c1e1b00 */
[----:B------:R-:W-:-:S06]  /*12c0*/  @!P5 IMAD.WIDE R18, R18, R19, c[0x0][0x198] ;  /* 0x000066001212d625 */ /* 0x000fcc00078e0213 */
[----:B------:R-:W-:Y:S02]  /*12d0*/  @!P5 IMAD.WIDE.U32 R20, R21, 0x8, R18 ;  /* 0x000000081514d825 */ /* 0x000fe400078e0012 */
[----:B------:R-:W4:Y:S04]  /*12e0*/  @!P4 LDG.E.64 R18, [R22.64] ;  /* 0x000000061612c981 */ /* 0x000f28000c1e1b00 */
[----:B------:R-:W5:Y:S01]  /*12f0*/  @!P5 LDG.E.64 R20, [R20.64] ;  /* 0x000000061414d981 */ /* 0x000f62000c1e1b00 */
[----:B------:R-:W-:Y:S02]  /*1300*/  IADD3 R25, R25, -0x4, RZ ;  /* 0xfffffffc19197810 */ /* 0x000fe40007ffe0ff */
[----:B------:R-:W-:Y:S01]  /*1310*/  IADD3 R24, R24, 0x4, RZ ;  /* 0x0000000418187810 */ /* 0x000fe20007ffe0ff */
[----:B0-2---:R-:W-:-:S02]  /*1320*/  @!P1 FADD.FTZ R12, R12, R14 ;  /* 0x0000000e0c0c9221 */ /* 0x005fc40000010000 */
[----:B------:R-:W-:Y:S01]  /*1330*/  @!P1 FADD.FTZ R13, R13, R15 ;  /* 0x0000000f0d0d9221 */ /* 0x000fe20000010000 */
[----:B------:R-:W-:Y:S01]  /*1340*/  ISETP.NE.AND P1, PT, R25, RZ, PT ;  /* 0x000000ff1900720c */ /* 0x000fe20003f25270 */
[----:B---3--:R-:W-:Y:S02]  /*1350*/  @!P2 FADD.FTZ R12, R12, R16 ;  /* 0x000000100c0ca221 */ /* 0x008fe40000010000 */
[----:B------:R-:W-:Y:S02]  /*1360*/  @!P2 FADD.FTZ R13, R13, R17 ;  /* 0x000000110d0da221 */ /* 0x000fe40000010000 */
[----:B----4-:R-:W-:Y:S02]  /*1370*/  @!P4 FADD.FTZ R12, R12, R18 ;  /* 0x000000120c0cc221 */ /* 0x010fe40000010000 */
[----:B------:R-:W-:Y:S02]  /*1380*/  @!P4 FADD.FTZ R13, R13, R19 ;  /* 0x000000130d0dc221 */ /* 0x000fe40000010000 */
[----:B-----5:R-:W-:-:S02]  /*1390*/  @!P5 FADD.FTZ R12, R12, R20 ;  /* 0x000000140c0cd221 */ /* 0x020fc40000010000 */
[----:B------:R-:W-:Y:S02]  /*13a0*/  @!P5 FADD.FTZ R13, R13, R21 ;  /* 0x000000150d0dd221 */ /* 0x000fe40000010000 */
[----:B------:R-:W-:Y:S05]  /*13b0*/  @P1 BRA `(.L_x_1747) ;  /* 0xfffffc5000001947 */ /* 0x000fea000383ffff */
.L_x_1746:
        /* <DEDUP_REMOVED lines=19> */
.L_x_1749:
[----:B------:R-:W-:Y:S05]  /*14f0*/  BSYNC B0 ;  /* 0x0000000000007941 */ /* 0x000fea0003800000 */
.L_x_1748:
        /* <DEDUP_REMOVED lines=30> */
.L_x_1743:
        /* <DEDUP_REMOVED lines=15> */
[----:B------:R-:W2:Y:S01]  /*17d0*/  LDG.E.64 R16, [R16.64] ;  /* 0x0000000610107981 */ /* 0x000ea2000c1e1b00 */
[----:B------:R-:W-:-:S02]  /*17e0*/  ISETP.NE.AND P4, PT, RZ, UR5, PT ;  /* 0x00000005ff007c0c */ /* 0x000fc4000bf85270 */
[----:B------:R-:W-:Y:S01]  /*17f0*/  ISETP.GE.U32.AND P2, PT, R36, c[0x0][0x1c8], PT ;  /* 0x0000720024007a0c */ /* 0x000fe20003f46070 */
[----:B------:R-:W1:Y:S01]  /*1800*/  LDS.64 R18, [0xc0] ;  /* 0x0000c000ff127984 */ /* 0x000e620000000a00 */
[----:B------:R-:W-:Y:S02]  /*1810*/  ISETP.GE.U32.AND P3, PT, R35, c[0x0][0x1c8], PT ;  /* 0x0000720023007a0c */ /* 0x000fe40003f66070 */
[----:B------:R-:W-:Y:S02]  /*1820*/  ISETP.GE.AND.EX P2, PT, R3, c[0x0][0x1cc], PT, P2 ;  /* 0x0000730003007a0c */ /* 0x000fe40003f46320 */
[----:B------:R-:W-:Y:S02]  /*1830*/  ISETP.GE.AND.EX P3, PT, R2, c[0x0][0x1cc], PT, P3 ;  /* 0x0000730002007a0c */ /* 0x000fe40003f66330 */
[C---:B------:R-:W-:Y:S02]  /*1840*/  ISETP.GT.U32.OR P2, PT, R32.reuse, 0x27f, P2 ;  /* 0x0000027f2000780c */ /* 0x040fe40001744470 */
[----:B------:R-:W-:Y:S01]  /*1850*/  ISETP.GT.U32.OR P3, PT, R32, 0x27f, P3 ;  /* 0x0000027f2000780c */ /* 0x000fe20001f64470 */
[----:B-1----:R-:W-:-:S04]  /*1860*/  FMUL.FTZ R18, R18, c[0x0][0x1f4] ;  /* 0x00007d0012127a20 */ /* 0x002fc80000410000 */
[C---:B------:R-:W-:Y:S02]  /*1870*/  FMUL.FTZ R0, R18.reuse, R18 ;  /* 0x0000001212007220 */ /* 0x040fe40000410000 */
[C---:B0-----:R-:W-:Y:S02]  /*1880*/  FADD.FTZ R13, -R18.reuse, R4 ;  /* 0x00000004120d7221 */ /* 0x041fe40000010100 */
[----:B------:R-:W-:Y:S01]  /*1890*/  FFMA.FTZ R19, R19, c[0x0][0x1f4], -R0 ;  /* 0x00007d0013137a23 */ /* 0x000fe20000010800 */
[----:B------:R-:W-:Y:S01]  /*18a0*/  MOV R0, 0x3f800000 ;  /* 0x3f80000000007802 */ /* 0x000fe20000000f00 */
[C---:B------:R-:W-:Y:S02]  /*18b0*/  FADD.FTZ R5, -R18.reuse, R5 ;  /* 0x0000000512057221 */ /* 0x040fe40000010100 */
[C---:B------:R-:W-:Y:S01]  /*18c0*/  FADD.FTZ R21, -R18.reuse, R6 ;  /* 0x0000000612157221 */ /* 0x040fe20000010100 */
[----:B------:R-:W-:Y:S01]  /*18d0*/  FSETP.GTU.FTZ.AND P1, PT, R19, RZ, PT ;  /* 0x000000ff1300720b */ /* 0x000fe20003f3c000 */
[----:B------:R-:W-:-:S02]  /*18e0*/  FADD.FTZ R7, -R18, R7 ;  /* 0x0000000712077221 */ /* 0x000fc40000010100 */
[C---:B------:R-:W-:Y:S02]  /*18f0*/  FADD.FTZ R23, -R18.reuse, R8 ;  /* 0x0000000812177221 */ /* 0x040fe40000010100 */
[C---:B------:R-:W-:Y:S02]  /*1900*/  FADD.FTZ R9, -R18.reuse, R9 ;  /* 0x0000000912097221 */ /* 0x040fe40000010100 */
[C---:B------:R-:W-:Y:S02]  /*1910*/  FADD.FTZ R25, -R18.reuse, R10 ;  /* 0x0000000a12197221 */ /* 0x040fe40000010100 */
[----:B------:R-:W-:-:S04]  /*1920*/  FADD.FTZ R11, -R18, R11 ;  /* 0x0000000b120b7221 */ /* 0x000fc80000010100 */
        /* <DEDUP_REMOVED lines=32> */
.L_x_1750:
        /* <DEDUP_REMOVED lines=11> */
.L_x_1752:
[----:B------:R-:W-:Y:S05]  /*1be0*/  BSYNC B0 ;  /* 0x0000000000007941 */ /* 0x000fea0003800000 */
.L_x_1751:
        /* <DEDUP_REMOVED lines=11> */
.L_x_1753:
[----:B------:R-:W-:Y:S01]  /*1ca0*/  BSSY B0, `(.L_x_1754) ;  /* 0x000000b000007945 */ /* 0x000fe20003800000 */
[----:B------:R-:W-:Y:S05]  /*1cb0*/  @P1 BRA `(.L_x_1755) ;  /* 0x0000009000001947 */ /* 0x000fea0003800000 */
[----:B0-----:R-:W-:Y:S01]  /*1cc0*/  MOV R10, R42 ;  /* 0x0000002a000a7202 */ /* 0x001fe20000000f00 */
        /* <DEDUP_REMOVED lines=8> */
.L_x_1755:
[----:B------:R-:W-:Y:S05]  /*1d50*/  BSYNC B0 ;  /* 0x0000000000007941 */ /* 0x000fea0003800000 */
.L_x_1754:
        /* <DEDUP_REMOVED lines=11> */
.L_x_1756:
        /* <DEDUP_REMOVED lines=11> */
.L_x_1758:
[----:B------:R-:W-:Y:S05]  /*1ec0*/  BSYNC B0 ;  /* 0x0000000000007941 */ /* 0x000fea0003800000 */
.L_x_1757:
        /* <DEDUP_REMOVED lines=11> */
.L_x_1759:
[----:B------:R-:W-:Y:S01]  /*1f80*/  BSSY B0, `(.L_x_1760) ;  /* 0x000000a000007945 */ /* 0x000fe20003800000 */
[----:B------:R-:W-:Y:S05]  /*1f90*/  @P3 BRA `(.L_x_1761) ;  /* 0x0000008000003947 */ /* 0x000fea0003800000 */
[----:B------:R-:W-:Y:S01]  /*1fa0*/  MOV R43, R45 ;  /* 0x0000002d002b7202 */ /* 0x000fe20000000f00 */
[----:B------:R-:W-:-:S04]  /*1fb0*/  IMAD R2, R2, c[0x0][0x1c0], RZ ;  /* 0x0000700002027a24 */ /* 0x000fc800078e02ff */
[----:B------:R-:W-:-:S04]  /*1fc0*/  IMAD.WIDE.U32 R42, R35, c[0x0][0x1c0], R42 ;  /* 0x00007000232a7a25 */ /* 0x000fc800078e002a */
[----:B------:R-:W-:Y:S01]  /*1fd0*/  IMAD R3, R35, c[0x0][0x1c4], R2 ;  /* 0x0000710023037a24 */ /* 0x000fe200078e0202 */
[----:B------:R-:W-:-:S04]  /*1fe0*/  LEA R2, P1, R42, c[0x0][0x160], 0x2 ;  /* 0x000058002a027a11 */ /* 0x000fc800078210ff */
[----:B------:R-:W-:-:S04]  /*1ff0*/  IADD3 R3, R43, R3, RZ ;  /* 0x000000032b037210 */ /* 0x000fc80007ffe0ff */
[----:B------:R-:W-:-:S05]  /*2000*/  LEA.HI.X R3, R42, c[0x0][0x164], R3, 0x2, P1 ;  /* 0x000059002a037a11 */ /* 0x000fca00008f1403 */
[----:B------:R1:W-:Y:S02]  /*2010*/  STG.E.64 [R2.64], R8 ;  /* 0x0000000802007986 */ /* 0x0003e4000c101b06 */
.L_x_1761:
[----:B------:R-:W-:Y:S05]  /*2020*/  BSYNC B0 ;  /* 0x0000000000007941 */ /* 0x000fea0003800000 */
.L_x_1760:
[----:B------:R-:W-:Y:S02]  /*2030*/  IADD3 R39, R39, c[0x0][0x10], RZ ;  /* 0x0000040027277a10 */ /* 0x000fe40007ffe0ff */
[----:B------:R-:W-:Y:S02]  /*2040*/  IADD3 R33, R33, 0x1, RZ ;  /* 0x0000000121217810 */ /* 0x000fe40007ffe0ff */
[----:B------:R-:W-:-:S13]  /*2050*/  ISETP.GE.AND P1, PT, R39, UR4, PT ;  /* 0x0000000427007c0c */ /* 0x000fda000bf26270 */
[----:B------:R-:W-:Y:S01]  /*2060*/  @P1 CALL.REL.NOINC `(.L_x_1762) ;  /* 0x0000001000001944 */ /* 0x000fe20003c00000 */
[----:B------:R-:W-:Y:S05]  /*2070*/  BRA `(.L_x_1763) ;  /* 0xffffe14000007947 */ /* 0x000fea000383ffff */
.L_x_1762:
[----:B------:R-:W-:Y:S05]  /*2080*/  EXIT ;  /* 0x000000000000794d */ /* 0x000fea0003800000 */
.L_x_1764:
        /* <DEDUP_REMOVED lines=15> */
.L_x_1973:


//--------------------- .text._Z35group_norm_nhwc_fwd_one_pass_kernelI11Fp32IOBf16WLi64ELi10ELi640EEv26Group_norm_nhwc_fwd_params --------------------------
	.section	.text._Z35group_norm_nhwc_fwd_one_pass_kernelI11Fp32IOBf16WLi64ELi10ELi640EEv26Group_norm_nhwc_fwd_params,"ax",@progbits
	.sectioninfo	@"SHI_REGISTERS=32"
	.align	128
        .global         _Z35group_norm_nhwc_fwd_one_pass_kernelI11Fp32IOBf16WLi64ELi10ELi640EEv26Group_norm_nhwc_fwd_params
        .type           _Z35group_norm_nhwc_fwd_one_pass_kernelI11Fp32IOBf16WLi64ELi10ELi640EEv26Group_norm_nhwc_fwd_params,@function
        .size           _Z35group_norm_nhwc_fwd_one_pass_kernelI11Fp32IOBf16WLi64ELi10ELi640EEv26Group_norm_nhwc_fwd_params,(.L_x_1974 - _Z35group_norm_nhwc_fwd_one_pass_kernelI11Fp32IOBf16WLi64ELi10ELi640EEv26Group_norm_nhwc_fwd_params)
        .other          _Z35group_norm_nhwc_fwd_one_pass_kernelI11Fp32IOBf16WLi64ELi10ELi640EEv26Group_norm_nhwc_fwd_params,@"STO_CUDA_ENTRY STV_DEFAULT"
_Z35group_norm_nhwc_fwd_one_pass_kernelI11Fp32IOBf16WLi64ELi10ELi640EEv26Group_norm_nhwc_fwd_params:
.text._Z35group_norm_nhwc_fwd_one_pass_kernelI11Fp32IOBf16WLi64ELi10ELi640EEv26Group_norm_nhwc_fwd_params:
        /* <DEDUP_REMOVED lines=25> */
.L_x_1778:
[----:B------:R-:W-:-:S04]  /*0190*/  IABS R9, c[0x0][0x1d8] ;  /* 0x0000760000097a13 */ /* 0x000fc80000000000 */
[----:B-1----:R-:W1:Y:S08]  /*01a0*/  I2F.RP R2, R9 ;  /* 0x0000000900027306 */ /* 0x002e700000209400 */
        /* <DEDUP_REMOVED lines=128> */
.L_x_1766:
[----:B------:R-:W-:Y:S05]  /*09b0*/  BSYNC B0 ;  /* 0x0000000000007941 */ /* 0x000fea0003800000 */
.L_x_1765:
        /* <DEDUP_REMOVED lines=25> */
.L_x_1769:
[----:B------:R-:W2:Y:S01]  /*0b50*/  LDG.E.STRONG.GPU R10, [R8.64] ;  /* 0x00000006080a7981 */ /* 0x000ea2000c1ef900 */
[----:B------:R-:W-:Y:S01]  /*0b60*/  YIELD ;  /* 0x0000000000007946 */ /* 0x000fe20003800000 */
[----:B--2---:R-:W-:Y:S01]  /*0b70*/  ISETP.NE.AND P1, PT, R10, R11, PT ;  /* 0x0000000b0a00720c */ /* 0x004fe20003f25270 */
[----:B------:R-:W-:-:S12]  /*0b80*/  CCTL.IVALL ;  /* 0x00000000ff00798f */ /* 0x000fd80002000000 */
[----:B------:R-:W-:Y:S05]  /*0b90*/  @P1 BRA `(.L_x_1769) ;  /* 0xffffffb000001947 */ /* 0x000fea000383ffff */
.L_x_1768:
        /* <DEDUP_REMOVED lines=11> */
.L_x_1771:
        /* <DEDUP_REMOVED lines=59> */
.L_x_1770:
        /* <DEDUP_REMOVED lines=19> */
.L_x_1773:
[----:B------:R-:W-:Y:S05]  /*1130*/  BSYNC B0 ;  /* 0x0000000000007941 */ /* 0x000fea0003800000 */
.L_x_1772:
        /* <DEDUP_REMOVED lines=30> */
.L_x_1767:
        /* <DEDUP_REMOVED lines=14> */
[----:B------:R1:W2:Y:S04]  /*1400*/  LDG.E.U16 R2, [R12.64] ;  /* 0x000000060c027981 */ /* 0x0002a8000c1e1500 */
[----:B------:R3:W4:Y:S04]  /*1410*/  LDG.E.U16 R24, [R10.64] ;  /* 0x000000060a187981 */ /* 0x000728000c1e1500 */
[----:B------:R-:W5:Y:S04]  /*1420*/  LDS.64 R18, [0xc0] ;  /* 0x0000c000ff127984 */ /* 0x000f680000000a00 */
[----:B-1----:R-:W4:Y:S04]  /*1430*/  LDG.E.U16 R12, [R12.64+0x2] ;  /* 0x000002060c0c7981 */ /* 0x002f28000c1e1500 */
[----:B---3--:R-:W3:Y:S01]  /*1440*/  LDG.E.U16 R10, [R10.64+0x2] ;  /* 0x000002060a0a7981 */ /* 0x008ee2000c1e1500 */
[----:B-----5:R-:W-:-:S04]  /*1450*/  FMUL.FTZ R18, R18, c[0x0][0x1f4] ;  /* 0x00007d0012127a20 */ /* 0x020fc80000410000 */
        /* <DEDUP_REMOVED lines=28> */
.L_x_1774:
        /* <DEDUP_REMOVED lines=11> */
.L_x_1776:
[----:B------:R-:W-:Y:S05]  /*16d0*/  BSYNC B0 ;  /* 0x0000000000007941 */ /* 0x000fea0003800000 */
.L_x_1775:
[----:B------:R-:W-:Y:S02]  /*16e0*/  IADD3 R23, R23, c[0x0][0x10], RZ ;  /* 0x0000040017177a10 */ /* 0x000fe40007ffe0ff */
[----:B------:R-:W-:Y:S02]  /*16f0*/  IADD3 R20, R20, 0x1, RZ ;  /* 0x0000000114147810 */ /* 0x000fe40007ffe0ff */
[----:B------:R-:W-:-:S13]  /*1700*/  ISETP.GE.AND P1, PT, R23, UR4, PT ;  /* 0x0000000417007c0c */ /* 0x000fda000bf26270 */
[----:B------:R-:W-:Y:S01]  /*1710*/  @P1 CALL.REL.NOINC `(.L_x_1777) ;  /* 0x0000001000001944 */ /* 0x000fe20003c00000 */
[----:B------:R-:W-:Y:S05]  /*1720*/  BRA `(.L_x_1778) ;  /* 0xffffea6000007947 */ /* 0x000fea000383ffff */
.L_x_1777:
[----:B------:R-:W-:Y:S05]  /*1730*/  EXIT ;  /* 0x000000000000794d */ /* 0x000fea0003800000 */
.L_x_1779:
        /* <DEDUP_REMOVED lines=12> */
.L_x_1974:


//--------------------- .text._Z35group_norm_nhwc_fwd_one_pass_kernelI11Fp32IOBf16WLi128ELi10ELi640EEv26Group_norm_nhwc_fwd_params --------------------------
	.section	.text._Z35group_norm_nhwc_fwd_one_pass_kernelI11Fp32IOBf16WLi128ELi10ELi640EEv26Group_norm_nhwc_fwd_params,"ax",@progbits
	.sectioninfo	@"SHI_REGISTERS=32"
	.align	128
        .global         _Z35group_norm_nhwc_fwd_one_pass_kernelI11Fp32IOBf16WLi128ELi10ELi640EEv26Group_norm_nhwc_fwd_params
        .type           _Z35group_norm_nhwc_fwd_one_pass_kernelI11Fp32IOBf16WLi128ELi10ELi640EEv26Group_norm_nhwc_fwd_params,@function
        .size           _Z35group_norm_nhwc_fwd_one_pass_kernelI11Fp32IOBf16WLi128ELi10ELi640EEv26Group_norm_nhwc_fwd_params,(.L_x_1975 - _Z35group_norm_nhwc_fwd_one_pass_kernelI11Fp32IOBf16WLi128ELi10ELi640EEv26Group_norm_nhwc_fwd_params)
        .other          _Z35group_norm_nhwc_fwd_one_pass_kernelI11Fp32IOBf16WLi128ELi10ELi640EEv26Group_norm_nhwc_fwd_params,@"STO_CUDA_ENTRY STV_DEFAULT"
_Z35group_norm_nhwc_fwd_one_pass_kernelI11Fp32IOBf16WLi128ELi10ELi640EEv26Group_norm_nhwc_fwd_params:
.text._Z35group_norm_nhwc_fwd_one_pass_kernelI11Fp32IOBf16WLi128ELi10ELi640EEv26Group_norm_nhwc_fwd_params:
        /* <DEDUP_REMOVED lines=25> */
.L_x_1793:
        /* <DEDUP_REMOVED lines=130> */
.L_x_1781:
[----:B------:R-:W-:Y:S05]  /*09b0*/  BSYNC B0 ;  /* 0x0000000000007941 */ /* 0x000fea0003800000 */
.L_x_1780:
        /* <DEDUP_REMOVED lines=25> */
.L_x_1784:
[----:B------:R-:W2:Y:S01]  /*0b50*/  LDG.E.STRONG.GPU R10, [R8.64] ;  /* 0x00000006080a7981 */ /* 0x000ea2000c1ef900 */
[----:B------:R-:W-:Y:S01]  /*0b60*/  YIELD ;  /* 0x0000000000007946 */ /* 0x000fe20003800000 */
[----:B--2---:R-:W-:Y:S01]  /*0b70*/  ISETP.NE.AND P1, PT, R10, R11, PT ;  /* 0x0000000b0a00720c */ /* 0x004fe20003f25270 */
[----:B------:R-:W-:-:S12]  /*0b80*/  CCTL.IVALL ;  /* 0x00000000ff00798f */ /* 0x000fd80002000000 */
[----:B------:R-:W-:Y:S05]  /*0b90*/  @P1 BRA `(.L_x_1784) ;  /* 0xffffffb000001947 */ /* 0x000fea000383ffff */
.L_x_1783:
        /* <DEDUP_REMOVED lines=11> */
.L_x_1786:
        /* <DEDUP_REMOVED lines=59> */
.L_x_1785:
        /* <DEDUP_REMOVED lines=19> */
.L_x_1788:
[----:B------:R-:W-:Y:S05]  /*1130*/  BSYNC B0 ;  /* 0x0000000000007941 */ /* 0x000fea0003800000 */
.L_x_1787:
        /* <DEDUP_REMOVED lines=30> */
.L_x_1782:
        /* <DEDUP_REMOVED lines=48> */
.L_x_1789:
        /* <DEDUP_REMOVED lines=11> */
.L_x_1791:
[----:B------:R-:W-:Y:S05]  /*16d0*/  BSYNC B0 ;  /* 0x0000000000007941 */ /* 0x000fea0003800000 */
.L_x_1790:
[----:B------:R-:W-:Y:S02]  /*16e0*/  IADD3 R23, R23, c[0x0][0x10], RZ ;  /* 0x0000040017177a10 */ /* 0x000fe40007ffe0ff */
[----:B------:R-:W-:Y:S02]  /*16f0*/  IADD3 R20, R20, 0x1, RZ ;  /* 0x0000000114147810 */ /* 0x000fe40007ffe0ff */
[----:B------:R-:W-:-:S13]  /*1700*/  ISETP.GE.AND P1, PT, R23, UR4, PT ;  /* 0x0000000417007c0c */ /* 0x000fda000bf26270 */
[----:B------:R-:W-:Y:S01]  /*1710*/  @P1 CALL.REL.NOINC `(.L_x_1792) ;  /* 0x0000001000001944 */ /* 0x000fe20003c00000 */
[----:B------:R-:W-:Y:S05]  /*1720*/  BRA `(.L_x_1793) ;  /* 0xffffea6000007947 */ /* 0x000fea000383ffff */
.L_x_1792:
[----:B------:R-:W-:Y:S05]  /*1730*/  EXIT ;  /* 0x000000000000794d */ /* 0x000fea0003800000 */
.L_x_1794:
        /* <DEDUP_REMOVED lines=12> */
.L_x_1975:


//--------------------- .text._Z35group_norm_nhwc_fwd_one_pass_kernelI11Fp32IOBf16WLi256ELi10ELi640EEv26Group_norm_nhwc_fwd_params --------------------------
	.section	.text._Z35group_norm_nhwc_fwd_one_pass_kernelI11Fp32IOBf16WLi256ELi10ELi640EEv26Group_norm_nhwc_fwd_params,"ax",@progbits
	.sectioninfo	@"SHI_REGISTERS=32"
	.align	128
        .global         _Z35group_norm_nhwc_fwd_one_pass_kernelI11Fp32IOBf16WLi256ELi10ELi640EEv26Group_norm_nhwc_fwd_params
        .type           _Z35group_norm_nhwc_fwd_one_pass_kernelI11Fp32IOBf16WLi256ELi10ELi640EEv26Group_norm_nhwc_fwd_params,@function
        .size           _Z35group_norm_nhwc_fwd_one_pass_kernelI11Fp32IOBf16WLi256ELi10ELi640EEv26Group_norm_nhwc_fwd_params,(.L_x_1976 - _Z35group_norm_nhwc_fwd_one_pass_kernelI11Fp32IOBf16WLi256ELi10ELi640EEv26Group_norm_nhwc_fwd_params)
        .other          _Z35group_norm_nhwc_fwd_one_pass_kernelI11Fp32IOBf16WLi256ELi10ELi640EEv26Group_norm_nhwc_fwd_params,@"STO_CUDA_ENTRY STV_DEFAULT"
_Z35group_norm_nhwc_fwd_one_pass_kernelI11Fp32IOBf16WLi256ELi10ELi640EEv26Group_norm_nhwc_fwd_params:
.text._Z35group_norm_nhwc_fwd_one_pass_kernelI11Fp32IOBf16WLi256ELi10ELi640EEv26Group_norm_nhwc_fwd_params:
        /* <DEDUP_REMOVED lines=23> */
[----:B------:R-:W-:Y:S02]  /*0170*/  ISETP.GE.AND.EX P0, PT, R0, c[0x0][0x1cc], PT, P0 ;  /* 0x0000730000007a0c */ /* 0x000fe40003f06300 */
[----:B------:R-:W-:Y:S02]  /*0180*/  IADD3 R20, R21, 0x80, RZ ;  /* 0x0000008015147810 */ /* 0x000fe40007ffe0ff */
[----:B------:R-:W-:Y:S02]  /*0190*/  ISETP.LT.U32.AND P0, PT, R17, 0x280, !P0 ;  /* 0x000002801100780c */ /* 0x000fe40004701070 */
.L_x_1811:
[----:B------:R-:W-:-:S04]  /*01a0*/  IABS R7, c[0x0][0x1d8] ;  /* 0x0000760000077a13 */ /* 0x000fc80000000000 */
[----:B------:R-:W1:Y:S08]  /*01b0*/  I2F.RP R2, R7 ;  /* 0x0000000700027306 */ /* 0x000e700000209400 */
[----:B-1----:R-:W1:Y:S02]  /*01c0*/  MUFU.RCP R2, R2 ;  /* 0x0000000200027308 */ /* 0x002e640000001000 */
[----:B01----:R-:W-:-:S06]  /*01d0*/  IADD3 R4, R2, 0xffffffe, RZ ;  /* 0x0ffffffe02047810 */ /* 0x003fcc0007ffe0ff */
        /* <DEDUP_REMOVED lines=33> */
[----:B------:R-:W-:Y:S01]  /*03f0*/  LEA.HI.X.SX32 R27, R24, R7, 0x1, P2 ;  /* 0x00000007181b7211 */ /* 0x000fe200010f0eff */
[----:B------:R-:W-:-:S04]  /*0400*/  @!P1 IMAD R7, R2, c[0x0][0x1c0], RZ ;  /* 0x0000700002079a24 */ /* 0x000fc800078e02ff */
[----:B------:R-:W-:-:S04]  /*0410*/  IMAD.WIDE.U32 R26, R5, c[0x0][0x1d0], R26 ;  /* 0x00007400051a7a25 */ /* 0x000fc800078e001a */
[----:B------:R-:W-:Y:S01]  /*0420*/  @!P1 IMAD R11, R20, c[0x0][0x1c4], R7 ;  /* 0x00007100140b9a24 */ /* 0x000fe200078e0207 */
[----:B------:R-:W-:Y:S02]  /*0430*/  IADD3 R29, R27, R29, RZ ;  /* 0x0000001d1b1d7210 */ /* 0x000fe40007ffe0ff */
        /* <DEDUP_REMOVED lines=10> */
[----:B------:R-:W-:-:S02]  /*04e0*/  MOV R5, RZ ;  /* 0x000000ff00057202 */ /* 0x000fc40000000f00 */
[----:B------:R-:W-:Y:S02]  /*04f0*/  MOV R4, RZ ;  /* 0x000000ff00047202 */ /* 0x000fe40000000f00 */
[----:B------:R-:W-:Y:S02]  /*0500*/  @!P1 LEA.HI.X R9, R6, c[0x0][0x174], R7, 0x2, P3 ;  /* 0x00005d0006099a11 */ /* 0x000fe400018f1407 */
[----:B------:R-:W-:Y:S02]  /*0510*/  CS2R R6, SRZ ;  /* 0x0000000000067805 */ /* 0x000fe4000001ff00 */
[----:B------:R-:W2:Y:S04]  /*0520*/  @P0 LDG.E.64 R4, [R10.64] ;  /* 0x000000060a040981 */ /* 0x000ea8000c1e1b00 */
[----:B------:R-:W3:Y:S01]  /*0530*/  @!P1 LDG.E.64 R6, [R8.64] ;  /* 0x0000000608069981 */ /* 0x000ee2000c1e1b00 */
[C---:B0-----:R-:W-:Y:S01]  /*0540*/  ISETP.GT.AND P1, PT, R3.reuse, 0x1e, PT ;  /* 0x0000001e0300780c */ /* 0x041fe20003f24270 */
[----:B------:R-:W-:Y:S01]  /*0550*/  BSSY B0, `(.L_x_1795) ;  /* 0x0000058000007945 */ /* 0x000fe20003800000 */
[----:B------:R-:W-:-:S02]  /*0560*/  ISETP.NE.AND P3, PT, R3, RZ, PT ;  /* 0x000000ff0300720c */ /* 0x000fc40003f65270 */
        /* <DEDUP_REMOVED lines=86> */
.L_x_1796:
[----:B------:R-:W-:Y:S05]  /*0ad0*/  BSYNC B0 ;  /* 0x0000000000007941 */ /* 0x000fea0003800000 */
.L_x_1795:
[----:B------:R-:W-:-:S04]  /*0ae0*/  MOV R14, c[0x0][0xc] ;  /* 0x00000300000e7a02 */ /* 0x000fc80000000f00 */
[----:B------:R-:W-:-:S13]  /*0af0*/  ISETP.GE.U32.AND P1, PT, R14, 0x2, PT ;  /* 0x000000020e00780c */ /* 0x000fda0003f26070 */
[----:B------:R-:W-:Y:S05]  /*0b00*/  @!P1 BRA `(.L_x_1797) ;  /* 0x0000093000009947 */ /* 0x000fea0003800000 */
[----:B------:R-:W-:Y:S05]  /*0b10*/  @P2 BRA `(.L_x_1798) ;  /* 0x000001a000002947 */ /* 0x000fea0003800000 */
[----:B------:R-:W1:Y:S01]  /*0b20*/  S2R R15, SR_CTAID.Y ;  /* 0x00000000000f7919 */ /* 0x000e620000002600 */
[C---:B------:R-:W-:Y:S02]  /*0b30*/  LOP3.LUT R8, R18.reuse, 0x1, RZ, 0xc0, !PT ;  /* 0x0000000112087812 */ /* 0x040fe400078ec0ff */
[----:B------:R-:W-:-:S03]  /*0b40*/  LOP3.LUT P1, RZ, R18, 0x2, RZ, 0xc0, !PT ;  /* 0x0000000212ff7812 */ /* 0x000fc6000782c0ff */
[----:B------:R-:W-:-:S04]  /*0b50*/  IMAD R10, R8, c[0x0][0x10], RZ ;  /* 0x00000400080a7a24 */ /* 0x000fc800078e02ff */
[----:B------:R-:W-:-:S05]  /*0b60*/  IMAD R8, R10, c[0x0][0xc], RZ ;  /* 0x000003000a087a24 */ /* 0x000fca00078e02ff */
[----:B------:R-:W-:Y:S01]  /*0b70*/  SHF.L.U32 R11, R8, 0x1, RZ ;  /* 0x00000001080b7819 */ /* 0x000fe200000006ff */
[----:B------:R-:W-:Y:S01]  /*0b80*/  HFMA2.MMA R8, -RZ, RZ, 0, 2.384185791015625e-07 ;  /* 0x00000004ff087435 */ /* 0x000fe200000001ff */
[----:B-1----:R-:W-:Y:S01]  /*0b90*/  IADD3 R9, R10, R15, RZ ;  /* 0x0000000f0a097210 */ /* 0x002fe20007ffe0ff */
[----:B------:R-:W-:-:S08]  /*0ba0*/  IMAD R15, R16, c[0x0][0x10], R15 ;  /* 0x00000400100f7a24 */ /* 0x000fd000078e020f */
[----:B------:R-:W-:-:S04]  /*0bb0*/  IMAD.WIDE R10, R11, R8, c[0x0][0x198] ;  /* 0x000066000b0a7625 */ /* 0x000fc800078e0208 */
[----:B------:R-:W-:-:S04]  /*0bc0*/  IMAD.WIDE.U32 R8, R9, R8, c[0x0][0x190] ;  /* 0x0000640009087625 */ /* 0x000fc800078e0008 */
[----:B------:R-:W-:Y:S01]  /*0bd0*/  IMAD.WIDE.U32 R10, R15, 0x8, R10 ;  /* 0x000000080f0a7825 */ /* 0x000fe200078e000a */
[----:B------:R-:W-:-:S04]  /*0be0*/  MOV R15, 0x1 ;  /* 0x00000001000f7802 */ /* 0x000fc80000000f00 */
        /* <DEDUP_REMOVED lines=8> */
.L_x_1799:
[----:B------:R-:W2:Y:S01]  /*0c70*/  LDG.E.STRONG.GPU R10, [R8.64] ;  /* 0x00000006080a7981 */ /* 0x000ea2000c1ef900 */
[----:B------:R-:W-:Y:S01]  /*0c80*/  YIELD ;  /* 0x0000000000007946 */ /* 0x000fe20003800000 */
[----:B--2---:R-:W-:Y:S01]  /*0c90*/  ISETP.NE.AND P1, PT, R10, R11, PT ;  /* 0x0000000b0a00720c */ /* 0x004fe20003f25270 */
[----:B------:R-:W-:-:S12]  /*0ca0*/  CCTL.IVALL ;  /* 0x00000000ff00798f */ /* 0x000fd80002000000 */
[----:B------:R-:W-:Y:S05]  /*0cb0*/  @P1 BRA `(.L_x_1799) ;  /* 0xffffffb000001947 */ /* 0x000fea000383ffff */
.L_x_1798:
        /* <DEDUP_REMOVED lines=11> */
.L_x_1801:
        /* <DEDUP_REMOVED lines=59> */
.L_x_1800:
        /* <DEDUP_REMOVED lines=19> */
.L_x_1803:
[----:B------:R-:W-:Y:S05]  /*1250*/  BSYNC B0 ;  /* 0x0000000000007941 */ /* 0x000fea0003800000 */
.L_x_1802:
        /* <DEDUP_REMOVED lines=9> */
[----:B------:R-:W-:-:S03]  /*12f0*/  @!P1 LOP3.LUT R14, R18, 0x1, RZ, 0xc0, !PT ;  /* 0x00000001120e9812 */ /* 0x000fc600078ec0ff */
[----:B------:R-:W-:Y:S02]  /*1300*/  @!P3 IMAD R10, R10, c[0x0][0xc], RZ ;  /* 0x000003000a0aba24 */ /* 0x000fe400078e02ff */
[----:B------:R-:W-:-:S04]  /*1310*/  @!P1 IMAD R14, R14, c[0x0][0x10], RZ ;  /* 0x000004000e0e9a24 */ /* 0x000fc800078e02ff */
[----:B------:R-:W-:Y:S02]  /*1320*/  @!P1 IMAD R14, R14, c[0x0][0xc], RZ ;  /* 0x000003000e0e9a24 */ /* 0x000fe400078e02ff */
[----:B-1----:R-:W-:Y:S01]  /*1330*/  @!P3 IMAD R15, R9, c[0x0][0x10], R8 ;  /* 0x00000400090fba24 */ /* 0x002fe200078e0208 */
[----:B------:R-:W-:Y:S02]  /*1340*/  @!P3 SHF.L.U32 R8, R10, 0x1, RZ ;  /* 0x000000010a08b819 */ /* 0x000fe400000006ff */
[----:B------:R-:W1:Y:S01]  /*1350*/  @!P1 S2R R10, SR_CTAID.Y ;  /* 0x00000000000a9919 */ /* 0x000e620000002600 */
[----:B------:R-:W-:-:S05]  /*1360*/  @!P3 MOV R9, 0x4 ;  /* 0x000000040009b802 */ /* 0x000fca0000000f00 */
[----:B------:R-:W-:-:S06]  /*1370*/  @!P3 IMAD.WIDE R8, R8, R9, c[0x0][0x198] ;  /* 0x000066000808b625 */ /* 0x000fcc00078e0209 */
[----:B------:R-:W-:-:S06]  /*1380*/  @!P3 IMAD.WIDE.U32 R8, R15, 0x8, R8 ;  /* 0x000000080f08b825 */ /* 0x000fcc00078e0008 */
[----:B------:R-:W2:Y:S01]  /*1390*/  @!P3 LDG.E.64 R8, [R8.64] ;  /* 0x000000060808b981 */ /* 0x000ea2000c1e1b00 */
[----:B-1----:R-:W-:Y:S01]  /*13a0*/  @!P1 IMAD R15, R11, c[0x0][0x10], R10 ;  /* 0x000004000b0f9a24 */ /* 0x002fe200078e020a */
[----:B------:R-:W-:Y:S02]  /*13b0*/  @!P1 SHF.L.U32 R10, R14, 0x1, RZ ;  /* 0x000000010e0a9819 */ /* 0x000fe400000006ff */
[----:B------:R-:W-:-:S05]  /*13c0*/  @!P1 MOV R11, 0x4 ;  /* 0x00000004000b9802 */ /* 0x000fca0000000f00 */
[----:B------:R-:W-:-:S06]  /*13d0*/  @!P1 IMAD.WIDE R10, R10, R11, c[0x0][0x198] ;  /* 0x000066000a0a9625 */ /* 0x000fcc00078e020b */
[----:B------:R-:W-:-:S06]  /*13e0*/  @!P1 IMAD.WIDE.U32 R10, R15, 0x8, R10 ;  /* 0x000000080f0a9825 */ /* 0x000fcc00078e000a */
[----:B------:R-:W3:Y:S01]  /*13f0*/  @!P1 LDG.E.64 R10, [R10.64] ;  /* 0x000000060a0a9981 */ /* 0x000ee2000c1e1b00 */
[----:B0-2---:R-:W-:Y:S02]  /*1400*/  @!P3 FADD.FTZ R12, R12, R8 ;  /* 0x000000080c0cb221 */ /* 0x005fe40000010000 */
[----:B------:R-:W-:Y:S02]  /*1410*/  @!P3 FADD.FTZ R13, R13, R9 ;  /* 0x000000090d0db221 */ /* 0x000fe40000010000 */
[----:B---3--:R-:W-:Y:S02]  /*1420*/  @!P1 FADD.FTZ R12, R12, R10 ;  /* 0x0000000a0c0c9221 */ /* 0x008fe40000010000 */
[----:B------:R-:W-:-:S04]  /*1430*/  @!P1 FADD.FTZ R13, R13, R11 ;  /* 0x0000000b0d0d9221 */ /* 0x000fc80000010000 */
.L_x_1797:
[----:B------:R-:W-:Y:S01]  /*1440*/  LOP3.LUT P1, RZ, R16, R17, RZ, 0xfc, !PT ;  /* 0x0000001110ff7212 */ /* 0x000fe2000782fcff */
[----:B------:R-:W-:Y:S01]  /*1450*/  @!P2 STS.64 [0xc0], R12 ;  /* 0x0000c00cff00a388 */ /* 0x000fe20000000a00 */
[----:B------:R-:W-:Y:S01]  /*1460*/  ISETP.EQ.U32.AND P3, PT, RZ, c[0x0][0x168], PT ;  /* 0x00005a00ff007a0c */ /* 0x000fe20003f62070 */
[----:B------:R-:W-:Y:S01]  /*1470*/  HFMA2.MMA R15, -RZ, RZ, 0, 1.1920928955078125e-07 ;  /* 0x00000002ff0f7435 */ /* 0x000fe200000001ff */
        /* <DEDUP_REMOVED lines=9> */
[----:B------:R-:W-:-:S05]  /*1510*/  IMAD.WIDE R14, R14, R15, c[0x0][0x180] ;  /* 0x000060000e0e7625 */ /* 0x000fca00078e020f */
[----:B------:R1:W2:Y:S04]  /*1520*/  LDG.E.U16 R25, [R14.64] ;  /* 0x000000060e197981 */ /* 0x0002a8000c1e1500 */
[----:B0-----:R0:W3:Y:S04]  /*1530*/  LDG.E.U16 R12, [R8.64] ;  /* 0x00000006080c7981 */ /* 0x0010e8000c1e1500 */
[----:B------:R0:W4:Y:S04]  /*1540*/  LDG.E.U16 R24, [R8.64+0x2] ;  /* 0x0000020608187981 */ /* 0x000128000c1e1500 */
[----:B-1----:R1:W5:Y:S04]  /*1550*/  LDG.E.U16 R14, [R14.64+0x2] ;  /* 0x000002060e0e7981 */ /* 0x002368000c1e1500 */
[----:B------:R-:W0:Y:S02]  /*1560*/  LDS.64 R10, [0xc0] ;  /* 0x0000c000ff0a7984 */ /* 0x000e240000000a00 */
[----:B0-----:R-:W-:-:S04]  /*1570*/  FMUL.FTZ R10, R10, c[0x0][0x1f4] ;  /* 0x00007d000a0a7a20 */ /* 0x001fc80000410000 */
[----:B------:R-:W-:-:S04]  /*1580*/  FMUL.FTZ R13, R10, R10 ;  /* 0x0000000a0a0d7220 */ /* 0x000fc80000410000 */
[----:B------:R-:W-:-:S05]  /*1590*/  FFMA.FTZ R11, R11, c[0x0][0x1f4], -R13 ;  /* 0x00007d000b0b7a23 */ /* 0x000fca000001080d */
[----:B------:R-:W-:-:S13]  /*15a0*/  FSETP.GTU.FTZ.AND P1, PT, R11, RZ, PT ;  /* 0x000000ff0b00720b */ /* 0x000fda0003f3c000 */
[----:B------:R-:W-:Y:S01]  /*15b0*/  @P1 FADD.FTZ R13, R11, c[0x0][0x188] ;  /* 0x000062000b0d1621 */ /* 0x000fe20000010000 */
[----:B------:R-:W-:-:S06]  /*15c0*/  MOV R11, 0x3f800000 ;  /* 0x3f800000000b7802 */ /* 0x000fcc0000000f00 */
[----:B------:R-:W0:Y:S01]  /*15d0*/  @P1 MUFU.RSQ R11, R13 ;  /* 0x0000000d000b1308 */ /* 0x000e220000001400 */
[----:B------:R-:W-:Y:S01]  /*15e0*/  ISETP.NE.AND P2, PT, RZ, UR5, PT ;  /* 0x00000005ff007c0c */ /* 0x000fe2000bf45270 */
[C---:B------:R-:W-:Y:S02]  /*15f0*/  FADD.FTZ R4, -R10.reuse, R4 ;  /* 0x000000040a047221 */ /* 0x040fe40000010100 */
[C---:B------:R-:W-:Y:S02]  /*1600*/  FADD.FTZ R8, -R10.reuse, R5 ;  /* 0x000000050a087221 */ /* 0x040fe40000010100 */
[C---:B------:R-:W-:Y:S02]  /*1610*/  FADD.FTZ R6, -R10.reuse, R6 ;  /* 0x000000060a067221 */ /* 0x040fe40000010100 */
[----:B------:R-:W-:Y:S01]  /*1620*/  FADD.FTZ R10, -R10, R7 ;  /* 0x000000070a0a7221 */ /* 0x000fe20000010100 */
[----:B------:R-:W-:-:S04]  /*1630*/  ISETP.GE.U32.AND P1, PT, R20, c[0x0][0x1c8], PT ;  /* 0x0000720014007a0c */ /* 0x000fc80003f26070 */
[----:B------:R-:W-:Y:S01]  /*1640*/  ISETP.GE.AND.EX P1, PT, R2, c[0x0][0x1cc], PT, P1 ;  /* 0x0000730002007a0c */ /* 0x000fe20003f26310 */
[-C--:B0-----:R-:W-:Y:S02]  /*1650*/  FMUL.FTZ R4, R4, R11.reuse ;  /* 0x0000000b04047220 */ /* 0x081fe40000410000 */
[-C--:B------:R-:W-:Y:S02]  /*1660*/  FMUL.FTZ R5, R8, R11.reuse ;  /* 0x0000000b08057220 */ /* 0x080fe40000410000 */
[-C--:B-1----:R-:W-:Y:S02]  /*1670*/  FMUL.FTZ R15, R6, R11.reuse ;  /* 0x0000000b060f7220 */ /* 0x082fe40000410000 */
[----:B------:R-:W-:Y:S01]  /*1680*/  FMUL.FTZ R11, R10, R11 ;  /* 0x0000000b0a0b7220 */ /* 0x000fe20000410000 */
[----:B------:R-:W-:Y:S02]  /*1690*/  ISETP.GT.U32.OR P1, PT, R17, 0x27f, P1 ;  /* 0x0000027f1100780c */ /* 0x000fe40000f24470 */
[----:B--2---:R-:W-:-:S02]  /*16a0*/  PRMT R25, RZ, 0x5410, R25 ;  /* 0x00005410ff197816 */ /* 0x004fc40000000019 */
[----:B---3--:R-:W-:Y:S02]  /*16b0*/  PRMT R12, RZ, 0x5410, R12 ;  /* 0x00005410ff0c7816 */ /* 0x008fe4000000000c */
[----:B----4-:R-:W-:Y:S02]  /*16c0*/  PRMT R10, RZ, 0x5410, R24 ;  /* 0x00005410ff0a7816 */ /* 0x010fe40000000018 */
[----:B-----5:R-:W-:Y:S01]  /*16d0*/  PRMT R13, RZ, 0x5410, R14 ;  /* 0x00005410ff0d7816 */ /* 0x020fe2000000000e */
        /* <DEDUP_REMOVED lines=13> */
.L_x_1804:
        /* <DEDUP_REMOVED lines=11> */
.L_x_1806:
[----:B------:R-:W-:Y:S05]  /*1860*/  BSYNC B0 ;  /* 0x0000000000007941 */ /* 0x000fea0003800000 */
.L_x_1805:
[----:B0-----:R-:W-:Y:S02]  /*1870*/  FFMA.FTZ R4, R12, R15, R25 ;  /* 0x0000000f0c047223 */ /* 0x001fe40000010019 */
        /* <DEDUP_REMOVED lines=12> */
.L_x_1807:
[----:B------:R-:W-:Y:S01]  /*1940*/  BSSY B0, `(.L_x_1808) ;  /* 0x000000b000007945 */ /* 0x000fe20003800000 */
[----:B------:R-:W-:Y:S05]  /*1950*/  @P1 BRA `(.L_x_1809) ;  /* 0x0000009000001947 */ /* 0x000fea0003800000 */
        /* <DEDUP_REMOVED lines=9> */
.L_x_1809:
[----:B------:R-:W-:Y:S05]  /*19f0*/  BSYNC B0 ;  /* 0x0000000000007941 */ /* 0x000fea0003800000 */
.L_x_1808:
[----:B------:R-:W-:Y:S02]  /*1a00*/  IADD3 R22, R22, c[0x0][0x10], RZ ;  /* 0x0000040016167a10 */ /* 0x000fe40007ffe0ff */
[----:B------:R-:W-:Y:S02]  /*1a10*/  IADD3 R18, R18, 0x1, RZ ;  /* 0x0000000112127810 */ /* 0x000fe40007ffe0ff */
[----:B------:R-:W-:-:S13]  /*1a20*/  ISETP.GE.AND P1, PT, R22, UR4, PT ;  /* 0x0000000416007c0c */ /* 0x000fda000bf26270 */
[----:B------:R-:W-:Y:S01]  /*1a30*/  @P1 CALL.REL.NOINC `(.L_x_1810) ;  /* 0x0000001000001944 */ /* 0x000fe20003c00000 */
[----:B------:R-:W-:Y:S05]  /*1a40*/  BRA `(.L_x_1811) ;  /* 0xffffe75000007947 */ /* 0x000fea000383ffff */
.L_x_1810:
[----:B------:R-:W-:Y:S05]  /*1a50*/  EXIT ;  /* 0x000000000000794d */ /* 0x000fea0003800000 */
.L_x_1812:
        /* <DEDUP_REMOVED lines=10> */
.L_x_1976:


//--------------------- .text._Z35group_norm_nhwc_fwd_one_pass_kernelI11Fp32IOBf16WLi512ELi10ELi640EEv26Group_norm_nhwc_fwd_params --------------------------
	.section	.text._Z35group_norm_nhwc_fwd_one_pass_kernelI11Fp32IOBf16WLi512ELi10ELi640EEv26Group_norm_nhwc_fwd_params,"ax",@progbits
	.sectioninfo	@"SHI_REGISTERS=48"
	.align	128
        .global         _Z35group_norm_nhwc_fwd_one_pass_kernelI11Fp32IOBf16WLi512ELi10ELi640EEv26Group_norm_nhwc_fwd_params
        .type           _Z35group_norm_nhwc_fwd_one_pass_kernelI11Fp32IOBf16WLi512ELi10ELi640EEv26Group_norm_nhwc_fwd_params,@function
        .size           _Z35group_norm_nhwc_fwd_one_pass_kernelI11Fp32IOBf16WLi512ELi10ELi640EEv26Group_norm_nhwc_fwd_params,(.L_x_1977 - _Z35group_norm_nhwc_fwd_one_pass_kernelI11Fp32IOBf16WLi512ELi10ELi640EEv26Group_norm_nhwc_fwd_params)
        .other          _Z35group_norm_nhwc_fwd_one_pass_kernelI11Fp32IOBf16WLi512ELi10ELi640EEv26Group_norm_nhwc_fwd_params,@"STO_CUDA_ENTRY STV_DEFAULT"
_Z35group_norm_nhwc_fwd_one_pass_kernelI11Fp32IOBf16WLi512ELi10ELi640EEv26Group_norm_nhwc_fwd_params:
.text._Z35group_norm_nhwc_fwd_one_pass_kernelI11Fp32IOBf16WLi512ELi10ELi640EEv26Group_norm_nhwc_fwd_params:
        /* <DEDUP_REMOVED lines=28> */
.L_x_1835:
[----:B------:R-:W-:Y:S02]  /*01c0*/  IABS R5, c[0x0][0x1d8] ;  /* 0x0000760000057a13 */ /* 0x000fe40000000000 */
[----:B------:R-:W-:Y:S02]  /*01d0*/  SHF.R.S32.HI R28, RZ, 0x1f, R37 ;  /* 0x0000001fff1c7819 */ /* 0x000fe40000011425 */
[----:B0-----:R-:W0:Y:S08]  /*01e0*/  I2F.RP R0, R5 ;  /* 0x0000000500007306 */ /* 0x001e300000209400 */
        /* <DEDUP_REMOVED lines=182> */
.L_x_1814:
[----:B------:R-:W-:Y:S05]  /*0d50*/  BSYNC B0 ;  /* 0x0000000000007941 */ /* 0x000fea0003800000 */
.L_x_1813:
        /* <DEDUP_REMOVED lines=25> */
.L_x_1817:
[----:B------:R-:W2:Y:S01]  /*0ef0*/  LDG.E.STRONG.GPU R16, [R14.64] ;  /* 0x000000060e107981 */ /* 0x000ea2000c1ef900 */
[----:B------:R-:W-:Y:S01]  /*0f00*/  YIELD ;  /* 0x0000000000007946 */ /* 0x000fe20003800000 */
[----:B--2---:R-:W-:Y:S01]  /*0f10*/  ISETP.NE.AND P1, PT, R16, R17, PT ;  /* 0x000000111000720c */ /* 0x004fe20003f25270 */
[----:B------:R-:W-:-:S12]  /*0f20*/  CCTL.IVALL ;  /* 0x00000000ff00798f */ /* 0x000fd80002000000 */
[----:B------:R-:W-:Y:S05]  /*0f30*/  @P1 BRA `(.L_x_1817) ;  /* 0xffffffb000001947 */ /* 0x000fea000383ffff */
.L_x_1816:
        /* <DEDUP_REMOVED lines=11> */
.L_x_1819:
        /* <DEDUP_REMOVED lines=9> */
[----:B------:R-:W-:Y:S01]  /*1080*/  @!P2 LOP3.LUT R18, R33, 0x1, RZ, 0xc0, !PT ;  /* 0x000000012112a812 */ /* 0x000fe200078ec0ff */
[----:B------:R-:W2:Y:S02]  /*1090*/  @!P2 S2R R27, SR_CTAID.Y ;  /* 0x00000000001ba919 */ /* 0x000ea40000002600 */
[----:B------:R-:W-:Y:S02]  /*10a0*/  @!P1 IMAD R15, R15, c[0x0][0x10], RZ ;  /* 0x000004000f0f9a24 */ /* 0x000fe400078e02ff */
[----:B------:R-:W3:Y:S01]  /*10b0*/  @!P4 S2R R19, SR_CTAID.Y ;  /* 0x000000000013c919 */ /* 0x000ee20000002600 */
[----:B------:R-:W-:Y:S01]  /*10c0*/  @!P4 LOP3.LUT R21, R33, 0x1, RZ, 0xc0, !PT ;  /* 0x000000012115c812 */ /* 0x000fe200078ec0ff */
[----:B------:R-:W-:Y:S01]  /*10d0*/  @!P1 IMAD R15, R15, c[0x0][0xc], RZ ;  /* 0x000003000f0f9a24 */ /* 0x000fe200078e02ff */
[----:B------:R-:W-:Y:S01]  /*10e0*/  @!P4 MOV R23, 0x4 ;  /* 0x000000040017c802 */ /* 0x000fe20000000f00 */
[----:B------:R-:W-:-:S02]  /*10f0*/  @!P2 IMAD R18, R18, c[0x0][0x10], RZ ;  /* 0x000004001212aa24 */ /* 0x000fc400078e02ff */
[----:B------:R-:W-:Y:S01]  /*1100*/  @!P4 IMAD R22, R21, c[0x0][0x10], RZ ;  /* 0x000004001516ca24 */ /* 0x000fe200078e02ff */
[----:B------:R-:W-:Y:S01]  /*1110*/  @!P1 SHF.L.U32 R15, R15, 0x1, RZ ;  /* 0x000000010f0f9819 */ /* 0x000fe200000006ff */
[----:B------:R-:W-:Y:S02]  /*1120*/  @!P2 IMAD R18, R18, c[0x0][0xc], RZ ;  /* 0x000003001212aa24 */ /* 0x000fe400078e02ff */
[----:B-1----:R-:W-:Y:S02]  /*1130*/  @!P1 IMAD R21, R24, c[0x0][0x10], R17 ;  /* 0x0000040018159a24 */ /* 0x002fe400078e0211 */
[----:B------:R-:W-:Y:S02]  /*1140*/  @!P4 IMAD R17, R22, c[0x0][0xc], RZ ;  /* 0x000003001611ca24 */ /* 0x000fe400078e02ff */
[----:B--2---:R-:W-:Y:S01]  /*1150*/  @!P2 IMAD R27, R14, c[0x0][0x10], R27 ;  /* 0x000004000e1baa24 */ /* 0x004fe200078e021b */
[----:B------:R-:W-:Y:S02]  /*1160*/  @!P1 MOV R14, 0x4 ;  /* 0x00000004000e9802 */ /* 0x000fe40000000f00 */
[----:B------:R-:W-:Y:S01]  /*1170*/  @!P4 SHF.L.U32 R22, R17, 0x1, RZ ;  /* 0x000000011116c819 */ /* 0x000fe200000006ff */
[----:B---3--:R-:W-:Y:S01]  /*1180*/  @!P4 IMAD R19, R16, c[0x0][0x10], R19 ;  /* 0x000004001013ca24 */ /* 0x008fe200078e0213 */
[----:B------:R-:W-:Y:S01]  /*1190*/  @!P2 SHF.L.U32 R16, R18, 0x1, RZ ;  /* 0x000000011210a819 */ /* 0x000fe200000006ff */
[----:B------:R-:W-:Y:S01]  /*11a0*/  @!P1 IMAD.WIDE R14, R15, R14, c[0x0][0x198] ;  /* 0x000066000f0e9625 */ /* 0x000fe200078e020e */
[----:B------:R-:W-:-:S02]  /*11b0*/  @!P5 LOP3.LUT R18, R33, 0x1, RZ, 0xc0, !PT ;  /* 0x000000012112d812 */ /* 0x000fc400078ec0ff */
[----:B------:R-:W-:Y:S01]  /*11c0*/  @!P2 MOV R17, 0x4 ;  /* 0x000000040011a802 */ /* 0x000fe20000000f00 */
[----:B------:R-:W-:-:S04]  /*11d0*/  @!P4 IMAD.WIDE R22, R22, R23, c[0x0][0x198] ;  /* 0x000066001616c625 */ /* 0x000fc800078e0217 */
[----:B------:R-:W-:Y:S02]  /*11e0*/  @!P1 IMAD.WIDE.U32 R14, R21, 0x8, R14 ;  /* 0x00000008150e9825 */ /* 0x000fe400078e000e */
[----:B------:R-:W1:Y:S02]  /*11f0*/  @!P5 S2R R21, SR_CTAID.Y ;  /* 0x000000000015d919 */ /* 0x000e640000002600 */
[----:B------:R-:W-:Y:S02]  /*1200*/  @!P5 IMAD R18, R18, c[0x0][0x10], RZ ;  /* 0x000004001212da24 */ /* 0x000fe400078e02ff */
[----:B------:R-:W-:Y:S01]  /*1210*/  @!P2 IMAD.WIDE R16, R16, R17, c[0x0][0x198] ;  /* 0x000066001010a625 */ /* 0x000fe200078e0211 */
[----:B------:R-:W2:Y:S03]  /*1220*/  @!P1 LDG.E.64 R14, [R14.64] ;  /* 0x000000060e0e9981 */ /* 0x000ea6000c1e1b00 */
[----:B------:R-:W-:-:S02]  /*1230*/  @!P5 IMAD R18, R18, c[0x0][0xc], RZ ;  /* 0x000003001212da24 */ /* 0x000fc400078e02ff */
[----:B------:R-:W-:Y:S01]  /*1240*/  @!P4 IMAD.WIDE.U32 R22, R19, 0x8, R22 ;  /* 0x000000081316c825 */ /* 0x000fe200078e0016 */
[----:B------:R-:W-:Y:S02]  /*1250*/  @!P5 MOV R19, 0x4 ;  /* 0x000000040013d802 */ /* 0x000fe40000000f00 */
[----:B------:R-:W-:Y:S01]  /*1260*/  @!P5 SHF.L.U32 R18, R18, 0x1, RZ ;  /* 0x000000011212d819 */ /* 0x000fe200000006ff */
[----:B------:R-:W-:-:S04]  /*1270*/  @!P2 IMAD.WIDE.U32 R16, R27, 0x8, R16 ;  /* 0x000000081b10a825 */ /* 0x000fc800078e0010 */
[----:B------:R-:W-:Y:S02]  /*1280*/  @!P5 IMAD.WIDE R18, R18, R19, c[0x0][0x198] ;  /* 0x000066001212d625 */ /* 0x000fe400078e0213 */
[----:B------:R-:W3:Y:S02]  /*1290*/  @!P2 LDG.E.64 R16, [R16.64] ;  /* 0x000000061010a981 */ /* 0x000ee4000c1e1b00 */
[----:B-1----:R-:W-:-:S04]  /*12a0*/  @!P5 IMAD R21, R20, c[0x0][0x10], R21 ;  /* 0x000004001415da24 */ /* 0x002fc800078e0215 */
        /* <DEDUP_REMOVED lines=15> */
.L_x_1818:
        /* <DEDUP_REMOVED lines=19> */
.L_x_1821:
[----:B------:R-:W-:Y:S05]  /*14d0*/  BSYNC B0 ;  /* 0x0000000000007941 */ /* 0x000fea0003800000 */
.L_x_1820:
        /* <DEDUP_REMOVED lines=30> */
.L_x_1815:
[----:B------:R-:W-:Y:S01]  /*16c0*/  LOP3.LUT P1, RZ, R31, R32, RZ, 0xfc, !PT ;  /* 0x000000201fff7212 */ /* 0x000fe2000782fcff */
[----:B------:R1:W-:Y:S01]  /*16d0*/  @!P3 STS.64 [0xc0], R12 ;  /* 0x0000c00cff00b388 */ /* 0x0003e20000000a00 */
        /* <DEDUP_REMOVED lines=12> */
[----:B------:R2:W3:Y:S04]  /*17a0*/  LDG.E.U16 R24, [R16.64] ;  /* 0x0000000610187981 */ /* 0x0004e8000c1e1500 */
[----:B------:R2:W4:Y:S04]  /*17b0*/  LDG.E.U16 R26, [R16.64+0x2] ;  /* 0x00000206101a7981 */ /* 0x000528000c1e1500 */
[----:B------:R5:W4:Y:S04]  /*17c0*/  LDG.E.U16 R25, [R20.64] ;  /* 0x0000000614197981 */ /* 0x000b28000c1e1500 */
[----:B------:R5:W4:Y:S01]  /*17d0*/  LDG.E.U16 R27, [R20.64+0x2] ;  /* 0x00000206141b7981 */ /* 0x000b22000c1e1500 */
[----:B01----:R-:W-:-:S02]  /*17e0*/  MOV R12, 0x3f800000 ;  /* 0x3f800000000c7802 */ /* 0x003fc40000000f00 */
[----:B------:R-:W-:Y:S01]  /*17f0*/  ISETP.NE.AND P4, PT, RZ, UR5, PT ;  /* 0x00000005ff007c0c */ /* 0x000fe2000bf85270 */
[----:B------:R-:W0:Y:S01]  /*1800*/  LDS.64 R22, [0xc0] ;  /* 0x0000c000ff167984 */ /* 0x000e220000000a00 */
[----:B------:R-:W-:Y:S02]  /*1810*/  ISETP.GE.U32.AND P2, PT, R36, c[0x0][0x1c8], PT ;  /* 0x0000720024007a0c */ /* 0x000fe40003f46070 */
[----:B------:R-:W-:Y:S02]  /*1820*/  ISETP.GE.U32.AND P3, PT, R35, c[0x0][0x1c8], PT ;  /* 0x0000720023007a0c */ /* 0x000fe40003f66070 */
[----:B------:R-:W-:Y:S02]  /*1830*/  ISETP.GE.AND.EX P2, PT, R3, c[0x0][0x1cc], PT, P2 ;  /* 0x0000730003007a0c */ /* 0x000fe40003f46320 */
[----:B------:R-:W-:Y:S02]  /*1840*/  ISETP.GE.AND.EX P3, PT, R2, c[0x0][0x1cc], PT, P3 ;  /* 0x0000730002007a0c */ /* 0x000fe40003f66330 */
[----:B------:R-:W-:-:S02]  /*1850*/  ISETP.GT.U32.OR P2, PT, R32, 0x27f, P2 ;  /* 0x0000027f2000780c */ /* 0x000fc40001744470 */
[----:B------:R-:W-:Y:S01]  /*1860*/  ISETP.GT.U32.OR P3, PT, R32, 0x27f, P3 ;  /* 0x0000027f2000780c */ /* 0x000fe20001f64470 */
[----:B0-----:R-:W-:-:S04]  /*1870*/  FMUL.FTZ R22, R22, c[0x0][0x1f4] ;  /* 0x00007d0016167a20 */ /* 0x001fc80000410000 */
[C---:B------:R-:W-:Y:S02]  /*1880*/  FMUL.FTZ R0, R22.reuse, R22 ;  /* 0x0000001616007220 */ /* 0x040fe40000410000 */
[C---:B------:R-:W-:Y:S02]  /*1890*/  FADD.FTZ R15, -R22.reuse, R6 ;  /* 0x00000006160f7221 */ /* 0x040fe40000010100 */
[----:B------:R-:W-:Y:S02]  /*18a0*/  FFMA.FTZ R0, R23, c[0x0][0x1f4], -R0 ;  /* 0x00007d0017007a23 */ /* 0x000fe40000010800 */
[C---:B------:R-:W-:Y:S02]  /*18b0*/  FADD.FTZ R13, -R22.reuse, R4 ;  /* 0x00000004160d7221 */ /* 0x040fe40000010100 */
[----:B------:R-:W-:Y:S01]  /*18c0*/  FADD.FTZ R5, -R22, R5 ;  /* 0x0000000516057221 */ /* 0x000fe20000010100 */
[----:B------:R-:W-:Y:S01]  /*18d0*/  FSETP.GTU.FTZ.AND P1, PT, R0, RZ, PT ;  /* 0x000000ff0000720b */ /* 0x000fe20003f3c000 */
[----:B--2---:R-:W-:-:S02]  /*18e0*/  FADD.FTZ R17, -R22, R7 ;  /* 0x0000000716117221 */ /* 0x004fc40000010100 */
[C---:B------:R-:W-:Y:S02]  /*18f0*/  FADD.FTZ R19, -R22.reuse, R8 ;  /* 0x0000000816137221 */ /* 0x040fe40000010100 */
[C---:B------:R-:W-:Y:S02]  /*1900*/  FADD.FTZ R9, -R22.reuse, R9 ;  /* 0x0000000916097221 */ /* 0x040fe40000010100 */
[C---:B-----5:R-:W-:Y:S02]  /*1910*/  FADD.FTZ R21, -R22.reuse, R10 ;  /* 0x0000000a16157221 */ /* 0x060fe40000010100 */
        /* <DEDUP_REMOVED lines=15> */
[----:B----4-:R-:W-:Y:S02]  /*1a10*/  PRMT R13, RZ, 0x5410, R26 ;  /* 0x00005410ff0d7816 */ /* 0x010fe4000000001a */
[----:B------:R-:W-:Y:S02]  /*1a20*/  PRMT R12, RZ, 0x5410, R25 ;  /* 0x00005410ff0c7816 */ /* 0x000fe40000000019 */
[----:B------:R-:W-:-:S03]  /*1a30*/  PRMT R14, RZ, 0x5410, R27 ;  /* 0x00005410ff0e7816 */ /* 0x000fc6000000001b */
        /* <DEDUP_REMOVED lines=13> */
.L_x_1822:
        /* <DEDUP_REMOVED lines=11> */
.L_x_1824:
[----:B------:R-:W-:Y:S05]  /*1bc0*/  BSYNC B0 ;  /* 0x0000000000007941 */ /* 0x000fea0003800000 */
.L_x_1823:
        /* <DEDUP_REMOVED lines=13> */
.L_x_1825:
        /* <DEDUP_REMOVED lines=11> */
.L_x_1827:
[----:B------:R-:W-:Y:S05]  /*1d50*/  BSYNC B0 ;  /* 0x0000000000007941 */ /* 0x000fea0003800000 */
.L_x_1826:
        /* <DEDUP_REMOVED lines=13> */
.L_x_1828:
        /* <DEDUP_REMOVED lines=11> */
.L_x_1830:
[----:B------:R-:W-:Y:S05]  /*1ee0*/  BSYNC B0 ;  /* 0x0000000000007941 */ /* 0x000fea0003800000 */
.L_x_1829:
[----:B------:R-:W-:Y:S02]  /*1ef0*/  FFMA.FTZ R12, R5, R0, R12 ;  /* 0x00000000050c7223 */ /* 0x000fe4000001000c */
        /* <DEDUP_REMOVED lines=9> */
[----:B0-----:R-:W0:Y:S01]  /*1f90*/  MUFU.RCP R6, R5 ;  /* 0x0000000500067308 */ /* 0x001e220000001000 */
[----:B-1----:R-:W-:Y:S02]  /*1fa0*/  FMUL.FTZ R12, R12, R3 ;  /* 0x000000030c0c7220 */ /* 0x002fe40000410000 */
[----:B0-----:R-:W-:-:S05]  /*1fb0*/  FMUL.FTZ R13, R13, R6 ;  /* 0x000000060d0d7220 */ /* 0x001fca0000410000 */
.L_x_1831:
        /* <DEDUP_REMOVED lines=10> */
.L_x_1833:
[----:B------:R-:W-:Y:S05]  /*2060*/  BSYNC B0 ;  /* 0x0000000000007941 */ /* 0x000fea0003800000 */
.L_x_1832:
[----:B------:R-:W-:Y:S02]  /*2070*/  IADD3 R39, R39, c[0x0][0x10], RZ ;  /* 0x0000040027277a10 */ /* 0x000fe40007ffe0ff */
[----:B------:R-:W-:Y:S02]  /*2080*/  IADD3 R33, R33, 0x1, RZ ;  /* 0x0000000121217810 */ /* 0x000fe40007ffe0ff */
[----:B------:R-:W-:-:S13]  /*2090*/  ISETP.GE.AND P1, PT, R39, UR4, PT ;  /* 0x0000000427007c0c */ /* 0x000fda000bf26270 */
[----:B------:R-:W-:Y:S01]  /*20a0*/  @P1 CALL.REL.NOINC `(.L_x_1834) ;  /* 0x0000001000001944 */ /* 0x000fe20003c00000 */
[----:B------:R-:W-:Y:S05]  /*20b0*/  BRA `(.L_x_1835) ;  /* 0xffffe10000007947 */ /* 0x000fea000383ffff */
.L_x_1834:
[----:B------:R-:W-:Y:S05]  /*20c0*/  EXIT ;  /* 0x000000000000794d */ /* 0x000fea0003800000 */
.L_x_1836:
        /* <DEDUP_REMOVED lines=11> */
.L_x_1977:


//--------------------- .text._Z35group_norm_nhwc_fwd_one_pass_kernelI11Fp32IOFp16WLi64ELi10ELi640EEv26Group_norm_nhwc_fwd_params --------------------------
	.section	.text._Z35group_norm_nhwc_fwd_one_pass_kernelI11Fp32IOFp16WLi64ELi10ELi640EEv26Group_norm_nhwc_fwd_params,"ax",@progbits
	.sectioninfo	@"SHI_REGISTERS=32"
	.align	128
        .global         _Z35group_norm_nhwc_fwd_one_pass_kernelI11Fp32IOFp16WLi64ELi10ELi640EEv26Group_norm_nhwc_fwd_params
        .type           _Z35group_norm_nhwc_fwd_one_pass_kernelI11Fp32IOFp16WLi64ELi10ELi640EEv26Group_norm_nhwc_fwd_params,@function
        .size           _Z35group_norm_nhwc_fwd_one_pass_kernelI11Fp32IOFp16WLi64ELi10ELi640EEv26Group_norm_nhwc_fwd_params,(.L_x_1978 - _Z35group_norm_nhwc_fwd_one_pass_kernelI11Fp32IOFp16WLi64ELi10ELi640EEv26Group_norm_nhwc_fwd_params)
        .other          _Z35group_norm_nhwc_fwd_one_pass_kernelI11Fp32IOFp16WLi64ELi10ELi640EEv26Group_norm_nhwc_fwd_params,@"STO_CUDA_ENTRY STV_DEFAULT"
_Z35group_norm_nhwc_fwd_one_pass_kernelI11Fp32IOFp16WLi64ELi10ELi640EEv26Group_norm_nhwc_fwd_params:
.text._Z35group_norm_nhwc_fwd_one_pass_kernelI11Fp32IOFp16WLi64ELi10ELi640EEv26Group_norm_nhwc_fwd_params:
        /* <DEDUP_REMOVED lines=25> */
.L_x_1850:
        /* <DEDUP_REMOVED lines=130> */
.L_x_1838:
[----:B------:R-:W-:Y:S05]  /*09b0*/  BSYNC B0 ;  /* 0x0000000000007941 */ /* 0x000fea0003800000 */
.L_x_1837:
        /* <DEDUP_REMOVED lines=25> */
.L_x_1841:
[----:B------:R-:W2:Y:S01]  /*0b50*/  LDG.E.STRONG.GPU R10, [R8.64] ;  /* 0x00000006080a7981 */ /* 0x000ea2000c1ef900 */
[----:B------:R-:W-:Y:S01]  /*0b60*/  YIELD ;  /* 0x0000000000007946 */ /* 0x000fe20003800000 */
[----:B--2---:R-:W-:Y:S01]  /*0b70*/  ISETP.NE.AND P1, PT, R10, R11, PT ;  /* 0x0000000b0a00720c */ /* 0x004fe20003f25270 */
[----:B------:R-:W-:-:S12]  /*0b80*/  CCTL.IVALL ;  /* 0x00000000ff00798f */ /* 0x000fd80002000000 */
[----:B------:R-:W-:Y:S05]  /*0b90*/  @P1 BRA `(.L_x_1841) ;  /* 0xffffffb000001947 */ /* 0x000fea000383ffff */
.L_x_1840:
        /* <DEDUP_REMOVED lines=11> */
.L_x_1843:
        /* <DEDUP_REMOVED lines=59> */
.L_x_1842:
        /* <DEDUP_REMOVED lines=19> */
.L_x_1845:
[----:B------:R-:W-:Y:S05]  /*1130*/  BSYNC B0 ;  /* 0x0000000000007941 */ /* 0x000fea0003800000 */
.L_x_1844:
        /* <DEDUP_REMOVED lines=30> */
.L_x_1839:
        /* <DEDUP_REMOVED lines=20> */
[----:B------:R-:W-:-:S04]  /*1460*/  FMUL.FTZ R8, R18, R18 ;  /* 0x0000001212087220 */ /* 0x000fc80000410000 */
[----:B------:R-:W-:-:S05]  /*1470*/  FFMA.FTZ R19, R19, c[0x0][0x1f4], -R8 ;  /* 0x00007d0013137a23 */ /* 0x000fca0000010808 */
[----:B------:R-:W-:Y:S02]  /*1480*/  FSETP.GTU.FTZ.AND P1, PT, R19, RZ, PT ;  /* 0x000000ff1300720b */ /* 0x000fe40003f3c000 */
[----:B------:R-:W-:-:S11]  /*1490*/  MOV R8, 0x3f800000 ;  /* 0x3f80000000087802 */ /* 0x000fd60000000f00 */
[----:B------:R-:W-:-:S04]  /*14a0*/  @P1 FADD.FTZ R19, R19, c[0x0][0x188] ;  /* 0x0000620013131621 */ /* 0x000fc80000010000 */
[----:B------:R-:W1:Y:S01]  /*14b0*/  @P1 MUFU.RSQ R8, R19 ;  /* 0x0000001300081308 */ /* 0x000e620000001400 */
[----:B------:R-:W-:Y:S01]  /*14c0*/  ISETP.NE.AND P1, PT, RZ, UR5, PT ;  /* 0x00000005ff007c0c */ /* 0x000fe2000bf25270 */
[C---:B------:R-:W-:Y:S02]  /*14d0*/  FADD.FTZ R9, -R18.reuse, R4 ;  /* 0x0000000412097221 */ /* 0x040fe40000010100 */
[----:B------:R-:W-:Y:S02]  /*14e0*/  FADD.FTZ R5, -R18, R5 ;  /* 0x0000000512057221 */ /* 0x000fe40000010100 */
[-C--:B-1----:R-:W-:Y:S02]  /*14f0*/  FMUL.FTZ R9, R9, R8.reuse ;  /* 0x0000000809097220 */ /* 0x082fe40000410000 */
[----:B------:R-:W-:Y:S01]  /*1500*/  FMUL.FTZ R5, R5, R8 ;  /* 0x0000000805057220 */ /* 0x000fe20000410000 */
[----:B--2---:R-:W-:Y:S02]  /*1510*/  HADD2.F32 R2, -RZ, R2.H0_H0 ;  /* 0x20000002ff027230 */ /* 0x004fe40000004100 */
[----:B----4-:R-:W-:-:S02]  /*1520*/  HADD2.F32 R24, -RZ, R24.H0_H0 ;  /* 0x20000018ff187230 */ /* 0x010fc40000004100 */
[----:B------:R-:W-:Y:S02]  /*1530*/  HADD2.F32 R10, -RZ, R10.H0_H0 ;  /* 0x2000000aff0a7230 */ /* 0x000fe40000004100 */
        /* <DEDUP_REMOVED lines=14> */
.L_x_1846:
        /* <DEDUP_REMOVED lines=11> */
.L_x_1848:
[----:B------:R-:W-:Y:S05]  /*16d0*/  BSYNC B0 ;  /* 0x0000000000007941 */ /* 0x000fea0003800000 */
.L_x_1847:
[----:B------:R-:W-:Y:S02]  /*16e0*/  IADD3 R23, R23, c[0x0][0x10], RZ ;  /* 0x0000040017177a10 */ /* 0x000fe40007ffe0ff */
[----:B------:R-:W-:Y:S02]  /*16f0*/  IADD3 R20, R20, 0x1, RZ ;  /* 0x0000000114147810 */ /* 0x000fe40007ffe0ff */
[----:B------:R-:W-:-:S13]  /*1700*/  ISETP.GE.AND P1, PT, R23, UR4, PT ;  /* 0x0000000417007c0c */ /* 0x000fda000bf26270 */
[----:B------:R-:W-:Y:S01]  /*1710*/  @P1 CALL.REL.NOINC `(.L_x_1849) ;  /* 0x0000001000001944 */ /* 0x000fe20003c00000 */
[----:B------:R-:W-:Y:S05]  /*1720*/  BRA `(.L_x_1850) ;  /* 0xffffea6000007947 */ /* 0x000fea000383ffff */
.L_x_1849:
[----:B------:R-:W-:Y:S05]  /*1730*/  EXIT ;  /* 0x000000000000794d */ /* 0x000fea0003800000 */
.L_x_1851:
        /* <DEDUP_REMOVED lines=12> */
.L_x_1978:


//--------------------- .text._Z35group_norm_nhwc_fwd_one_pass_kernelI11Fp32IOFp16WLi128ELi10ELi640EEv26Group_norm_nhwc_fwd_params --------------------------
	.section	.text._Z35group_norm_nhwc_fwd_one_pass_kernelI11Fp32IOFp16WLi128ELi10ELi640EEv26Group_norm_nhwc_fwd_params,"ax",@progbits
	.sectioninfo	@"SHI_REGISTERS=32"
	.align	128
        .global         _Z35group_norm_nhwc_fwd_one_pass_kernelI11Fp32IOFp16WLi128ELi10ELi640EEv26Group_norm_nhwc_fwd_params
        .type           _Z35group_norm_nhwc_fwd_one_pass_kernelI11Fp32IOFp16WLi128ELi10ELi640EEv26Group_norm_nhwc_fwd_params,@function
        .size           _Z35group_norm_nhwc_fwd_one_pass_kernelI11Fp32IOFp16WLi128ELi10ELi640EEv26Group_norm_nhwc_fwd_params,(.L_x_1979 - _Z35group_norm_nhwc_fwd_one_pass_kernelI11Fp32IOFp16WLi128ELi10ELi640EEv26Group_norm_nhwc_fwd_params)
        .other          _Z35group_norm_nhwc_fwd_one_pass_kernelI11Fp32IOFp16WLi128ELi10ELi640EEv26Group_norm_nhwc_fwd_params,@"STO_CUDA_ENTRY STV_DEFAULT"
_Z35group_norm_nhwc_fwd_one_pass_kernelI11Fp32IOFp16WLi128ELi10ELi640EEv26Group_norm_nhwc_fwd_params:
.text._Z35group_norm_nhwc_fwd_one_pass_kernelI11Fp32IOFp16WLi128ELi10ELi640EEv26Group_norm_nhwc_fwd_params:
        /* <DEDUP_REMOVED lines=25> */
.L_x_1865:
        /* <DEDUP_REMOVED lines=130> */
.L_x_1853:
[----:B------:R-:W-:Y:S05]  /*09b0*/  BSYNC B0 ;  /* 0x0000000000007941 */ /* 0x000fea0003800000 */
.L_x_1852:
        /* <DEDUP_REMOVED lines=25> */
.L_x_1856:
[----:B------:R-:W2:Y:S01]  /*0b50*/  LDG.E.STRONG.GPU R10, [R8.64] ;  /* 0x00000006080a7981 */ /* 0x000ea2000c1ef900 */
[----:B------:R-:W-:Y:S01]  /*0b60*/  YIELD ;  /* 0x0000000000007946 */ /* 0x000fe20003800000 */
[----:B--2---:R-:W-:Y:S01]  /*0b70*/  ISETP.NE.AND P1, PT, R10, R11, PT ;  /* 0x0000000b0a00720c */ /* 0x004fe20003f25270 */
[----:B------:R-:W-:-:S12]  /*0b80*/  CCTL.IVALL ;  /* 0x00000000ff00798f */ /* 0x000fd80002000000 */
[----:B------:R-:W-:Y:S05]  /*0b90*/  @P1 BRA `(.L_x_1856) ;  /* 0xffffffb000001947 */ /* 0x000fea000383ffff */
.L_x_1855:
        /* <DEDUP_REMOVED lines=11> */
.L_x_1858:
        /* <DEDUP_REMOVED lines=59> */
.L_x_1857:
        /* <DEDUP_REMOVED lines=19> */
.L_x_1860:
[----:B------:R-:W-:Y:S05]  /*1130*/  BSYNC B0 ;  /* 0x0000000000007941 */ /* 0x000fea0003800000 */
.L_x_1859:
        /* <DEDUP_REMOVED lines=30> */
.L_x_1854:
        /* <DEDUP_REMOVED lines=48> */
.L_x_1861:
        /* <DEDUP_REMOVED lines=11> */
.L_x_1863:
[----:B------:R-:W-:Y:S05]  /*16d0*/  BSYNC B0 ;  /* 0x0000000000007941 */ /* 0x000fea0003800000 */
.L_x_1862:
[----:B------:R-:W-:Y:S02]  /*16e0*/  IADD3 R23, R23, c[0x0][0x10], RZ ;  /* 0x0000040017177a10 */ /* 0x000fe40007ffe0ff */
[----:B------:R-:W-:Y:S02]  /*16f0*/  IADD3 R20, R20, 0x1, RZ ;  /* 0x0000000114147810 */ /* 0x000fe40007ffe0ff */
[----:B------:R-:W-:-:S13]  /*1700*/  ISETP.GE.AND P1, PT, R23, UR4, PT ;  /* 0x0000000417007c0c */ /* 0x000fda000bf26270 */
[----:B------:R-:W-:Y:S01]  /*1710*/  @P1 CALL.REL.NOINC `(.L_x_1864) ;  /* 0x0000001000001944 */ /* 0x000fe20003c00000 */
[----:B------:R-:W-:Y:S05]  /*1720*/  BRA `(.L_x_1865) ;  /* 0xffffea6000007947 */ /* 0x000fea000383ffff */
.L_x_1864:
[----:B------:R-:W-:Y:S05]  /*1730*/  EXIT ;  /* 0x000000000000794d */ /* 0x000fea0003800000 */
.L_x_1866:
        /* <DEDUP_REMOVED lines=12> */
.L_x_1979:


//--------------------- .text._Z35group_norm_nhwc_fwd_one_pass_kernelI11Fp32IOFp16WLi256ELi10ELi640EEv26Group_norm_nhwc_fwd_params --------------------------
	.section	.text._Z35group_norm_nhwc_fwd_one_pass_kernelI11Fp32IOFp16WLi256ELi10ELi640EEv26Group_norm_nhwc_fwd_params,"ax",@progbits
	.sectioninfo	@"SHI_REGISTERS=32"
	.align	128
        .global         _Z35group_norm_nhwc_fwd_one_pass_kernelI11Fp32IOFp16WLi256ELi10ELi640EEv26Group_norm_nhwc_fwd_params
        .type           _Z35group_norm_nhwc_fwd_one_pass_kernelI11Fp32IOFp16WLi256ELi10ELi640EEv26Group_norm_nhwc_fwd_params,@function
        .size           _Z35group_norm_nhwc_fwd_one_pass_kernelI11Fp32IOFp16WLi256ELi10ELi640EEv26Group_norm_nhwc_fwd_params,(.L_x_1980 - _Z35group_norm_nhwc_fwd_one_pass_kernelI11Fp32IOFp16WLi256ELi10ELi640EEv26Group_norm_nhwc_fwd_params)
        .other          _Z35group_norm_nhwc_fwd_one_pass_kernelI11Fp32IOFp16WLi256ELi10ELi640EEv26Group_norm_nhwc_fwd_params,@"STO_CUDA_ENTRY STV_DEFAULT"
_Z35group_norm_nhwc_fwd_one_pass_kernelI11Fp32IOFp16WLi256ELi10ELi640EEv26Group_norm_nhwc_fwd_params:
.text._Z35group_norm_nhwc_fwd_one_pass_kernelI11Fp32IOFp16WLi256ELi10ELi640EEv26Group_norm_nhwc_fwd_params:
        /* <DEDUP_REMOVED lines=26> */
.L_x_1883:
        /* <DEDUP_REMOVED lines=147> */
.L_x_1868:
[----:B------:R-:W-:Y:S05]  /*0ad0*/  BSYNC B0 ;  /* 0x0000000000007941 */ /* 0x000fea0003800000 */
.L_x_1867:
        /* <DEDUP_REMOVED lines=25> */
.L_x_1871:
[----:B------:R-:W2:Y:S01]  /*0c70*/  LDG.E.STRONG.GPU R10, [R8.64] ;  /* 0x00000006080a7981 */ /* 0x000ea2000c1ef900 */
[----:B------:R-:W-:Y:S01]  /*0c80*/  YIELD ;  /* 0x0000000000007946 */ /* 0x000fe20003800000 */
[----:B--2---:R-:W-:Y:S01]  /*0c90*/  ISETP.NE.AND P1, PT, R10, R11, PT ;  /* 0x0000000b0a00720c */ /* 0x004fe20003f25270 */
[----:B------:R-:W-:-:S12]  /*0ca0*/  CCTL.IVALL ;  /* 0x00000000ff00798f */ /* 0x000fd80002000000 */
[----:B------:R-:W-:Y:S05]  /*0cb0*/  @P1 BRA `(.L_x_1871) ;  /* 0xffffffb000001947 */ /* 0x000fea000383ffff */
.L_x_1870:
        /* <DEDUP_REMOVED lines=11> */
.L_x_1873:
        /* <DEDUP_REMOVED lines=59> */
.L_x_1872:
        /* <DEDUP_REMOVED lines=19> */
.L_x_1875:
[----:B------:R-:W-:Y:S05]  /*1250*/  BSYNC B0 ;  /* 0x0000000000007941 */ /* 0x000fea0003800000 */
.L_x_1874:
        /* <DEDUP_REMOVED lines=30> */
.L_x_1869:
[----:B------:R-:W-:Y:S01]  /*1440*/  LOP3.LUT P1, RZ, R16, R17, RZ, 0xfc, !PT ;  /* 0x0000001110ff7212 */ /* 0x000fe2000782fcff */
[----:B------:R-:W-:Y:S01]  /*1450*/  @!P2 STS.64 [0xc0], R12 ;  /* 0x0000c00cff00a388 */ /* 0x000fe20000000a00 */
[----:B------:R-:W-:Y:S01]  /*1460*/  ISETP.EQ.U32.AND P3, PT, RZ, c[0x0][0x168], PT ;  /* 0x00005a00ff007a0c */ /* 0x000fe20003f62070 */
[----:B------:R-:W-:Y:S01]  /*1470*/  HFMA2.MMA R11, -RZ, RZ, 0, 1.1920928955078125e-07 ;  /* 0x00000002ff0b7435 */ /* 0x000fe200000001ff */
[----:B------:R-:W-:-:S02]  /*1480*/  IADD3 R10, R23, R24, RZ ;  /* 0x00000018170a7210 */ /* 0x000fc40007ffe0ff */
[----:B------:R-:W-:-:S07]  /*1490*/  ISETP.EQ.OR.EX P1, PT, RZ, c[0x0][0x16c], P1, P3 ;  /* 0x00005b00ff007a0c */ /* 0x000fce0000f22730 */
[----:B------:R-:W-:-:S06]  /*14a0*/  IMAD.WIDE R24, R10, R11, c[0x0][0x178] ;  /* 0x00005e000a187625 */ /* 0x000fcc00078e020b */
[----:B------:R-:W-:Y:S01]  /*14b0*/  @!P1 MOV R15, 0x8 ;  /* 0x00000008000f9802 */ /* 0x000fe20000000f00 */
[----:B------:R-:W-:Y:S02]  /*14c0*/  @!P1 FMUL.FTZ R9, R13, c[0x0][0x1f4] ;  /* 0x00007d000d099a20 */ /* 0x000fe40000410000 */
[----:B------:R-:W-:Y:S02]  /*14d0*/  @!P1 FMUL.FTZ R8, R12, c[0x0][0x1f4] ;  /* 0x00007d000c089a20 */ /* 0x000fe40000410000 */
[----:B------:R-:W-:-:S05]  /*14e0*/  @!P1 IMAD.WIDE R14, R22, R15, c[0x0][0x168] ;  /* 0x00005a00160e9625 */ /* 0x000fca00078e020f */
[----:B------:R1:W-:Y:S04]  /*14f0*/  @!P1 STG.E.64 [R14.64], R8 ;  /* 0x000000080e009986 */ /* 0x0003e8000c101b06 */
[----:B------:R-:W-:Y:S01]  /*1500*/  BAR.SYNC.DEFER_BLOCKING 0x0 ;  /* 0x0000000000007b1d */ /* 0x000fe20000010000 */
[----:B-1----:R-:W-:-:S05]  /*1510*/  IMAD.WIDE R14, R10, R11, c[0x0][0x180] ;  /* 0x000060000a0e7625 */ /* 0x002fca00078e020b */
[----:B0-----:R0:W2:Y:S04]  /*1520*/  LDG.E.U16 R13, [R24.64] ;  /* 0x00000006180d7981 */ /* 0x0010a8000c1e1500 */
[----:B------:R1:W3:Y:S04]  /*1530*/  LDG.E.U16 R8, [R14.64] ;  /* 0x000000060e087981 */ /* 0x0002e8000c1e1500 */
[----:B------:R1:W4:Y:S04]  /*1540*/  LDG.E.U16 R9, [R14.64+0x2] ;  /* 0x000002060e097981 */ /* 0x000328000c1e1500 */
[----:B0-----:R0:W5:Y:S04]  /*1550*/  LDG.E.U16 R24, [R24.64+0x2] ;  /* 0x0000020618187981 */ /* 0x001168000c1e1500 */
[----:B------:R-:W0:Y:S01]  /*1560*/  LDS.64 R10, [0xc0] ;  /* 0x0000c000ff0a7984 */ /* 0x000e220000000a00 */
[----:B------:R-:W-:Y:S01]  /*1570*/  ISETP.NE.AND P2, PT, RZ, UR5, PT ;  /* 0x00000005ff007c0c */ /* 0x000fe2000bf45270 */
[----:B0-----:R-:W-:-:S04]  /*1580*/  FMUL.FTZ R10, R10, c[0x0][0x1f4] ;  /* 0x00007d000a0a7a20 */ /* 0x001fc80000410000 */
[----:B------:R-:W-:-:S04]  /*1590*/  FMUL.FTZ R12, R10, R10 ;  /* 0x0000000a0a0c7220 */ /* 0x000fc80000410000 */
[----:B------:R-:W-:-:S05]  /*15a0*/  FFMA.FTZ R11, R11, c[0x0][0x1f4], -R12 ;  /* 0x00007d000b0b7a23 */ /* 0x000fca000001080c */
[----:B------:R-:W-:Y:S02]  /*15b0*/  FSETP.GTU.FTZ.AND P1, PT, R11, RZ, PT ;  /* 0x000000ff0b00720b */ /* 0x000fe40003f3c000 */
[----:B------:R-:W-:-:S11]  /*15c0*/  MOV R12, 0x3f800000 ;  /* 0x3f800000000c7802 */ /* 0x000fd60000000f00 */
[----:B------:R-:W-:-:S04]  /*15d0*/  @P1 FADD.FTZ R11, R11, c[0x0][0x188] ;  /* 0x000062000b0b1621 */ /* 0x000fc80000010000 */
[----:B------:R-:W0:Y:S01]  /*15e0*/  @P1 MUFU.RSQ R12, R11 ;  /* 0x0000000b000c1308 */ /* 0x000e220000001400 */
[----:B------:R-:W-:Y:S01]  /*15f0*/  ISETP.GE.U32.AND P1, PT, R20, c[0x0][0x1c8], PT ;  /* 0x0000720014007a0c */ /* 0x000fe20003f26070 */
[C---:B------:R-:W-:Y:S02]  /*1600*/  FADD.FTZ R25, -R10.reuse, R4 ;  /* 0x000000040a197221 */ /* 0x040fe40000010100 */
[C---:B------:R-:W-:Y:S02]  /*1610*/  FADD.FTZ R5, -R10.reuse, R5 ;  /* 0x000000050a057221 */ /* 0x040fe40000010100 */
[C---:B-1----:R-:W-:Y:S02]  /*1620*/  FADD.FTZ R15, -R10.reuse, R6 ;  /* 0x000000060a0f7221 */ /* 0x042fe40000010100 */
[----:B------:R-:W-:Y:S01]  /*1630*/  FADD.FTZ R7, -R10, R7 ;  /* 0x000000070a077221 */ /* 0x000fe20000010100 */
[----:B------:R-:W-:Y:S01]  /*1640*/  ISETP.GE.AND.EX P1, PT, R2, c[0x0][0x1cc], PT, P1 ;  /* 0x0000730002007a0c */ /* 0x000fe20003f26310 */
[----:B0-----:R-:W-:-:S02]  /*1650*/  FMUL.FTZ R5, R5, R12 ;  /* 0x0000000c05057220 */ /* 0x001fc40000410000 */
[-C--:B------:R-:W-:Y:S01]  /*1660*/  FMUL.FTZ R25, R25, R12.reuse ;  /* 0x0000000c19197220 */ /* 0x080fe20000410000 */
[----:B------:R-:W-:Y:S01]  /*1670*/  ISETP.GT.U32.OR P1, PT, R17, 0x27f, P1 ;  /* 0x0000027f1100780c */ /* 0x000fe20000f24470 */
[-C--:B------:R-:W-:Y:S02]  /*1680*/  FMUL.FTZ R15, R15, R12.reuse ;  /* 0x0000000c0f0f7220 */ /* 0x080fe40000410000 */
[----:B------:R-:W-:Y:S01]  /*1690*/  FMUL.FTZ R12, R7, R12 ;  /* 0x0000000c070c7220 */ /* 0x000fe20000410000 */
[----:B--2---:R-:W-:Y:S02]  /*16a0*/  HADD2.F32 R13, -RZ, R13.H0_H0 ;  /* 0x2000000dff0d7230 */ /* 0x004fe40000004100 */
[----:B---3--:R-:W-:Y:S02]  /*16b0*/  HADD2.F32 R14, -RZ, R8.H0_H0 ;  /* 0x20000008ff0e7230 */ /* 0x008fe40000004100 */
[----:B----4-:R-:W-:Y:S02]  /*16c0*/  HADD2.F32 R10, -RZ, R9.H0_H0 ;  /* 0x20000009ff0a7230 */ /* 0x010fe40000004100 */
[----:B-----5:R-:W-:Y:S01]  /*16d0*/  HADD2.F32 R11, -RZ, R24.H0_H0 ;  /* 0x20000018ff0b7230 */ /* 0x020fe20000004100 */
        /* <DEDUP_REMOVED lines=13> */
.L_x_1876:
        /* <DEDUP_REMOVED lines=11> */
.L_x_1878:
[----:B------:R-:W-:Y:S05]  /*1860*/  BSYNC B0 ;  /* 0x0000000000007941 */ /* 0x000fea0003800000 */
.L_x_1877:
        /* <DEDUP_REMOVED lines=13> */
.L_x_1879:
        /* <DEDUP_REMOVED lines=11> */
.L_x_1881:
[----:B------:R-:W-:Y:S05]  /*19f0*/  BSYNC B0 ;  /* 0x0000000000007941 */ /* 0x000fea0003800000 */
.L_x_1880:
[----:B------:R-:W-:Y:S02]  /*1a00*/  IADD3 R22, R22, c[0x0][0x10], RZ ;  /* 0x0000040016167a10 */ /* 0x000fe40007ffe0ff */
[----:B------:R-:W-:Y:S02]  /*1a10*/  IADD3 R18, R18, 0x1, RZ ;  /* 0x0000000112127810 */ /* 0x000fe40007ffe0ff */
[----:B------:R-:W-:-:S13]  /*1a20*/  ISETP.GE.AND P1, PT, R22, UR4, PT ;  /* 0x0000000416007c0c */ /* 0x000fda000bf26270 */
[----:B------:R-:W-:Y:S01]  /*1a30*/  @P1 CALL.REL.NOINC `(.L_x_1882) ;  /* 0x0000001000001944 */ /* 0x000fe20003c00000 */
[----:B------:R-:W-:Y:S05]  /*1a40*/  BRA `(.L_x_1883) ;  /* 0xffffe75000007947 */ /* 0x000fea000383ffff */
.L_x_1882:
[----:B------:R-:W-:Y:S05]  /*1a50*/  EXIT ;  /* 0x000000000000794d */ /* 0x000fea0003800000 */
.L_x_1884:
        /* <DEDUP_REMOVED lines=10> */
.L_x_1980:


//--------------------- .text._Z35group_norm_nhwc_fwd_one_pass_kernelI11Fp32IOFp16WLi512ELi10ELi640EEv26Group_norm_nhwc_fwd_params --------------------------
	.section	.text._Z35group_norm_nhwc_fwd_one_pass_kernelI11Fp32IOFp16WLi512ELi10ELi640EEv26Group_norm_nhwc_fwd_params,"ax",@progbits
	.sectioninfo	@"SHI_REGISTERS=48"
	.align	128
        .global         _Z35group_norm_nhwc_fwd_one_pass_kernelI11Fp32IOFp16WLi512ELi10ELi640EEv26Group_norm_nhwc_fwd_params
        .type           _Z35group_norm_nhwc_fwd_one_pass_kernelI11Fp32IOFp16WLi512ELi10ELi640EEv26Group_norm_nhwc_fwd_params,@function
        .size           _Z35group_norm_nhwc_fwd_one_pass_kernelI11Fp32IOFp16WLi512ELi10ELi640EEv26Group_norm_nhwc_fwd_params,(.L_x_1981 - _Z35group_norm_nhwc_fwd_one_pass_kernelI11Fp32IOFp16WLi512ELi10ELi640EEv26Group_norm_nhwc_fwd_params)
        .other          _Z35group_norm_nhwc_fwd_one_pass_kernelI11Fp32IOFp16WLi512ELi10ELi640EEv26Group_norm_nhwc_fwd_params,@"STO_CUDA_ENTRY STV_DEFAULT"
_Z35group_norm_nhwc_fwd_one_pass_kernelI11Fp32IOFp16WLi512ELi10ELi640EEv26Group_norm_nhwc_fwd_params:
.text._Z35group_norm_nhwc_fwd_one_pass_kernelI11Fp32IOFp16WLi512ELi10ELi640EEv26Group_norm_nhwc_fwd_params:
        /* <DEDUP_REMOVED lines=28> */
.L_x_1907:
        /* <DEDUP_REMOVED lines=185> */
.L_x_1886:
[----:B------:R-:W-:Y:S05]  /*0d50*/  BSYNC B0 ;  /* 0x0000000000007941 */ /* 0x000fea0003800000 */
.L_x_1885:
        /* <DEDUP_REMOVED lines=25> */
.L_x_1889:
[----:B------:R-:W2:Y:S01]  /*0ef0*/  LDG.E.STRONG.GPU R16, [R14.64] ;  /* 0x000000060e107981 */ /* 0x000ea2000c1ef900 */
[----:B------:R-:W-:Y:S01]  /*0f00*/  YIELD ;  /* 0x0000000000007946 */ /* 0x000fe20003800000 */
[----:B--2---:R-:W-:Y:S01]  /*0f10*/  ISETP.NE.AND P1, PT, R16, R17, PT ;  /* 0x000000111000720c */ /* 0x004fe20003f25270 */
[----:B------:R-:W-:-:S12]  /*0f20*/  CCTL.IVALL ;  /* 0x00000000ff00798f */ /* 0x000fd80002000000 */
[----:B------:R-:W-:Y:S05]  /*0f30*/  @P1 BRA `(.L_x_1889) ;  /* 0xffffffb000001947 */ /* 0x000fea000383ffff */
.L_x_1888:
        /* <DEDUP_REMOVED lines=11> */
.L_x_1891:
        /* <DEDUP_REMOVED lines=59> */
.L_x_1890:
        /* <DEDUP_REMOVED lines=19> */
.L_x_1893:
[----:B------:R-:W-:Y:S05]  /*14d0*/  BSYNC B0 ;  /* 0x0000000000007941 */ /* 0x000fea0003800000 */
.L_x_1892:
        /* <DEDUP_REMOVED lines=30> */
.L_x_1887:
        /* <DEDUP_REMOVED lines=14> */
[----:B------:R2:W3:Y:S04]  /*17a0*/  LDG.E.U16 R0, [R16.64] ;  /* 0x0000000610007981 */ /* 0x0004e8000c1e1500 */
[----:B------:R2:W4:Y:S04]  /*17b0*/  LDG.E.U16 R25, [R16.64+0x2] ;  /* 0x0000020610197981 */ /* 0x000528000c1e1500 */
[----:B------:R5:W4:Y:S04]  /*17c0*/  LDG.E.U16 R24, [R20.64] ;  /* 0x0000000614187981 */ /* 0x000b28000c1e1500 */
[----:B------:R5:W4:Y:S01]  /*17d0*/  LDG.E.U16 R26, [R20.64+0x2] ;  /* 0x00000206141a7981 */ /* 0x000b22000c1e1500 */
[----:B-1----:R-:W-:-:S02]  /*17e0*/  MOV R14, 0x3f800000 ;  /* 0x3f800000000e7802 */ /* 0x002fc40000000f00 */
[----:B------:R-:W-:Y:S01]  /*17f0*/  ISETP.NE.AND P4, PT, RZ, UR5, PT ;  /* 0x00000005ff007c0c */ /* 0x000fe2000bf85270 */
[----:B------:R-:W1:Y:S01]  /*1800*/  LDS.64 R22, [0xc0] ;  /* 0x0000c000ff167984 */ /* 0x000e620000000a00 */
[----:B------:R-:W-:Y:S02]  /*1810*/  ISETP.GE.U32.AND P2, PT, R36, c[0x0][0x1c8], PT ;  /* 0x0000720024007a0c */ /* 0x000fe40003f46070 */
[----:B------:R-:W-:Y:S02]  /*1820*/  ISETP.GE.U32.AND P3, PT, R35, c[0x0][0x1c8], PT ;  /* 0x0000720023007a0c */ /* 0x000fe40003f66070 */
[----:B------:R-:W-:Y:S02]  /*1830*/  ISETP.GE.AND.EX P2, PT, R3, c[0x0][0x1cc], PT, P2 ;  /* 0x0000730003007a0c */ /* 0x000fe40003f46320 */
[----:B------:R-:W-:Y:S02]  /*1840*/  ISETP.GE.AND.EX P3, PT, R2, c[0x0][0x1cc], PT, P3 ;  /* 0x0000730002007a0c */ /* 0x000fe40003f66330 */
[----:B------:R-:W-:-:S02]  /*1850*/  ISETP.GT.U32.OR P2, PT, R32, 0x27f, P2 ;  /* 0x0000027f2000780c */ /* 0x000fc40001744470 */
[----:B------:R-:W-:Y:S01]  /*1860*/  ISETP.GT.U32.OR P3, PT, R32, 0x27f, P3 ;  /* 0x0000027f2000780c */ /* 0x000fe20001f64470 */
[----:B-1----:R-:W-:-:S04]  /*1870*/  FMUL.FTZ R22, R22, c[0x0][0x1f4] ;  /* 0x00007d0016167a20 */ /* 0x002fc80000410000 */
[C---:B------:R-:W-:Y:S02]  /*1880*/  FMUL.FTZ R40, R22.reuse, R22 ;  /* 0x0000001616287220 */ /* 0x040fe40000410000 */
[C---:B------:R-:W-:Y:S02]  /*1890*/  FADD.FTZ R15, -R22.reuse, R4 ;  /* 0x00000004160f7221 */ /* 0x040fe40000010100 */
[----:B------:R-:W-:Y:S02]  /*18a0*/  FFMA.FTZ R23, R23, c[0x0][0x1f4], -R40 ;  /* 0x00007d0017177a23 */ /* 0x000fe40000010828 */
[C---:B--2---:R-:W-:Y:S02]  /*18b0*/  FADD.FTZ R17, -R22.reuse, R5 ;  /* 0x0000000516117221 */ /* 0x044fe40000010100 */
[C---:B------:R-:W-:Y:S01]  /*18c0*/  FADD.FTZ R19, -R22.reuse, R6 ;  /* 0x0000000616137221 */ /* 0x040fe20000010100 */
[----:B------:R-:W-:Y:S01]  /*18d0*/  FSETP.GTU.FTZ.AND P1, PT, R23, RZ, PT ;  /* 0x000000ff1700720b */ /* 0x000fe20003f3c000 */
[----:B-----5:R-:W-:-:S02]  /*18e0*/  FADD.FTZ R21, -R22, R7 ;  /* 0x0000000716157221 */ /* 0x020fc40000010100 */
[C---:B------:R-:W-:Y:S02]  /*18f0*/  FADD.FTZ R27, -R22.reuse, R8 ;  /* 0x00000008161b7221 */ /* 0x040fe40000010100 */
[C---:B------:R-:W-:Y:S02]  /*1900*/  FADD.FTZ R9, -R22.reuse, R9 ;  /* 0x0000000916097221 */ /* 0x040fe40000010100 */
[C---:B0-----:R-:W-:Y:S02]  /*1910*/  FADD.FTZ R12, -R22.reuse, R10 ;  /* 0x0000000a160c7221 */ /* 0x041fe40000010100 */
        /* <DEDUP_REMOVED lines=15> */
[----:B----4-:R-:W-:Y:S02]  /*1a10*/  HADD2.F32 R4, -RZ, R25.H0_H0 ;  /* 0x20000019ff047230 */ /* 0x010fe40000004100 */
[----:B------:R-:W-:Y:S02]  /*1a20*/  HADD2.F32 R5, -RZ, R24.H0_H0 ;  /* 0x20000018ff057230 */ /* 0x000fe40000004100 */
[----:B------:R-:W-:-:S03]  /*1a30*/  HADD2.F32 R13, -RZ, R26.H0_H0 ;  /* 0x2000001aff0d7230 */ /* 0x000fc60000004100 */
        /* <DEDUP_REMOVED lines=13> */
.L_x_1894:
        /* <DEDUP_REMOVED lines=11> */
.L_x_1896:
[----:B------:R-:W-:Y:S05]  /*1bc0*/  BSYNC B0 ;  /* 0x0000000000007941 */ /* 0x000fea0003800000 */
.L_x_1895:
        /* <DEDUP_REMOVED lines=13> */
.L_x_1897:
        /* <DEDUP_REMOVED lines=11> */
.L_x_1899:
[----:B------:R-:W-:Y:S05]  /*1d50*/  BSYNC B0 ;  /* 0x0000000000007941 */ /* 0x000fea0003800000 */
.L_x_1898:
        /* <DEDUP_REMOVED lines=13> */
.L_x_1900:
        /* <DEDUP_REMOVED lines=11> */
.L_x_1902:
[----:B------:R-:W-:Y:S05]  /*1ee0*/  BSYNC B0 ;  /* 0x0000000000007941 */ /* 0x000fea0003800000 */
.L_x_1901:
        /* <DEDUP_REMOVED lines=13> */
.L_x_1903:
        /* <DEDUP_REMOVED lines=10> */
.L_x_1905:
[----:B------:R-:W-:Y:S05]  /*2060*/  BSYNC B0 ;  /* 0x0000000000007941 */ /* 0x000fea0003800000 */
.L_x_1904:
[----:B------:R-:W-:Y:S02]  /*2070*/  IADD3 R39, R39, c[0x0][0x10], RZ ;  /* 0x0000040027277a10 */ /* 0x000fe40007ffe0ff */
[----:B------:R-:W-:Y:S02]  /*2080*/  IADD3 R33, R33, 0x1, RZ ;  /* 0x0000000121217810 */ /* 0x000fe40007ffe0ff */
[----:B------:R-:W-:-:S13]  /*2090*/  ISETP.GE.AND P1, PT, R39, UR4, PT ;  /* 0x0000000427007c0c */ /* 0x000fda000bf26270 */
[----:B------:R-:W-:Y:S01]  /*20a0*/  @P1 CALL.REL.NOINC `(.L_x_1906) ;  /* 0x0000001000001944 */ /* 0x000fe20003c00000 */
[----:B------:R-:W-:Y:S05]  /*20b0*/  BRA `(.L_x_1907) ;  /* 0xffffe10000007947 */ /* 0x000fea000383ffff */
.L_x_1906:
[----:B------:R-:W-:Y:S05]  /*20c0*/  EXIT ;  /* 0x000000000000794d */ /* 0x000fea0003800000 */
.L_x_1908:
        /* <DEDUP_REMOVED lines=11> */
.L_x_1981:


//--------------------- .nv.global                --------------------------
	.section	.nv.global,"aw",@nobits
.nv.global:
	.type		_ZN61_INTERNAL_c1322b74_30_group_norm_nhwc_one_pass_10_cu_5db299f86thrust23THRUST_300001_SM_800_NS12placeholders2_5E,@object
	.size		_ZN61_INTERNAL_c1322b74_30_group_norm_nhwc_one_pass_10_cu_5db299f86thrust23THRUST_300001_SM_800_NS12placeholders2_5E,(_ZN61_INTERNAL_c1322b74_30_group_norm_nhwc_one_pass_10_cu_5db299f84cuda3std3__45__cpo6cbeginE - _ZN61_INTERNAL_c1322b74_30_group_norm_nhwc_one_pass_10_cu_5db299f86thrust23THRUST_300001_SM_800_NS12placeholders2_5E)
_ZN61_INTERNAL_c1322b74_30_group_norm_nhwc_one_pass_10_cu_5db299f86thrust23THRUST_300001_SM_800_NS12placeholders2_5E:
	.zero		1
	.type		_ZN61_INTERNAL_c1322b74_30_group_norm_nhwc_one_pass_10_cu_5db299f84cuda3std3__45__cpo6cbeginE,@object
	.size		_ZN61_INTERNAL_c1322b74_30_group_norm_nhwc_one_pass_10_cu_5db299f84cuda3std3__45__cpo6cbeginE,(_ZN61_INTERNAL_c1322b74_30_group_norm_nhwc_one_pass_10_cu_5db299f84cuda3std6ranges3__45__cpo6cbeginE - _ZN61_INTERNAL_c1322b74_30_group_norm_nhwc_one_pass_10_cu_5db299f84cuda3std3__45__cpo6cbeginE)
_ZN61_INTERNAL_c1322b74_30_group_norm_nhwc_one_pass_10_cu_5db299f84cuda3std3__45__cpo6cbeginE:
	.zero		1
	.type		_ZN61_INTERNAL_c1322b74_30_group_norm_nhwc_one_pass_10_cu_5db299f84cuda3std6ranges3__45__cpo6cbeginE,@object
	.size		_ZN61_INTERNAL_c1322b74_30_group_norm_nhwc_one_pass_10_cu_5db299f84cuda3std6ranges3__45__cpo6cbeginE,(_ZN61_INTERNAL_c1322b74_30_group_norm_nhwc_one_pass_10_cu_5db299f84cuda3std3__48in_placeE - _ZN61_INTERNAL_c1322b74_30_group_norm_nhwc_one_pass_10_cu_5db299f84cuda3std6ranges3__45__cpo6cbeginE)
_ZN61_INTERNAL_c1322b74_30_group_norm_nhwc_one_pass_10_cu_5db299f84cuda3std6ranges3__45__cpo6cbeginE:
	.zero		1
	.type		_ZN61_INTERNAL_c1322b74_30_group_norm_nhwc_one_pass_10_cu_5db299f84cuda3std3__48in_placeE,@object
	.size		_ZN61_INTERNAL_c1322b74_30_group_norm_nhwc_one_pass_10_cu_5db299f84cuda3std3__48in_placeE,(_ZN61_INTERNAL_c1322b74_30_group_norm_nhwc_one_pass_10_cu_5db299f84cuda3std6ranges3__45__cpo4sizeE - _ZN61_INTERNAL_c1322b74_30_group_norm_nhwc_one_pass_10_cu_5db299f84cuda3std3__48in_placeE)
_ZN61_INTERNAL_c1322b74_30_group_norm_nhwc_one_pass_10_cu_5db299f84cuda3std3__48in_placeE:
	.zero		1
	.type		_ZN61_INTERNAL_c1322b74_30_group_norm_nhwc_one_pass_10_cu_5db299f84cuda3std6ranges3__45__cpo4sizeE,@object
	.size		_ZN61_INTERNAL_c1322b74_30_group_norm_nhwc_one_pass_10_cu_5db299f84cuda3std6ranges3__45__cpo4sizeE,(_ZN61_INTERNAL_c1322b74_30_group_norm_nhwc_one_pass_10_cu_5db299f86thrust23THRUST_300001_SM_800_NS12placeholders2_9E - _ZN61_INTERNAL_c1322b74_30_group_norm_nhwc_one_pass_10_cu_5db299f84cuda3std6ranges3__45__cpo4sizeE)
_ZN61_INTERNAL_c1322b74_30_group_norm_nhwc_one_pass_10_cu_5db299f84cuda3std6ranges3__45__cpo4sizeE:
	.zero		1
	.type		_ZN61_INTERNAL_c1322b74_30_group_norm_nhwc_one_pass_10_cu_5db299f86thrust23THRUST_300001_SM_800_NS12placeholders2_9E,@object
	.size		_ZN61_INTERNAL_c1322b74_30_group_norm_nhwc_one_pass_10_cu_5db299f86thrust23THRUST_300001_SM_800_NS12placeholders2_9E,(_ZN61_INTERNAL_c1322b74_30_group_norm_nhwc_one_pass_10_cu_5db299f84cuda3std3__45__cpo7crbeginE - _ZN61_INTERNAL_c1322b74_30_group_norm_nhwc_one_pass_10_cu_5db299f86thrust23THRUST_300001_SM_800_NS12placeholders2_9E)
_ZN61_INTERNAL_c1322b74_30_group_norm_nhwc_one_pass_10_cu_5db299f86thrust23THRUST_300001_SM_800_NS12placeholders2_9E:
	.zero		1
	.type		_ZN61_INTERNAL_c1322b74_30_group_norm_nhwc_one_pass_10_cu_5db299f84cuda3std3__45__cpo7crbeginE,@object
	.size		_ZN61_INTERNAL_c1322b74_30_group_norm_nhwc_one_pass_10_cu_5db299f84cuda3std3__45__cpo7crbeginE,(_ZN61_INTERNAL_c1322b74_30_group_norm_nhwc_one_pass_10_cu_5db299f84cuda3std6ranges3__45__cpo4nextE - _ZN61_INTERNAL_c1322b74_30_group_norm_nhwc_one_pass_10_cu_5db299f84cuda3std3__45__cpo7crbeginE)
_ZN61_INTERNAL_c1322b74_30_group_norm_nhwc_one_pass_10_cu_5db299f84cuda3std3__45__cpo7crbeginE:
	.zero		1
	.type		_ZN61_INTERNAL_c1322b74_30_group_norm_nhwc_one_pass_10_cu_5db299f84cuda3std6ranges3__45__cpo4nextE,@object
	.size		_ZN61_INTERNAL_c1322b74_30_group_norm_nhwc_one_pass_10_cu_5db299f84cuda3std6ranges3__45__cpo4nextE,(_ZN61_INTERNAL_c1322b74_30_group_norm_nhwc_one_pass_10_cu_5db299f84cuda3std6ranges3__45__cpo4swapE - _ZN61_INTERNAL_c1322b74_30_group_norm_nhwc_one_pass_10_cu_5db299f84cuda3std6ranges3__45__cpo4nextE)
_ZN61_INTERNAL_c1322b74_30_group_norm_nhwc_one_pass_10_cu_5db299f84cuda3std6ranges3__45__cpo4nextE:
	.zero		1
	.type		_ZN61_INTERNAL_c1322b74_30_group_norm_nhwc_one_pass_10_cu_5db299f84cuda3std6ranges3__45__cpo4swapE,@object
	.size		_ZN61_INTERNAL_c1322b74_30_group_norm_nhwc_one_pass_10_cu_5db299f84cuda3std6ranges3__45__cpo4swapE,(_ZN61_INTERNAL_c1322b74_30_group_norm_nhwc_one_pass_10_cu_5db299f86thrust23THRUST_300001_SM_800_NS12placeholders2_1E - _ZN61_INTERNAL_c1322b74_30_group_norm_nhwc_one_pass_10_cu_5db299f84cuda3std6ranges3__45__cpo4swapE)
_ZN61_INTERNAL_c1322b74_30_group_norm_nhwc_one_pass_10_cu_5db299f84cuda3std6ranges3__45__cpo4swapE:
	.zero		1
	.type		_ZN61_INTERNAL_c1322b74_30_group_norm_nhwc_one_pass_10_cu_5db299f86thrust23THRUST_300001_SM_800_NS12placeholders2_1E,@object
	.size		_ZN61_INTERNAL_c1322b74_30_group_norm_nhwc_one_pass_10_cu_5db299f86thrust23THRUST_300001_SM_800_NS12placeholders2_1E,(_ZN61_INTERNAL_c1322b74_30_group_norm_nhwc_one_pass_10_cu_5db299f86thrust23THRUST_300001_SM_800_NS12placeholders2_3E - _ZN61_INTERNAL_c1322b74_30_group_norm_nhwc_one_pass_10_cu_5db299f86thrust23THRUST_300001_SM_800_NS12placeholders2_1E)
_ZN61_INTERNAL_c1322b74_30_group_norm_nhwc_one_pass_10_cu_5db299f86thrust23THRUST_300001_SM_800_NS12placeholders2_1E:
	.zero		1
	.type		_ZN61_INTERNAL_c1322b74_30_group_norm_nhwc_one_pass_10_cu_5db299f86thrust23THRUST_300001_SM_800_NS12placeholders2_3E,@object
	.size		_ZN61_INTERNAL_c1322b74_30_group_norm_nhwc_one_pass_10_cu_5db299f86thrust23THRUST_300001_SM_800_NS12placeholders2_3E,(_ZN61_INTERNAL_c1322b74_30_group_norm_nhwc_one_pass_10_cu_5db299f84cuda3std3__45__cpo5beginE - _ZN61_INTERNAL_c1322b74_30_group_norm_nhwc_one_pass_10_cu_5db299f86thrust23THRUST_300001_SM_800_NS12placeholders2_3E)
_ZN61_INTERNAL_c1322b74_30_group_norm_nhwc_one_pass_10_cu_5db299f86thrust23THRUST_300001_SM_800_NS12placeholders2_3E:
	.zero		1
	.type		_ZN61_INTERNAL_c1322b74_30_group_norm_nhwc_one_pass_10_cu_5db299f84cuda3std3__45__cpo5beginE,@object
	.size		_ZN61_INTERNAL_c1322b74_30_group_norm_nhwc_one_pass_10_cu_5db299f84cuda3std3__45__cpo5beginE,(_ZN61_INTERNAL_c1322b74_30_group_norm_nhwc_one_pass_10_cu_5db299f84cuda3std6ranges3__45__cpo5beginE - _ZN61_INTERNAL_c1322b74_30_group_norm_nhwc_one_pass_10_cu_5db299f84cuda3std3__45__cpo5beginE)
_ZN61_INTERNAL_c1322b74_30_group_norm_nhwc_one_pass_10_cu_5db299f84cuda3std3__45__cpo5beginE:
	.zero		1
	.type		_ZN61_INTERNAL_c1322b74_30_group_norm_nhwc_one_pass_10_cu_5db299f84cuda3std6ranges3__45__cpo5beginE,@object
	.size		_ZN61_INTERNAL_c1322b74_30_group_norm_nhwc_one_pass_10_cu_5db299f84cuda3std6ranges3__45__cpo5beginE,(_ZN61_INTERNAL_c1322b74_30_group_norm_nhwc_one_pass_10_cu_5db299f84cuda3std3__463_GLOBAL__N__c1322b74_30_group_norm_nhwc_one_pass_10_cu_5db299f86ignoreE - _ZN61_INTERNAL_c1322b74_30_group_norm_nhwc_one_pass_10_cu_5db299f84cuda3std6ranges3__45__cpo5beginE)
_ZN61_INTERNAL_c1322b74_30_group_norm_nhwc_one_pass_10_cu_5db299f84cuda3std6ranges3__45__cpo5beginE:
	.zero		1
	.type		_ZN61_INTERNAL_c1322b74_30_group_norm_nhwc_one_pass_10_cu_5db299f84cuda3std3__463_GLOBAL__N__c1322b74_30_group_norm_nhwc_one_pass_10_cu_5db299f86ignoreE,@object
	.size		_ZN61_INTERNAL_c1322b74_30_group_norm_nhwc_one_pass_10_cu_5db299f84cuda3std3__463_GLOBAL__N__c1322b74_30_group_norm_nhwc_one_pass_10_cu_5db299f86ignoreE,(_ZN61_INTERNAL_c1322b74_30_group_norm_nhwc_one_pass_10_cu_5db299f84cuda3std6ranges3__45__cpo4dataE - _ZN61_INTERNAL_c1322b74_30_group_norm_nhwc_one_pass_10_cu_5db299f84cuda3std3__463_GLOBAL__N__c1322b74_30_group_norm_nhwc_one_pass_10_cu_5db299f86ignoreE)
_ZN61_INTERNAL_c1322b74_30_group_norm_nhwc_one_pass_10_cu_5db299f84cuda3std3__463_GLOBAL__N__c1322b74_30_group_norm_nhwc_one_pass_10_cu_5db299f86ignoreE:
	.zero		1
	.type		_ZN61_INTERNAL_c1322b74_30_group_norm_nhwc_one_pass_10_cu_5db299f84cuda3std6ranges3__45__cpo4dataE,@object
	.size		_ZN61_INTERNAL_c1322b74_30_group_norm_nhwc_one_pass_10_cu_5db299f84cuda3std6ranges3__45__cpo4dataE,(_ZN61_INTERNAL_c1322b74_30_group_norm_nhwc_one_pass_10_cu_5db299f86thrust23THRUST_300001_SM_800_NS12placeholders2_7E - _ZN61_INTERNAL_c1322b74_30_group_norm_nhwc_one_pass_10_cu_5db299f84cuda3std6ranges3__45__cpo4dataE)
_ZN61_INTERNAL_c1322b74_30_group_norm_nhwc_one_pass_10_cu_5db299f84cuda3std6ranges3__45__cpo4dataE:
	.zero		1
	.type		_ZN61_INTERNAL_c1322b74_30_group_norm_nhwc_one_pass_10_cu_5db299f86thrust23THRUST_300001_SM_800_NS12placeholders2_7E,@object
	.size		_ZN61_INTERNAL_c1322b74_30_group_norm_nhwc_one_pass_10_cu_5db299f86thrust23THRUST_300001_SM_800_NS12placeholders2_7E,(_ZN61_INTERNAL_c1322b74_30_group_norm_nhwc_one_pass_10_cu_5db299f84cuda3std3__45__cpo6rbeginE - _ZN61_INTERNAL_c1322b74_30_group_norm_nhwc_one_pass_10_cu_5db299f86thrust23THRUST_300001_SM_800_NS12placeholders2_7E)
_ZN61_INTERNAL_c1322b74_30_group_norm_nhwc_one_pass_10_cu_5db299f86thrust23THRUST_300001_SM_800_NS12placeholders2_7E:
	.zero		1
	.type		_ZN61_INTERNAL_c1322b74_30_group_norm_nhwc_one_pass_10_cu_5db299f84cuda3std3__45__cpo6rbeginE,@object
	.size		_ZN61_INTERNAL_c1322b74_30_group_norm_nhwc_one_pass_10_cu_5db299f84cuda3std3__45__cpo6rbeginE,(_ZN61_INTERNAL_c1322b74_30_group_norm_nhwc_one_pass_10_cu_5db299f84cuda3std6ranges3__45__cpo7advanceE - _ZN61_INTERNAL_c1322b74_30_group_norm_nhwc_one_pass_10_cu_5db299f84cuda3std3__45__cpo6rbeginE)
_ZN61_INTERNAL_c1322b74_30_group_norm_nhwc_one_pass_10_cu_5db299f84cuda3std3__45__cpo6rbeginE:
	.zero		1
	.type		_ZN61_INTERNAL_c1322b74_30_group_norm_nhwc_one_pass_10_cu_5db299f84cuda3std6ranges3__45__cpo7advanceE,@object
	.size		_ZN61_INTERNAL_c1322b74_30_group_norm_nhwc_one_pass_10_cu_5db299f84cuda3std6ranges3__45__cpo7advanceE,(_ZN61_INTERNAL_c1322b74_30_group_norm_nhwc_one_pass_10_cu_5db299f84cuda3std3__47nulloptE - _ZN61_INTERNAL_c1322b74_30_group_norm_nhwc_one_pass_10_cu_5db299f84cuda3std6ranges3__45__cpo7advanceE)
_ZN61_INTERNAL_c1322b74_30_group_norm_nhwc_one_pass_10_cu_5db299f84cuda3std6ranges3__45__cpo7advanceE:
	.zero		1
	.type		_ZN61_INTERNAL_c1322b74_30_group_norm_nhwc_one_pass_10_cu_5db299f84cuda3std3__47nulloptE,@object
	.size		_ZN61_INTERNAL_c1322b74_30_group_norm_nhwc_one_pass_10_cu_5db299f84cuda3std3__47nulloptE,(_ZN61_INTERNAL_c1322b74_30_group_norm_nhwc_one_pass_10_cu_5db299f84cuda3std6ranges3__45__cpo8distanceE - _ZN61_INTERNAL_c1322b74_30_group_norm_nhwc_one_pass_10_cu_5db299f84cuda3std3__47nulloptE)
_ZN61_INTERNAL_c1322b74_30_group_norm_nhwc_one_pass_10_cu_5db299f84cuda3std3__47nulloptE:
	.zero		1
	.type		_ZN61_INTERNAL_c1322b74_30_group_norm_nhwc_one_pass_10_cu_5db299f84cuda3std6ranges3__45__cpo8distanceE,@object
	.size		_ZN61_INTERNAL_c1322b74_30_group_norm_nhwc_one_pass_10_cu_5db299f84cuda3std6ranges3__45__cpo8distanceE,(_ZN61_INTERNAL_c1322b74_30_group_norm_nhwc_one_pass_10_cu_5db299f86thrust23THRUST_300001_SM_800_NS12placeholders2_6E - _ZN61_INTERNAL_c1322b74_30_group_norm_nhwc_one_pass_10_cu_5db299f84cuda3std6ranges3__45__cpo8distanceE)
_ZN61_INTERNAL_c1322b74_30_group_norm_nhwc_one_pass_10_cu_5db299f84cuda3std6ranges3__45__cpo8distanceE:
	.zero		1
	.type		_ZN61_INTERNAL_c1322b74_30_group_norm_nhwc_one_pass_10_cu_5db299f86thrust23THRUST_300001_SM_800_NS12placeholders2_6E,@object
	.size		_ZN61_INTERNAL_c1322b74_30_group_norm_nhwc_one_pass_10_cu_5db299f86thrust23THRUST_300001_SM_800_NS12placeholders2_6E,(_ZN61_INTERNAL_c1322b74_30_group_norm_nhwc_one_pass_10_cu_5db299f84cuda3std3__45__cpo4cendE - _ZN61_INTERNAL_c1322b74_30_group_norm_nhwc_one_pass_10_cu_5db299f86thrust23THRUST_300001_SM_800_NS12placeholders2_6E)
_ZN61_INTERNAL_c1322b74_30_group_norm_nhwc_one_pass_10_cu_5db299f86thrust23THRUST_300001_SM_800_NS12placeholders2_6E:
	.zero		1
	.type		_ZN61_INTERNAL_c1322b74_30_group_norm_nhwc_one_pass_10_cu_5db299f84cuda3std3__45__cpo4cendE,@object
	.size		_ZN61_INTERNAL_c1322b74_30_group_norm_nhwc_one_pass_10_cu_5db299f84cuda3std3__45__cpo4cendE,(_ZN61_INTERNAL_c1322b74_30_group_norm_nhwc_one_pass_10_cu_5db299f84cuda3std6ranges3__45__cpo4cendE - _ZN61_INTERNAL_c1322b74_30_group_norm_nhwc_one_pass_10_cu_5db299f84cuda3std3__45__cpo4cendE)
_ZN61_INTERNAL_c1322b74_30_group_norm_nhwc_one_pass_10_cu_5db299f84cuda3std3__45__cpo4cendE:
	.zero		1
	.type		_ZN61_INTERNAL_c1322b74_30_group_norm_nhwc_one_pass_10_cu_5db299f84cuda3std6ranges3__45__cpo4cendE,@object
	.size		_ZN61_INTERNAL_c1322b74_30_group_norm_nhwc_one_pass_10_cu_5db299f84cuda3std6ranges3__45__cpo4cendE,(_ZN61_INTERNAL_c1322b74_30_group_norm_nhwc_one_pass_10_cu_5db299f84cuda3std3__420unreachable_sentinelE - _ZN61_INTERNAL_c1322b74_30_group_norm_nhwc_one_pass_10_cu_5db299f84cuda3std6ranges3__45__cpo4cendE)
_ZN61_INTERNAL_c1322b74_30_group_norm_nhwc_one_pass_10_cu_5db299f84cuda3std6ranges3__45__cpo4cendE:
	.zero		1
	.type		_ZN61_INTERNAL_c1322b74_30_group_norm_nhwc_one_pass_10_cu_5db299f84cuda3std3__420unreachable_sentinelE,@object
	.size		_ZN61_INTERNAL_c1322b74_30_group_norm_nhwc_one_pass_10_cu_5db299f84cuda3std3__420unreachable_sentinelE,(_ZN61_INTERNAL_c1322b74_30_group_norm_nhwc_one_pass_10_cu_5db299f84cuda3std6ranges3__45__cpo5ssizeE - _ZN61_INTERNAL_c1322b74_30_group_norm_nhwc_one_pass_10_cu_5db299f84cuda3std3__420unreachable_sentinelE)
_ZN61_INTERNAL_c1322b74_30_group_norm_nhwc_one_pass_10_cu_5db299f84cuda3std3__420unreachable_sentinelE:
	.zero		1
	.type		_ZN61_INTERNAL_c1322b74_30_group_norm_nhwc_one_pass_10_cu_5db299f84cuda3std6ranges3__45__cpo5ssizeE,@object
	.size		_ZN61_INTERNAL_c1322b74_30_group_norm_nhwc_one_pass_10_cu_5db299f84cuda3std6ranges3__45__cpo5ssizeE,(_ZN61_INTERNAL_c1322b74_30_group_norm_nhwc_one_pass_10_cu_5db299f86thrust23THRUST_300001_SM_800_NS12placeholders3_10E - _ZN61_INTERNAL_c1322b74_30_group_norm_nhwc_one_pass_10_cu_5db299f84cuda3std6ranges3__45__cpo5ssizeE)
_ZN61_INTERNAL_c1322b74_30_group_norm_nhwc_one_pass_10_cu_5db299f84cuda3std6ranges3__45__cpo5ssizeE:
	.zero		1
	.type		_ZN61_INTERNAL_c1322b74_30_group_norm_nhwc_one_pass_10_cu_5db299f86thrust23THRUST_300001_SM_800_NS12placeholders3_10E,@object
	.size		_ZN61_INTERNAL_c1322b74_30_group_norm_nhwc_one_pass_10_cu_5db299f86thrust23THRUST_300001_SM_800_NS12placeholders3_10E,(_ZN61_INTERNAL_c1322b74_30_group_norm_nhwc_one_pass_10_cu_5db299f84cuda3std3__45__cpo5crendE - _ZN61_INTERNAL_c1322b74_30_group_norm_nhwc_one_pass_10_cu_5db299f86thrust23THRUST_300001_SM_800_NS12placeholders3_10E)
_ZN61_INTERNAL_c1322b74_30_group_norm_nhwc_one_pass_10_cu_5db299f86thrust23THRUST_300001_SM_800_NS12placeholders3_10E:
	.zero		1
	.type		_ZN61_INTERNAL_c1322b74_30_group_norm_nhwc_one_pass_10_cu_5db299f84cuda3std3__45__cpo5crendE,@object
	.size		_ZN61_INTERNAL_c1322b74_30_group_norm_nhwc_one_pass_10_cu_5db299f84cuda3std3__45__cpo5crendE,(_ZN61_INTERNAL_c1322b74_30_group_norm_nhwc_one_pass_10_cu_5db299f84cuda3std6ranges3__45__cpo4prevE - _ZN61_INTERNAL_c1322b74_30_group_norm_nhwc_one_pass_10_cu_5db299f84cuda3std3__45__cpo5crendE)
_ZN61_INTERNAL_c1322b74_30_group_norm_nhwc_one_pass_10_cu_5db299f84cuda3std3__45__cpo5crendE:
	.zero		1
	.type		_ZN61_INTERNAL_c1322b74_30_group_norm_nhwc_one_pass_10_cu_5db299f84cuda3std6ranges3__45__cpo4prevE,@object
	.size		_ZN61_INTERNAL_c1322b74_30_group_norm_nhwc_one_pass_10_cu_5db299f84cuda3std6ranges3__45__cpo4prevE,(_ZN61_INTERNAL_c1322b74_30_group_norm_nhwc_one_pass_10_cu_5db299f84cuda3std6ranges3__45__cpo9iter_moveE - _ZN61_INTERNAL_c1322b74_30_group_norm_nhwc_one_pass_10_cu_5db299f84cuda3std6ranges3__45__cpo4prevE)
_ZN61_INTERNAL_c1322b74_30_group_norm_nhwc_one_pass_10_cu_5db299f84cuda3std6ranges3__45__cpo4prevE:
	.zero		1
	.type		_ZN61_INTERNAL_c1322b74_30_group_norm_nhwc_one_pass_10_cu_5db299f84cuda3std6ranges3__45__cpo9iter_moveE,@object
	.size		_ZN61_INTERNAL_c1322b74_30_group_norm_nhwc_one_pass_10_cu_5db299f84cuda3std6ranges3__45__cpo9iter_moveE,(_ZN61_INTERNAL_c1322b74_30_group_norm_nhwc_one_pass_10_cu_5db299f86thrust23THRUST_300001_SM_800_NS12placeholders2_2E - _ZN61_INTERNAL_c1322b74_30_group_norm_nhwc_one_pass_10_cu_5db299f84cuda3std6ranges3__45__cpo9iter_moveE)
_ZN61_INTERNAL_c1322b74_30_group_norm_nhwc_one_pass_10_cu_5db299f84cuda3std6ranges3__45__cpo9iter_moveE:
	.zero		1
	.type		_ZN61_INTERNAL_c1322b74_30_group_norm_nhwc_one_pass_10_cu_5db299f86thrust23THRUST_300001_SM_800_NS12placeholders2_2E,@object
	.size		_ZN61_INTERNAL_c1322b74_30_group_norm_nhwc_one_pass_10_cu_5db299f86thrust23THRUST_300001_SM_800_NS12placeholders2_2E,(_ZN61_INTERNAL_c1322b74_30_group_norm_nhwc_one_pass_10_cu_5db299f86thrust23THRUST_300001_SM_800_NS12placeholders2_4E - _ZN61_INTERNAL_c1322b74_30_group_norm_nhwc_one_pass_10_cu_5db299f86thrust23THRUST_300001_SM_800_NS12placeholders2_2E)
_ZN61_INTERNAL_c1322b74_30_group_norm_nhwc_one_pass_10_cu_5db299f86thrust23THRUST_300001_SM_800_NS12placeholders2_2E:
	.zero		1
	.type		_ZN61_INTERNAL_c1322b74_30_group_norm_nhwc_one_pass_10_cu_5db299f86thrust23THRUST_300001_SM_800_NS12placeholders2_4E,@object
	.size		_ZN61_INTERNAL_c1322b74_30_group_norm_nhwc_one_pass_10_cu_5db299f86thrust23THRUST_300001_SM_800_NS12placeholders2_4E,(_ZN61_INTERNAL_c1322b74_30_group_norm_nhwc_one_pass_10_cu_5db299f84cuda3std3__45__cpo3endE - _ZN61_INTERNAL_c1322b74_30_group_norm_nhwc_one_pass_10_cu_5db299f86thrust23THRUST_300001_SM_800_NS12placeholders2_4E)
_ZN61_INTERNAL_c1322b74_30_group_norm_nhwc_one_pass_10_cu_5db299f86thrust23THRUST_300001_SM_800_NS12placeholders2_4E:
	.zero		1
	.type		_ZN61_INTERNAL_c1322b74_30_group_norm_nhwc_one_pass_10_cu_5db299f84cuda3std3__45__cpo3endE,@object
	.size		_ZN61_INTERNAL_c1322b74_30_group_norm_nhwc_one_pass_10_cu_5db299f84cuda3std3__45__cpo3endE,(_ZN61_INTERNAL_c1322b74_30_group_norm_nhwc_one_pass_10_cu_5db299f84cuda3std6ranges3__45__cpo3endE - _ZN61_INTERNAL_c1322b74_30_group_norm_nhwc_one_pass_10_cu_5db299f84cuda3std3__45__cpo3endE)
_ZN61_INTERNAL_c1322b74_30_group_norm_nhwc_one_pass_10_cu_5db299f84cuda3std3__45__cpo3endE:
	.zero		1
	.type		_ZN61_INTERNAL_c1322b74_30_group_norm_nhwc_one_pass_10_cu_5db299f84cuda3std6ranges3__45__cpo3endE,@object
	.size		_ZN61_INTERNAL_c1322b74_30_group_norm_nhwc_one_pass_10_cu_5db299f84cuda3std6ranges3__45__cpo3endE,(_ZN61_INTERNAL_c1322b74_30_group_norm_nhwc_one_pass_10_cu_5db299f84cuda3std3__419piecewise_constructE - _ZN61_INTERNAL_c1322b74_30_group_norm_nhwc_one_pass_10_cu_5db299f84cuda3std6ranges3__45__cpo3endE)
_ZN61_INTERNAL_c1322b74_30_group_norm_nhwc_one_pass_10_cu_5db299f84cuda3std6ranges3__45__cpo3endE:
	.zero		1
	.type		_ZN61_INTERNAL_c1322b74_30_group_norm_nhwc_one_pass_10_cu_5db299f84cuda3std3__419piecewise_constructE,@object
	.size		_ZN61_INTERNAL_c1322b74_30_group_norm_nhwc_one_pass_10_cu_5db299f84cuda3std3__419piecewise_constructE,(_ZN61_INTERNAL_c1322b74_30_group_norm_nhwc_one_pass_10_cu_5db299f84cuda3std6ranges3__45__cpo5cdataE - _ZN61_INTERNAL_c1322b74_30_group_norm_nhwc_one_pass_10_cu_5db299f84cuda3std3__419piecewise_constructE)
_ZN61_INTERNAL_c1322b74_30_group_norm_nhwc_one_pass_10_cu_5db299f84cuda3std3__419piecewise_constructE:
	.zero		1
	.type		_ZN61_INTERNAL_c1322b74_30_group_norm_nhwc_one_pass_10_cu_5db299f84cuda3std6ranges3__45__cpo5cdataE,@object
	.size		_ZN61_INTERNAL_c1322b74_30_group_norm_nhwc_one_pass_10_cu_5db299f84cuda3std6ranges3__45__cpo5cdataE,(_ZN61_INTERNAL_c1322b74_30_group_norm_nhwc_one_pass_10_cu_5db299f86thrust23THRUST_300001_SM_800_NS12placeholders2_8E - _ZN61_INTERNAL_c1322b74_30_group_norm_nhwc_one_pass_10_cu_5db299f84cuda3std6ranges3__45__cpo5cdataE)
_ZN61_INTERNAL_c1322b74_30_group_norm_nhwc_one_pass_10_cu_5db299f84cuda3std6ranges3__45__cpo5cdataE:
	.zero		1
	.type		_ZN61_INTERNAL_c1322b74_30_group_norm_nhwc_one_pass_10_cu_5db299f86thrust23THRUST_300001_SM_800_NS12placeholders2_8E,@object
	.size		_ZN61_INTERNAL_c1322b74_30_group_norm_nhwc_one_pass_10_cu_5db299f86thrust23THRUST_300001_SM_800_NS12placeholders2_8E,(_ZN61_INTERNAL_c1322b74_30_group_norm_nhwc_one_pass_10_cu_5db299f84cuda3std3__45__cpo4rendE - _ZN61_INTERNAL_c1322b74_30_group_norm_nhwc_one_pass_10_cu_5db299f86thrust23THRUST_300001_SM_800_NS12placeholders2_8E)
_ZN61_INTERNAL_c1322b74_30_group_norm_nhwc_one_pass_10_cu_5db299f86thrust23THRUST_300001_SM_800_NS12placeholders2_8E:
	.zero		1
	.type		_ZN61_INTERNAL_c1322b74_30_group_norm_nhwc_one_pass_10_cu_5db299f84cuda3std3__45__cpo4rendE,@object
	.size		_ZN61_INTERNAL_c1322b74_30_group_norm_nhwc_one_pass_10_cu_5db299f84cuda3std3__45__cpo4rendE,(_ZN61_INTERNAL_c1322b74_30_group_norm_nhwc_one_pass_10_cu_5db299f84cuda3std6ranges3__45__cpo9iter_swapE - _ZN61_INTERNAL_c1322b74_30_group_norm_nhwc_one_pass_10_cu_5db299f84cuda3std3__45__cpo4rendE)
_ZN61_INTERNAL_c1322b74_30_group_norm_nhwc_one_pass_10_cu_5db299f84cuda3std3__45__cpo4rendE:
	.zero		1
	.type		_ZN61_INTERNAL_c1322b74_30_group_norm_nhwc_one_pass_10_cu_5db299f84cuda3std6ranges3__45__cpo9iter_swapE,@object
	.size		_ZN61_INTERNAL_c1322b74_30_group_norm_nhwc_one_pass_10_cu_5db299f84cuda3std6ranges3__45__cpo9iter_swapE,(_ZN61_INTERNAL_c1322b74_30_group_norm_nhwc_one_pass_10_cu_5db299f84cuda3std3__48unexpectE - _ZN61_INTERNAL_c1322b74_30_group_norm_nhwc_one_pass_10_cu_5db299f84cuda3std6ranges3__45__cpo9iter_swapE)
_ZN61_INTERNAL_c1322b74_30_group_norm_nhwc_one_pass_10_cu_5db299f84cuda3std6ranges3__45__cpo9iter_swapE:
	.zero		1
	.type		_ZN61_INTERNAL_c1322b74_30_group_norm_nhwc_one_pass_10_cu_5db299f84cuda3std3__48unexpectE,@object
	.size		_ZN61_INTERNAL_c1322b74_30_group_norm_nhwc_one_pass_10_cu_5db299f84cuda3std3__48unexpectE,(_ZN61_INTERNAL_c1322b74_30_group_norm_nhwc_one_pass_10_cu_5db299f86thrust23THRUST_300001_SM_800_NS6system6detail10sequential3seqE - _ZN61_INTERNAL_c1322b74_30_group_norm_nhwc_one_pass_10_cu_5db299f84cuda3std3__48unexpectE)
_ZN61_INTERNAL_c1322b74_30_group_norm_nhwc_one_pass_10_cu_5db299f84cuda3std3__48unexpectE:
	.zero		1
	.type		_ZN61_INTERNAL_c1322b74_30_group_norm_nhwc_one_pass_10_cu_5db299f86thrust23THRUST_300001_SM_800_NS6system6detail10sequential3seqE,@object
	.size		_ZN61_INTERNAL_c1322b74_30_group_norm_nhwc_one_pass_10_cu_5db299f86thrust23THRUST_300001_SM_800_NS6system6detail10sequential3seqE,(.L_29 - _ZN61_INTERNAL_c1322b74_30_group_norm_nhwc_one_pass_10_cu_5db299f86thrust23THRUST_300001_SM_800_NS6system6detail10sequential3seqE)
_ZN61_INTERNAL_c1322b74_30_group_norm_nhwc_one_pass_10_cu_5db299f86thrust23THRUST_300001_SM_800_NS6system6detail10sequential3seqE:
	.zero		1
.L_29:


//--------------------- .nv.shared._Z35group_norm_nhwc_bwd_one_pass_kernelI11Bf16IOFp32WLi64ELi10ELi640EEv26Group_norm_nhwc_bwd_params --------------------------
	.section	.nv.shared._Z35group_norm_nhwc_bwd_one_pass_kernelI11Bf16IOFp32WLi64ELi10ELi640EEv26Group_norm_nhwc_bwd_params,"aw",@nobits
	.sectionflags	@""
	.align	16
.nv.shared._Z35group_norm_nhwc_bwd_one_pass_kernelI11Bf16IOFp32WLi64ELi10ELi640EEv26Group_norm_nhwc_bwd_params:
	.zero		10448


//--------------------- .nv.shared._Z35group_norm_nhwc_bwd_one_pass_kernelI11Bf16IOFp32WLi128ELi10ELi640EEv26Group_norm_nhwc_bwd_params --------------------------
	.section	.nv.shared._Z35group_norm_nhwc_bwd_one_pass_kernelI11Bf16IOFp32WLi128ELi10ELi640EEv26Group_norm_nhwc_bwd_params,"aw",@nobits
	.sectionflags	@""
	.align	16
.nv.shared._Z35group_norm_nhwc_bwd_one_pass_kernelI11Bf16IOFp32WLi128ELi10ELi640EEv26Group_norm_nhwc_bwd_params:
	.zero		10448


//--------------------- .nv.shared._Z35group_norm_nhwc_bwd_one_pass_kernelI11Bf16IOFp32WLi256ELi10ELi640EEv26Group_norm_nhwc_bwd_params --------------------------
	.section	.nv.shared._Z35group_norm_nhwc_bwd_one_pass_kernelI11Bf16IOFp32WLi256ELi10ELi640EEv26Group_norm_nhwc_bwd_params,"aw",@nobits
	.sectionflags	@""
	.align	16
.nv.shared._Z35group_norm_nhwc_bwd_one_pass_kernelI11Bf16IOFp32WLi256ELi10ELi640EEv26Group_norm_nhwc_bwd_params:
	.zero		10448


//--------------------- .nv.shared._Z35group_norm_nhwc_bwd_one_pass_kernelI11Bf16IOFp32WLi512ELi10ELi640EEv26Group_norm_nhwc_bwd_params --------------------------
	.section	.nv.shared._Z35group_norm_nhwc_bwd_one_pass_kernelI11Bf16IOFp32WLi512ELi10ELi640EEv26Group_norm_nhwc_bwd_params,"aw",@nobits
	.sectionflags	@""
	.align	16
.nv.shared._Z35group_norm_nhwc_bwd_one_pass_kernelI11Bf16IOFp32WLi512ELi10ELi640EEv26Group_norm_nhwc_bwd_params:
	.zero		10448


//--------------------- .nv.shared._Z35group_norm_nhwc_bwd_one_pass_kernelI11Bf16IOBf16WLi64ELi10ELi640EEv26Group_norm_nhwc_bwd_params --------------------------
	.section	.nv.shared._Z35group_norm_nhwc_bwd_one_pass_kernelI11Bf16IOBf16WLi64ELi10ELi640EEv26Group_norm_nhwc_bwd_params,"aw",@nobits
	.sectionflags	@""
	.align	16
.nv.shared._Z35group_norm_nhwc_bwd_one_pass_kernelI11Bf16IOBf16WLi64ELi10ELi640EEv26Group_norm_nhwc_bwd_params:
	.zero		10448


//--------------------- .nv.shared._Z35group_norm_nhwc_bwd_one_pass_kernelI11Bf16IOBf16WLi128ELi10ELi640EEv26Group_norm_nhwc_bwd_params --------------------------
	.section	.nv.shared._Z35group_norm_nhwc_bwd_one_pass_kernelI11Bf16IOBf16WLi128ELi10ELi640EEv26Group_norm_nhwc_bwd_params,"aw",@nobits
	.sectionflags	@""
	.align	16
.nv.shared._Z35group_norm_nhwc_bwd_one_pass_kernelI11Bf16IOBf16WLi128ELi10ELi640EEv26Group_norm_nhwc_bwd_params:
	.zero		10448


//--------------------- .nv.shared._Z35group_norm_nhwc_bwd_one_pass_kernelI11Bf16IOBf16WLi256ELi10ELi640EEv26Group_norm_nhwc_bwd_params --------------------------
	.section	.nv.shared._Z35group_norm_nhwc_bwd_one_pass_kernelI11Bf16IOBf16WLi256ELi10ELi640EEv26Group_norm_nhwc_bwd_params,"aw",@nobits
	.sectionflags	@""
	.align	16
.nv.shared._Z35group_norm_nhwc_bwd_one_pass_kernelI11Bf16IOBf16WLi256ELi10ELi640EEv26Group_norm_nhwc_bwd_params:
	.zero		10448


//--------------------- .nv.shared._Z35group_norm_nhwc_bwd_one_pass_kernelI11Bf16IOBf16WLi512ELi10ELi640EEv26Group_norm_nhwc_bwd_params --------------------------
	.section	.nv.shared._Z35group_norm_nhwc_bwd_one_pass_kernelI11Bf16IOBf16WLi512ELi10ELi640EEv26Group_norm_nhwc_bwd_params,"aw",@nobits
	.sectionflags	@""
	.align	16
.nv.shared._Z35group_norm_nhwc_bwd_one_pass_kernelI11Bf16IOBf16WLi512ELi10ELi640EEv26Group_norm_nhwc_bwd_params:
	.zero		10448


//--------------------- .nv.shared._Z35group_norm_nhwc_bwd_one_pass_kernelI11Bf16IOFp16WLi64ELi10ELi640EEv26Group_norm_nhwc_bwd_params --------------------------
	.section	.nv.shared._Z35group_norm_nhwc_bwd_one_pass_kernelI11Bf16IOFp16WLi64ELi10ELi640EEv26Group_norm_nhwc_bwd_params,"aw",@nobits
	.sectionflags	@""
	.align	16
.nv.shared._Z35group_norm_nhwc_bwd_one_pass_kernelI11Bf16IOFp16WLi64ELi10ELi640EEv26Group_norm_nhwc_bwd_params:
	.zero		10448


//--------------------- .nv.shared._Z35group_norm_nhwc_bwd_one_pass_kernelI11Bf16IOFp16WLi128ELi10ELi640EEv26Group_norm_nhwc_bwd_params --------------------------
	.section	.nv.shared._Z35group_norm_nhwc_bwd_one_pass_kernelI11Bf16IOFp16WLi128ELi10ELi640EEv26Group_norm_nhwc_bwd_params,"aw",@nobits
	.sectionflags	@""
	.align	16
.nv.shared._Z35group_norm_nhwc_bwd_one_pass_kernelI11Bf16IOFp16WLi128ELi10ELi640EEv26Group_norm_nhwc_bwd_params:
	.zero		10448


//--------------------- .nv.shared._Z35group_norm_nhwc_bwd_one_pass_kernelI11Bf16IOFp16WLi256ELi10ELi640EEv26Group_norm_nhwc_bwd_params --------------------------
	.section	.nv.shared._Z35group_norm_nhwc_bwd_one_pass_kernelI11Bf16IOFp16WLi256ELi10ELi640EEv26Group_norm_nhwc_bwd_params,"aw",@nobits
	.sectionflags	@""
	.align	16
.nv.shared._Z35group_norm_nhwc_bwd_one_pass_kernelI11Bf16IOFp16WLi256ELi10ELi640EEv26Group_norm_nhwc_bwd_params:
	.zero		10448


//--------------------- .nv.shared._Z35group_norm_nhwc_bwd_one_pass_kernelI11Bf16IOFp16WLi512ELi10ELi640EEv26Group_norm_nhwc_bwd_params --------------------------
	.section	.nv.shared._Z35group_norm_nhwc_bwd_one_pass_kernelI11Bf16IOFp16WLi512ELi10ELi640EEv26Group_norm_nhwc_bwd_params,"aw",@nobits
	.sectionflags	@""
	.align	16
.nv.shared._Z35group_norm_nhwc_bwd_one_pass_kernelI11Bf16IOFp16WLi512ELi10ELi640EEv26Group_norm_nhwc_bwd_params:
	.zero		10448


//--------------------- .nv.shared._Z35group_norm_nhwc_bwd_one_pass_kernelI11Fp16IOFp32WLi64ELi10ELi640EEv26Group_norm_nhwc_bwd_params --------------------------
	.section	.nv.shared._Z35group_norm_nhwc_bwd_one_pass_kernelI11Fp16IOFp32WLi64ELi10ELi640EEv26Group_norm_nhwc_bwd_params,"aw",@nobits
	.sectionflags	@""
	.align	16
.nv.shared._Z35group_norm_nhwc_bwd_one_pass_kernelI11Fp16IOFp32WLi64ELi10ELi640EEv26Group_norm_nhwc_bwd_params:
	.zero		10448


//--------------------- .nv.shared._Z35group_norm_nhwc_bwd_one_pass_kernelI11Fp16IOFp32WLi128ELi10ELi640EEv26Group_norm_nhwc_bwd_params --------------------------
	.section	.nv.shared._Z35group_norm_nhwc_bwd_one_pass_kernelI11Fp16IOFp32WLi128ELi10ELi640EEv26Group_norm_nhwc_bwd_params,"aw",@nobits
	.sectionflags	@""
	.align	16
.nv.shared._Z35group_norm_nhwc_bwd_one_pass_kernelI11Fp16IOFp32WLi128ELi10ELi640EEv26Group_norm_nhwc_bwd_params:
	.zero		10448


//--------------------- .nv.shared._Z35group_norm_nhwc_bwd_one_pass_kernelI11Fp16IOFp32WLi256ELi10ELi640EEv26Group_norm_nhwc_bwd_params --------------------------
	.section	.nv.shared._Z35group_norm_nhwc_bwd_one_pass_kernelI11Fp16IOFp32WLi256ELi10ELi640EEv26Group_norm_nhwc_bwd_params,"aw",@nobits
	.sectionflags	@""
	.align	16
.nv.shared._Z35group_norm_nhwc_bwd_one_pass_kernelI11Fp16IOFp32WLi256ELi10ELi640EEv26Group_norm_nhwc_bwd_params:
	.zero		10448


//--------------------- .nv.shared._Z35group_norm_nhwc_bwd_one_pass_kernelI11Fp16IOFp32WLi512ELi10ELi640EEv26Group_norm_nhwc_bwd_params --------------------------
	.section	.nv.shared._Z35group_norm_nhwc_bwd_one_pass_kernelI11Fp16IOFp32WLi512ELi10ELi640EEv26Group_norm_nhwc_bwd_params,"aw",@nobits
	.sectionflags	@""
	.align	16
.nv.shared._Z35group_norm_nhwc_bwd_one_pass_kernelI11Fp16IOFp32WLi512ELi10ELi640EEv26Group_norm_nhwc_bwd_params:
	.zero		10448


//--------------------- .nv.shared._Z35group_norm_nhwc_bwd_one_pass_kernelI11Fp16IOBf16WLi64ELi10ELi640EEv26Group_norm_nhwc_bwd_params --------------------------
	.section	.nv.shared._Z35group_norm_nhwc_bwd_one_pass_kernelI11Fp16IOBf16WLi64ELi10ELi640EEv26Group_norm_nhwc_bwd_params,"aw",@nobits
	.sectionflags	@""
	.align	16
.nv.shared._Z35group_norm_nhwc_bwd_one_pass_kernelI11Fp16IOBf16WLi64ELi10ELi640EEv26Group_norm_nhwc_bwd_params:
	.zero		10448


//--------------------- .nv.shared._Z35group_norm_nhwc_bwd_one_pass_kernelI11Fp16IOBf16WLi128ELi10ELi640EEv26Group_norm_nhwc_bwd_params --------------------------
	.section	.nv.shared._Z35group_norm_nhwc_bwd_one_pass_kernelI11Fp16IOBf16WLi128ELi10ELi640EEv26Group_norm_nhwc_bwd_params,"aw",@nobits
	.sectionflags	@""
	.align	16
.nv.shared._Z35group_norm_nhwc_bwd_one_pass_kernelI11Fp16IOBf16WLi128ELi10ELi640EEv26Group_norm_nhwc_bwd_params:
	.zero		10448


//--------------------- .nv.shared._Z35group_norm_nhwc_bwd_one_pass_kernelI11Fp16IOBf16WLi256ELi10ELi640EEv26Group_norm_nhwc_bwd_params --------------------------
	.section	.nv.shared._Z35group_norm_nhwc_bwd_one_pass_kernelI11Fp16IOBf16WLi256ELi10ELi640EEv26Group_norm_nhwc_bwd_params,"aw",@nobits
	.sectionflags	@""
	.align	16
.nv.shared._Z35group_norm_nhwc_bwd_one_pass_kernelI11Fp16IOBf16WLi256ELi10ELi640EEv26Group_norm_nhwc_bwd_params:
	.zero		10448


//--------------------- .nv.shared._Z35group_norm_nhwc_bwd_one_pass_kernelI11Fp16IOBf16WLi512ELi10ELi640EEv26Group_norm_nhwc_bwd_params --------------------------
	.section	.nv.shared._Z35group_norm_nhwc_bwd_one_pass_kernelI11Fp16IOBf16WLi512ELi10ELi640EEv26Group_norm_nhwc_bwd_params,"aw",@nobits
	.sectionflags	@""
	.align	16
.nv.shared._Z35group_norm_nhwc_bwd_one_pass_kernelI11Fp16IOBf16WLi512ELi10ELi640EEv26Group_norm_nhwc_bwd_params:
	.zero		10448


//--------------------- .nv.shared._Z35group_norm_nhwc_bwd_one_pass_kernelI11Fp16IOFp16WLi64ELi10ELi640EEv26Group_norm_nhwc_bwd_params --------------------------
	.section	.nv.shared._Z35group_norm_nhwc_bwd_one_pass_kernelI11Fp16IOFp16WLi64ELi10ELi640EEv26Group_norm_nhwc_bwd_params,"aw",@nobits
	.sectionflags	@""
	.align	16
.nv.shared._Z35group_norm_nhwc_bwd_one_pass_kernelI11Fp16IOFp16WLi64ELi10ELi640EEv26Group_norm_nhwc_bwd_params:
	.zero		10448


//--------------------- .nv.shared._Z35group_norm_nhwc_bwd_one_pass_kernelI11Fp16IOFp16WLi128ELi10ELi640EEv26Group_norm_nhwc_bwd_params --------------------------
	.section	.nv.shared._Z35group_norm_nhwc_bwd_one_pass_kernelI11Fp16IOFp16WLi128ELi10ELi640EEv26Group_norm_nhwc_bwd_params,"aw",@nobits
	.sectionflags	@""
	.align	16
.nv.shared._Z35group_norm_nhwc_bwd_one_pass_kernelI11Fp16IOFp16WLi128ELi10ELi640EEv26Group_norm_nhwc_bwd_params:
	.zero		10448


//--------------------- .nv.shared._Z35group_norm_nhwc_bwd_one_pass_kernelI11Fp16IOFp16WLi256ELi10ELi640EEv26Group_norm_nhwc_bwd_params --------------------------
	.section	.nv.shared._Z35group_norm_nhwc_bwd_one_pass_kernelI11Fp16IOFp16WLi256ELi10ELi640EEv26Group_norm_nhwc_bwd_params,"aw",@nobits
	.sectionflags	@""
	.align	16
.nv.shared._Z35group_norm_nhwc_bwd_one_pass_kernelI11Fp16IOFp16WLi256ELi10ELi640EEv26Group_norm_nhwc_bwd_params:
	.zero		10448


//--------------------- .nv.shared._Z35group_norm_nhwc_bwd_one_pass_kernelI11Fp16IOFp16WLi512ELi10ELi640EEv26Group_norm_nhwc_bwd_params --------------------------
	.section	.nv.shared._Z35group_norm_nhwc_bwd_one_pass_kernelI11Fp16IOFp16WLi512ELi10ELi640EEv26Group_norm_nhwc_bwd_params,"aw",@nobits
	.sectionflags	@""
	.align	16
.nv.shared._Z35group_norm_nhwc_bwd_one_pass_kernelI11Fp16IOFp16WLi512ELi10ELi640EEv26Group_norm_nhwc_bwd_params:
	.zero		10448


//--------------------- .nv.shared._Z35group_norm_nhwc_bwd_one_pass_kernelI11Fp32IOFp32WLi64ELi10ELi640EEv26Group_norm_nhwc_bwd_params --------------------------
	.section	.nv.shared._Z35group_norm_nhwc_bwd_one_pass_kernelI11Fp32IOFp32WLi64ELi10ELi640EEv26Group_norm_nhwc_bwd_params,"aw",@nobits
	.sectionflags	@""
	.align	16
.nv.shared._Z35group_norm_nhwc_bwd_one_pass_kernelI11Fp32IOFp32WLi64ELi10ELi640EEv26Group_norm_nhwc_bwd_params:
	.zero		10448


//--------------------- .nv.shared._Z35group_norm_nhwc_bwd_one_pass_kernelI11Fp32IOFp32WLi128ELi10ELi640EEv26Group_norm_nhwc_bwd_params --------------------------
	.section	.nv.shared._Z35group_norm_nhwc_bwd_one_pass_kernelI11Fp32IOFp32WLi128ELi10ELi640EEv26Group_norm_nhwc_bwd_params,"aw",@nobits
	.sectionflags	@""
	.align	16
.nv.shared._Z35group_norm_nhwc_bwd_one_pass_kernelI11Fp32IOFp32WLi128ELi10ELi640EEv26Group_norm_nhwc_bwd_params:
	.zero		10448


//--------------------- .nv.shared._Z35group_norm_nhwc_bwd_one_pass_kernelI11Fp32IOFp32WLi256ELi10ELi640EEv26Group_norm_nhwc_bwd_params --------------------------
	.section	.nv.shared._Z35group_norm_nhwc_bwd_one_pass_kernelI11Fp32IOFp32WLi256ELi10ELi640EEv26Group_norm_nhwc_bwd_params,"aw",@nobits
	.sectionflags	@""
	.align	16
.nv.shared._Z35group_norm_nhwc_bwd_one_pass_kernelI11Fp32IOFp32WLi256ELi10ELi640EEv26Group_norm_nhwc_bwd_params:
	.zero		10448


//--------------------- .nv.shared._Z35group_norm_nhwc_bwd_one_pass_kernelI11Fp32IOFp32WLi512ELi10ELi640EEv26Group_norm_nhwc_bwd_params --------------------------
	.section	.nv.shared._Z35group_norm_nhwc_bwd_one_pass_kernelI11Fp32IOFp32WLi512ELi10ELi640EEv26Group_norm_nhwc_bwd_params,"aw",@nobits
	.sectionflags	@""
	.align	16
.nv.shared._Z35group_norm_nhwc_bwd_one_pass_kernelI11Fp32IOFp32WLi512ELi10ELi640EEv26Group_norm_nhwc_bwd_params:
	.zero		10448


//--------------------- .nv.shared._Z35group_norm_nhwc_bwd_one_pass_kernelI11Fp32IOBf16WLi64ELi10ELi640EEv26Group_norm_nhwc_bwd_params --------------------------
	.section	.nv.shared._Z35group_norm_nhwc_bwd_one_pass_kernelI11Fp32IOBf16WLi64ELi10ELi640EEv26Group_norm_nhwc_bwd_params,"aw",@nobits
	.sectionflags	@""
	.align	16
.nv.shared._Z35group_norm_nhwc_bwd_one_pass_kernelI11Fp32IOBf16WLi64ELi10ELi640EEv26Group_norm_nhwc_bwd_params:
	.zero		10448


//--------------------- .nv.shared._Z35group_norm_nhwc_bwd_one_pass_kernelI11Fp32IOBf16WLi128ELi10ELi640EEv26Group_norm_nhwc_bwd_params --------------------------
	.section	.nv.shared._Z35group_norm_nhwc_bwd_one_pass_kernelI11Fp32IOBf16WLi128ELi10ELi640EEv26Group_norm_nhwc_bwd_params,"aw",@nobits
	.sectionflags	@""
	.align	16
.nv.shared._Z35group_norm_nhwc_bwd_one_pass_kernelI11Fp32IOBf16WLi128ELi10ELi640EEv26Group_norm_nhwc_bwd_params:
	.zero		10448


//--------------------- .nv.shared._Z35group_norm_nhwc_bwd_one_pass_kernelI11Fp32IOBf16WLi256ELi10ELi640EEv26Group_norm_nhwc_bwd_params --------------------------
	.section	.nv.shared._Z35group_norm_nhwc_bwd_one_pass_kernelI11Fp32IOBf16WLi256ELi10ELi640EEv26Group_norm_nhwc_bwd_params,"aw",@nobits
	.sectionflags	@""
	.align	16
.nv.shared._Z35group_norm_nhwc_bwd_one_pass_kernelI11Fp32IOBf16WLi256ELi10ELi640EEv26Group_norm_nhwc_bwd_params:
	.zero		10448


//--------------------- .nv.shared._Z35group_norm_nhwc_bwd_one_pass_kernelI11Fp32IOBf16WLi512ELi10ELi640EEv26Group_norm_nhwc_bwd_params --------------------------
	.section	.nv.shared._Z35group_norm_nhwc_bwd_one_pass_kernelI11Fp32IOBf16WLi512ELi10ELi640EEv26Group_norm_nhwc_bwd_params,"aw",@nobits
	.sectionflags	@""
	.align	16
.nv.shared._Z35group_norm_nhwc_bwd_one_pass_kernelI11Fp32IOBf16WLi512ELi10ELi640EEv26Group_norm_nhwc_bwd_params:
	.zero		10448


//--------------------- .nv.shared._Z35group_norm_nhwc_bwd_one_pass_kernelI11Fp32IOFp16WLi64ELi10ELi640EEv26Group_norm_nhwc_bwd_params --------------------------
	.section	.nv.shared._Z35group_norm_nhwc_bwd_one_pass_kernelI11Fp32IOFp16WLi64ELi10ELi640EEv26Group_norm_nhwc_bwd_params,"aw",@nobits
	.sectionflags	@""
	.align	16
.nv.shared._Z35group_norm_nhwc_bwd_one_pass_kernelI11Fp32IOFp16WLi64ELi10ELi640EEv26Group_norm_nhwc_bwd_params:
	.zero		10448


//--------------------- .nv.shared._Z35group_norm_nhwc_bwd_one_pass_kernelI11Fp32IOFp16WLi128ELi10ELi640EEv26Group_norm_nhwc_bwd_params --------------------------
	.section	.nv.shared._Z35group_norm_nhwc_bwd_one_pass_kernelI11Fp32IOFp16WLi128ELi10ELi640EEv26Group_norm_nhwc_bwd_params,"aw",@nobits
	.sectionflags	@""
	.align	16
.nv.shared._Z35group_norm_nhwc_bwd_one_pass_kernelI11Fp32IOFp16WLi128ELi10ELi640EEv26Group_norm_nhwc_bwd_params:
	.zero		10448


//--------------------- .nv.shared._Z35group_norm_nhwc_bwd_one_pass_kernelI11Fp32IOFp16WLi256ELi10ELi640EEv26Group_norm_nhwc_bwd_params --------------------------
	.section	.nv.shared._Z35group_norm_nhwc_bwd_one_pass_kernelI11Fp32IOFp16WLi256ELi10ELi640EEv26Group_norm_nhwc_bwd_params,"aw",@nobits
	.sectionflags	@""
	.align	16
.nv.shared._Z35group_norm_nhwc_bwd_one_pass_kernelI11Fp32IOFp16WLi256ELi10ELi640EEv26Group_norm_nhwc_bwd_params:
	.zero		10448


//--------------------- .nv.shared._Z35group_norm_nhwc_bwd_one_pass_kernelI11Fp32IOFp16WLi512ELi10ELi640EEv26Group_norm_nhwc_bwd_params --------------------------
	.section	.nv.shared._Z35group_norm_nhwc_bwd_one_pass_kernelI11Fp32IOFp16WLi512ELi10ELi640EEv26Group_norm_nhwc_bwd_params,"aw",@nobits
	.sectionflags	@""
	.align	16
.nv.shared._Z35group_norm_nhwc_bwd_one_pass_kernelI11Fp32IOFp16WLi512ELi10ELi640EEv26Group_norm_nhwc_bwd_params:
	.zero		10448


//--------------------- .nv.shared._Z35group_norm_nhwc_fwd_one_pass_kernelI11Bf16IOFp32WLi64ELi10ELi640EEv26Group_norm_nhwc_fwd_params --------------------------
	.section	.nv.shared._Z35group_norm_nhwc_fwd_one_pass_kernelI11Bf16IOFp32WLi64ELi10ELi640EEv26Group_norm_nhwc_fwd_params,"aw",@nobits
	.sectionflags	@""
	.align	8
.nv.shared._Z35group_norm_nhwc_fwd_one_pass_kernelI11Bf16IOFp32WLi64ELi10ELi640EEv26Group_norm_nhwc_fwd_params:
	.zero		200


//--------------------- .nv.shared._Z35group_norm_nhwc_fwd_one_pass_kernelI11Bf16IOFp32WLi128ELi10ELi640EEv26Group_norm_nhwc_fwd_params --------------------------
	.section	.nv.shared._Z35group_norm_nhwc_fwd_one_pass_kernelI11Bf16IOFp32WLi128ELi10ELi640EEv26Group_norm_nhwc_fwd_params,"aw",@nobits
	.sectionflags	@""
	.align	8
.nv.shared._Z35group_norm_nhwc_fwd_one_pass_kernelI11Bf16IOFp32WLi128ELi10ELi640EEv26Group_norm_nhwc_fwd_params:
	.zero		200


//--------------------- .nv.shared._Z35group_norm_nhwc_fwd_one_pass_kernelI11Bf16IOFp32WLi256ELi10ELi640EEv26Group_norm_nhwc_fwd_params --------------------------
	.section	.nv.shared._Z35group_norm_nhwc_fwd_one_pass_kernelI11Bf16IOFp32WLi256ELi10ELi640EEv26Group_norm_nhwc_fwd_params,"aw",@nobits
	.sectionflags	@""
	.align	8
.nv.shared._Z35group_norm_nhwc_fwd_one_pass_kernelI11Bf16IOFp32WLi256ELi10ELi640EEv26Group_norm_nhwc_fwd_params:
	.zero		200


//--------------------- .nv.shared._Z35group_norm_nhwc_fwd_one_pass_kernelI11Bf16IOFp32WLi512ELi10ELi640EEv26Group_norm_nhwc_fwd_params --------------------------
	.section	.nv.shared._Z35group_norm_nhwc_fwd_one_pass_kernelI11Bf16IOFp32WLi512ELi10ELi640EEv26Group_norm_nhwc_fwd_params,"aw",@nobits
	.sectionflags	@""
	.align	8
.nv.shared._Z35group_norm_nhwc_fwd_one_pass_kernelI11Bf16IOFp32WLi512ELi10ELi640EEv26Group_norm_nhwc_fwd_params:
	.zero		200


//--------------------- .nv.shared._Z35group_norm_nhwc_fwd_one_pass_kernelI11Bf16IOBf16WLi64ELi10ELi640EEv26Group_norm_nhwc_fwd_params --------------------------
	.section	.nv.shared._Z35group_norm_nhwc_fwd_one_pass_kernelI11Bf16IOBf16WLi64ELi10ELi640EEv26Group_norm_nhwc_fwd_params,"aw",@nobits
	.sectionflags	@""
	.align	8
.nv.shared._Z35group_norm_nhwc_fwd_one_pass_kernelI11Bf16IOBf16WLi64ELi10ELi640EEv26Group_norm_nhwc_fwd_params:
	.zero		200


//--------------------- .nv.shared._Z35group_norm_nhwc_fwd_one_pass_kernelI11Bf16IOBf16WLi128ELi10ELi640EEv26Group_norm_nhwc_fwd_params --------------------------
	.section	.nv.shared._Z35group_norm_nhwc_fwd_one_pass_kernelI11Bf16IOBf16WLi128ELi10ELi640EEv26Group_norm_nhwc_fwd_params,"aw",@nobits
	.sectionflags	@""
	.align	8
.nv.shared._Z35group_norm_nhwc_fwd_one_pass_kernelI11Bf16IOBf16WLi128ELi10ELi640EEv26Group_norm_nhwc_fwd_params:
	.zero		200


//--------------------- .nv.shared._Z35group_norm_nhwc_fwd_one_pass_kernelI11Bf16IOBf16WLi256ELi10ELi640EEv26Group_norm_nhwc_fwd_params --------------------------
	.section	.nv.shared._Z35group_norm_nhwc_fwd_one_pass_kernelI11Bf16IOBf16WLi256ELi10ELi640EEv26Group_norm_nhwc_fwd_params,"aw",@nobits
	.sectionflags	@""
	.align	8
.nv.shared._Z35group_norm_nhwc_fwd_one_pass_kernelI11Bf16IOBf16WLi256ELi10ELi640EEv26Group_norm_nhwc_fwd_params:
	.zero		200


//--------------------- .nv.shared._Z35group_norm_nhwc_fwd_one_pass_kernelI11Bf16IOBf16WLi512ELi10ELi640EEv26Group_norm_nhwc_fwd_params --------------------------
	.section	.nv.shared._Z35group_norm_nhwc_fwd_one_pass_kernelI11Bf16IOBf16WLi512ELi10ELi640EEv26Group_norm_nhwc_fwd_params,"aw",@nobits
	.sectionflags	@""
	.align	8
.nv.shared._Z35group_norm_nhwc_fwd_one_pass_kernelI11Bf16IOBf16WLi512ELi10ELi640EEv26Group_norm_nhwc_fwd_params:
	.zero		200


//--------------------- .nv.shared._Z35group_norm_nhwc_fwd_one_pass_kernelI11Bf16IOFp16WLi64ELi10ELi640EEv26Group_norm_nhwc_fwd_params --------------------------
	.section	.nv.shared._Z35group_norm_nhwc_fwd_one_pass_kernelI11Bf16IOFp16WLi64ELi10ELi640EEv26Group_norm_nhwc_fwd_params,"aw",@nobits
	.sectionflags	@""
	.align	8
.nv.shared._Z35group_norm_nhwc_fwd_one_pass_kernelI11Bf16IOFp16WLi64ELi10ELi640EEv26Group_norm_nhwc_fwd_params:
	.zero		200


//--------------------- .nv.shared._Z35group_norm_nhwc_fwd_one_pass_kernelI11Bf16IOFp16WLi128ELi10ELi640EEv26Group_norm_nhwc_fwd_params --------------------------
	.section	.nv.shared._Z35group_norm_nhwc_fwd_one_pass_kernelI11Bf16IOFp16WLi128ELi10ELi640EEv26Group_norm_nhwc_fwd_params,"aw",@nobits
	.sectionflags	@""
	.align	8
.nv.shared._Z35group_norm_nhwc_fwd_one_pass_kernelI11Bf16IOFp16WLi128ELi10ELi640EEv26Group_norm_nhwc_fwd_params:
	.zero		200


//--------------------- .nv.shared._Z35group_norm_nhwc_fwd_one_pass_kernelI11Bf16IOFp16WLi256ELi10ELi640EEv26Group_norm_nhwc_fwd_params --------------------------
	.section	.nv.shared._Z35group_norm_nhwc_fwd_one_pass_kernelI11Bf16IOFp16WLi256ELi10ELi640EEv26Group_norm_nhwc_fwd_params,"aw",@nobits
	.sectionflags	@""
	.align	8
.nv.shared._Z35group_norm_nhwc_fwd_one_pass_kernelI11Bf16IOFp16WLi256ELi10ELi640EEv26Group_norm_nhwc_fwd_params:
	.zero		200


//--------------------- .nv.shared._Z35group_norm_nhwc_fwd_one_pass_kernelI11Bf16IOFp16WLi512ELi10ELi640EEv26Group_norm_nhwc_fwd_params --------------------------
	.section	.nv.shared._Z35group_norm_nhwc_fwd_one_pass_kernelI11Bf16IOFp16WLi512ELi10ELi640EEv26Group_norm_nhwc_fwd_params,"aw",@nobits
	.sectionflags	@""
	.align	8
.nv.shared._Z35group_norm_nhwc_fwd_one_pass_kernelI11Bf16IOFp16WLi512ELi10ELi640EEv26Group_norm_nhwc_fwd_params:
	.zero		200


//--------------------- .nv.shared._Z35group_norm_nhwc_fwd_one_pass_kernelI11Fp16IOFp32WLi64ELi10ELi640EEv26Group_norm_nhwc_fwd_params --------------------------
	.section	.nv.shared._Z35group_norm_nhwc_fwd_one_pass_kernelI11Fp16IOFp32WLi64ELi10ELi640EEv26Group_norm_nhwc_fwd_params,"aw",@nobits
	.sectionflags	@""
	.align	8
.nv.shared._Z35group_norm_nhwc_fwd_one_pass_kernelI11Fp16IOFp32WLi64ELi10ELi640EEv26Group_norm_nhwc_fwd_params:
	.zero		200


//--------------------- .nv.shared._Z35group_norm_nhwc_fwd_one_pass_kernelI11Fp16IOFp32WLi128ELi10ELi640EEv26Group_norm_nhwc_fwd_params --------------------------
	.section	.nv.shared._Z35group_norm_nhwc_fwd_one_pass_kernelI11Fp16IOFp32WLi128ELi10ELi640EEv26Group_norm_nhwc_fwd_params,"aw",@nobits
	.sectionflags	@""
	.align	8
.nv.shared._Z35group_norm_nhwc_fwd_one_pass_kernelI11Fp16IOFp32WLi128ELi10ELi640EEv26Group_norm_nhwc_fwd_params:
	.zero		200


//--------------------- .nv.shared._Z35group_norm_nhwc_fwd_one_pass_kernelI11Fp16IOFp32WLi256ELi10ELi640EEv26Group_norm_nhwc_fwd_params --------------------------
	.section	.nv.shared._Z35group_norm_nhwc_fwd_one_pass_kernelI11Fp16IOFp32WLi256ELi10ELi640EEv26Group_norm_nhwc_fwd_params,"aw",@nobits
	.sectionflags	@""
	.align	8
.nv.shared._Z35group_norm_nhwc_fwd_one_pass_kernelI11Fp16IOFp32WLi256ELi10ELi640EEv26Group_norm_nhwc_fwd_params:
	.zero		200


//--------------------- .nv.shared._Z35group_norm_nhwc_fwd_one_pass_kernelI11Fp16IOFp32WLi512ELi10ELi640EEv26Group_norm_nhwc_fwd_params --------------------------
	.section	.nv.shared._Z35group_norm_nhwc_fwd_one_pass_kernelI11Fp16IOFp32WLi512ELi10ELi640EEv26Group_norm_nhwc_fwd_params,"aw",@nobits
	.sectionflags	@""
	.align	8
.nv.shared._Z35group_norm_nhwc_fwd_one_pass_kernelI11Fp16IOFp32WLi512ELi10ELi640EEv26Group_norm_nhwc_fwd_params:
	.zero		200


//--------------------- .nv.shared._Z35group_norm_nhwc_fwd_one_pass_kernelI11Fp16IOBf16WLi64ELi10ELi640EEv26Group_norm_nhwc_fwd_params --------------------------
	.section	.nv.shared._Z35group_norm_nhwc_fwd_one_pass_kernelI11Fp16IOBf16WLi64ELi10ELi640EEv26Group_norm_nhwc_fwd_params,"aw",@nobits
	.sectionflags	@""
	.align	8
.nv.shared._Z35group_norm_nhwc_fwd_one_pass_kernelI11Fp16IOBf16WLi64ELi10ELi640EEv26Group_norm_nhwc_fwd_params:
	.zero		200


//--------------------- .nv.shared._Z35group_norm_nhwc_fwd_one_pass_kernelI11Fp16IOBf16WLi128ELi10ELi640EEv26Group_norm_nhwc_fwd_params --------------------------
	.section	.nv.shared._Z35group_norm_nhwc_fwd_one_pass_kernelI11Fp16IOBf16WLi128ELi10ELi640EEv26Group_norm_nhwc_fwd_params,"aw",@nobits
	.sectionflags	@""
	.align	8
.nv.shared._Z35group_norm_nhwc_fwd_one_pass_kernelI11Fp16IOBf16WLi128ELi10ELi640EEv26Group_norm_nhwc_fwd_params:
	.zero		200


//--------------------- .nv.shared._Z35group_norm_nhwc_fwd_one_pass_kernelI11Fp16IOBf16WLi256ELi10ELi640EEv26Group_norm_nhwc_fwd_params --------------------------
	.section	.nv.shared._Z35group_norm_nhwc_fwd_one_pass_kernelI11Fp16IOBf16WLi256ELi10ELi640EEv26Group_norm_nhwc_fwd_params,"aw",@nobits
	.sectionflags	@""
	.align	8
.nv.shared._Z35group_norm_nhwc_fwd_one_pass_kernelI11Fp16IOBf16WLi256ELi10ELi640EEv26Group_norm_nhwc_fwd_params:
	.zero		200


//--------------------- .nv.shared._Z35group_norm_nhwc_fwd_one_pass_kernelI11Fp16IOBf16WLi512ELi10ELi640EEv26Group_norm_nhwc_fwd_params --------------------------
	.section	.nv.shared._Z35group_norm_nhwc_fwd_one_pass_kernelI11Fp16IOBf16WLi512ELi10ELi640EEv26Group_norm_nhwc_fwd_params,"aw",@nobits
	.sectionflags	@""
	.align	8
.nv.shared._Z35group_norm_nhwc_fwd_one_pass_kernelI11Fp16IOBf16WLi512ELi10ELi640EEv26Group_norm_nhwc_fwd_params:
	.zero		200


//--------------------- .nv.shared._Z35group_norm_nhwc_fwd_one_pass_kernelI11Fp16IOFp16WLi64ELi10ELi640EEv26Group_norm_nhwc_fwd_params --------------------------
	.section	.nv.shared._Z35group_norm_nhwc_fwd_one_pass_kernelI11Fp16IOFp16WLi64ELi10ELi640EEv26Group_norm_nhwc_fwd_params,"aw",@nobits
	.sectionflags	@""
	.align	8
.nv.shared._Z35group_norm_nhwc_fwd_one_pass_kernelI11Fp16IOFp16WLi64ELi10ELi640EEv26Group_norm_nhwc_fwd_params:
	.zero		200


//--------------------- .nv.shared._Z35group_norm_nhwc_fwd_one_pass_kernelI11Fp16IOFp16WLi128ELi10ELi640EEv26Group_norm_nhwc_fwd_params --------------------------
	.section	.nv.shared._Z35group_norm_nhwc_fwd_one_pass_kernelI11Fp16IOFp16WLi128ELi10ELi640EEv26Group_norm_nhwc_fwd_params,"aw",@nobits
	.sectionflags	@""
	.align	8
.nv.shared._Z35group_norm_nhwc_fwd_one_pass_kernelI11Fp16IOFp16WLi128ELi10ELi640EEv26Group_norm_nhwc_fwd_params:
	.zero		200


//--------------------- .nv.shared._Z35group_norm_nhwc_fwd_one_pass_kernelI11Fp16IOFp16WLi256ELi10ELi640EEv26Group_norm_nhwc_fwd_params --------------------------
	.section	.nv.shared._Z35group_norm_nhwc_fwd_one_pass_kernelI11Fp16IOFp16WLi256ELi10ELi640EEv26Group_norm_nhwc_fwd_params,"aw",@nobits
	.sectionflags	@""
	.align	8
.nv.shared._Z35group_norm_nhwc_fwd_one_pass_kernelI11Fp16IOFp16WLi256ELi10ELi640EEv26Group_norm_nhwc_fwd_params:
	.zero		200


//--------------------- .nv.shared._Z35group_norm_nhwc_fwd_one_pass_kernelI11Fp16IOFp16WLi512ELi10ELi640EEv26Group_norm_nhwc_fwd_params --------------------------
	.section	.nv.shared._Z35group_norm_nhwc_fwd_one_pass_kernelI11Fp16IOFp16WLi512ELi10ELi640EEv26Group_norm_nhwc_fwd_params,"aw",@nobits
	.sectionflags	@""
	.align	8
.nv.shared._Z35group_norm_nhwc_fwd_one_pass_kernelI11Fp16IOFp16WLi512ELi10ELi640EEv26Group_norm_nhwc_fwd_params:
	.zero		200


//--------------------- .nv.shared._Z35group_norm_nhwc_fwd_one_pass_kernelI11Fp32IOFp32WLi64ELi10ELi640EEv26Group_norm_nhwc_fwd_params --------------------------
	.section	.nv.shared._Z35group_norm_nhwc_fwd_one_pass_kernelI11Fp32IOFp32WLi64ELi10ELi640EEv26Group_norm_nhwc_fwd_params,"aw",@nobits
	.sectionflags	@""
	.align	8
.nv.shared._Z35group_norm_nhwc_fwd_one_pass_kernelI11Fp32IOFp32WLi64ELi10ELi640EEv26Group_norm_nhwc_fwd_params:
	.zero		200


//--------------------- .nv.shared._Z35group_norm_nhwc_fwd_one_pass_kernelI11Fp32IOFp32WLi128ELi10ELi640EEv26Group_norm_nhwc_fwd_params --------------------------
	.section	.nv.shared._Z35group_norm_nhwc_fwd_one_pass_kernelI11Fp32IOFp32WLi128ELi10ELi640EEv26Group_norm_nhwc_fwd_params,"aw",@nobits
	.sectionflags	@""
	.align	8
.nv.shared._Z35group_norm_nhwc_fwd_one_pass_kernelI11Fp32IOFp32WLi128ELi10ELi640EEv26Group_norm_nhwc_fwd_params:
	.zero		200


//--------------------- .nv.shared._Z35group_norm_nhwc_fwd_one_pass_kernelI11Fp32IOFp32WLi256ELi10ELi640EEv26Group_norm_nhwc_fwd_params --------------------------
	.section	.nv.shared._Z35group_norm_nhwc_fwd_one_pass_kernelI11Fp32IOFp32WLi256ELi10ELi640EEv26Group_norm_nhwc_fwd_params,"aw",@nobits
	.sectionflags	@""
	.align	8
.nv.shared._Z35group_norm_nhwc_fwd_one_pass_kernelI11Fp32IOFp32WLi256ELi10ELi640EEv26Group_norm_nhwc_fwd_params:
	.zero		200


//--------------------- .nv.shared._Z35group_norm_nhwc_fwd_one_pass_kernelI11Fp32IOFp32WLi512ELi10ELi640EEv26Group_norm_nhwc_fwd_params --------------------------
	.section	.nv.shared._Z35group_norm_nhwc_fwd_one_pass_kernelI11Fp32IOFp32WLi512ELi10ELi640EEv26Group_norm_nhwc_fwd_params,"aw",@nobits
	.sectionflags	@""
	.align	8
.nv.shared._Z35group_norm_nhwc_fwd_one_pass_kernelI11Fp32IOFp32WLi512ELi10ELi640EEv26Group_norm_nhwc_fwd_params:
	.zero		200


//--------------------- .nv.shared._Z35group_norm_nhwc_fwd_one_pass_kernelI11Fp32IOBf16WLi64ELi10ELi640EEv26Group_norm_nhwc_fwd_params --------------------------
	.section	.nv.shared._Z35group_norm_nhwc_fwd_one_pass_kernelI11Fp32IOBf16WLi64ELi10ELi640EEv26Group_norm_nhwc_fwd_params,"aw",@nobits
	.sectionflags	@""
	.align	8
.nv.shared._Z35group_norm_nhwc_fwd_one_pass_kernelI11Fp32IOBf16WLi64ELi10ELi640EEv26Group_norm_nhwc_fwd_params:
	.zero		200


//--------------------- .nv.shared._Z35group_norm_nhwc_fwd_one_pass_kernelI11Fp32IOBf16WLi128ELi10ELi640EEv26Group_norm_nhwc_fwd_params --------------------------
	.section	.nv.shared._Z35group_norm_nhwc_fwd_one_pass_kernelI11Fp32IOBf16WLi128ELi10ELi640EEv26Group_norm_nhwc_fwd_params,"aw",@nobits
	.sectionflags	@""
	.align	8
.nv.shared._Z35group_norm_nhwc_fwd_one_pass_kernelI11Fp32IOBf16WLi128ELi10ELi640EEv26Group_norm_nhwc_fwd_params:
	.zero		200


//--------------------- .nv.shared._Z35group_norm_nhwc_fwd_one_pass_kernelI11Fp32IOBf16WLi256ELi10ELi640EEv26Group_norm_nhwc_fwd_params --------------------------
	.section	.nv.shared._Z35group_norm_nhwc_fwd_one_pass_kernelI11Fp32IOBf16WLi256ELi10ELi640EEv26Group_norm_nhwc_fwd_params,"aw",@nobits
	.sectionflags	@""
	.align	8
.nv.shared._Z35group_norm_nhwc_fwd_one_pass_kernelI11Fp32IOBf16WLi256ELi10ELi640EEv26Group_norm_nhwc_fwd_params:
	.zero		200


//--------------------- .nv.shared._Z35group_norm_nhwc_fwd_one_pass_kernelI11Fp32IOBf16WLi512ELi10ELi640EEv26Group_norm_nhwc_fwd_params --------------------------
	.section	.nv.shared._Z35group_norm_nhwc_fwd_one_pass_kernelI11Fp32IOBf16WLi512ELi10ELi640EEv26Group_norm_nhwc_fwd_params,"aw",@nobits
	.sectionflags	@""
	.align	8
.nv.shared._Z35group_norm_nhwc_fwd_one_pass_kernelI11Fp32IOBf16WLi512ELi10ELi640EEv26Group_norm_nhwc_fwd_params:
	.zero		200


//--------------------- .nv.shared._Z35group_norm_nhwc_fwd_one_pass_kernelI11Fp32IOFp16WLi64ELi10ELi640EEv26Group_norm_nhwc_fwd_params --------------------------
	.section	.nv.shared._Z35group_norm_nhwc_fwd_one_pass_kernelI11Fp32IOFp16WLi64ELi10ELi640EEv26Group_norm_nhwc_fwd_params,"aw",@nobits
	.sectionflags	@""
	.align	8
.nv.shared._Z35group_norm_nhwc_fwd_one_pass_kernelI11Fp32IOFp16WLi64ELi10ELi640EEv26Group_norm_nhwc_fwd_params:
	.zero		200


//--------------------- .nv.shared._Z35group_norm_nhwc_fwd_one_pass_kernelI11Fp32IOFp16WLi128ELi10ELi640EEv26Group_norm_nhwc_fwd_params --------------------------
	.section	.nv.shared._Z35group_norm_nhwc_fwd_one_pass_kernelI11Fp32IOFp16WLi128ELi10ELi640EEv26Group_norm_nhwc_fwd_params,"aw",@nobits
	.sectionflags	@""
	.align	8
.nv.shared._Z35group_norm_nhwc_fwd_one_pass_kernelI11Fp32IOFp16WLi128ELi10ELi640EEv26Group_norm_nhwc_fwd_params:
	.zero		200


//--------------------- .nv.shared._Z35group_norm_nhwc_fwd_one_pass_kernelI11Fp32IOFp16WLi256ELi10ELi640EEv26Group_norm_nhwc_fwd_params --------------------------
	.section	.nv.shared._Z35group_norm_nhwc_fwd_one_pass_kernelI11Fp32IOFp16WLi256ELi10ELi640EEv26Group_norm_nhwc_fwd_params,"aw",@nobits
	.sectionflags	@""
	.align	8
.nv.shared._Z35group_norm_nhwc_fwd_one_pass_kernelI11Fp32IOFp16WLi256ELi10ELi640EEv26Group_norm_nhwc_fwd_params:
	.zero		200


//--------------------- .nv.shared._Z35group_norm_nhwc_fwd_one_pass_kernelI11Fp32IOFp16WLi512ELi10ELi640EEv26Group_norm_nhwc_fwd_params --------------------------
	.section	.nv.shared._Z35group_norm_nhwc_fwd_one_pass_kernelI11Fp32IOFp16WLi512ELi10ELi640EEv26Group_norm_nhwc_fwd_params,"aw",@nobits
	.sectionflags	@""
	.align	8
.nv.shared._Z35group_norm_nhwc_fwd_one_pass_kernelI11Fp32IOFp16WLi512ELi10ELi640EEv26Group_norm_nhwc_fwd_params:
	.zero		200
